def matmul_kernel(
    a_ptr,
    b_ptr,
    c_ptr,
    M,
    N,
    K,
    stride_am,
    stride_ak,
    stride_bk,
    stride_bn,
    stride_cm,
    stride_cn,
    BLOCK_M: tl.constexpr,
    BLOCK_N: tl.constexpr,
    BLOCK_K: tl.constexpr,
    GROUP_M: tl.constexpr,
):
    pid = tl.program_id(axis=0)
    num_pid_m = tl.cdiv(M, BLOCK_M)
    num_pid_n = tl.cdiv(N, BLOCK_N)
    num_pid_in_group = GROUP_M * num_pid_n
    group_id = pid // num_pid_in_group
    first_pid_m = group_id * GROUP_M
    group_size_m = min(num_pid_m - first_pid_m, GROUP_M)
    pid_m = first_pid_m + ((pid % num_pid_in_group) % group_size_m)
    pid_n = (pid % num_pid_in_group) // group_size_m

    offs_am = (pid_m * BLOCK_M + tl.arange(0, BLOCK_M)) % M
    offs_bn = (pid_n * BLOCK_N + tl.arange(0, BLOCK_N)) % N
    offs_k = tl.arange(0, BLOCK_K)
    a_ptrs = a_ptr + offs_am[:, None] * stride_am + offs_k[None, :] * stride_ak
    b_ptrs = b_ptr + offs_k[:, None] * stride_bk + offs_bn[None, :] * stride_bn

    acc = tl.zeros((BLOCK_M, BLOCK_N), dtype=tl.float32)
    for kk in range(0, tl.cdiv(K, BLOCK_K)):
        a = tl.load(a_ptrs, mask=offs_k[None, :] < K - kk * BLOCK_K, other=0.0)
        b = tl.load(b_ptrs, mask=offs_k[:, None] < K - kk * BLOCK_K, other=0.0)
        acc = tl.dot(a, b, acc)
        a_ptrs += BLOCK_K * stride_ak
        b_ptrs += BLOCK_K * stride_bk

    c = acc.to(c_ptr.dtype.element_ty)
    offs_cm = pid_m * BLOCK_M + tl.arange(0, BLOCK_M)
    offs_cn = pid_n * BLOCK_N + tl.arange(0, BLOCK_N)
    c_ptrs = c_ptr + offs_cm[:, None] * stride_cm + offs_cn[None, :] * stride_cn
    mask = (offs_cm[:, None] < M) & (offs_cn[None, :] < N)
    tl.store(c_ptrs, c, mask=mask)

# config = {"BLOCK_K": 128, "BLOCK_M": 256, "BLOCK_N": 16, "GROUP_M": 8, "arch": "sm_100", "dtype": "fp8e4m3", "num_ctas": 1, "num_stages": 2, "num_warps": 2}
# arch = sm_100


// ===== COMPILED SASS (sm_100a) =====

	.target	sm_100a

	.elftype	@"ET_EXEC"


//--------------------- .note.nv.tkinfo           --------------------------
	.section	.note.nv.tkinfo,"",@"SHT_NOTE"
	.sectionflags	@"SHF_NOTE_NV_TKINFO"
	.tkinfo
        /*0018*/ 	.word	0x00000081
        /*0030*/ 	.string	""
        /*0030*/ 	.string	"ptxas-blackwell"
        /*0030*/ 	.string	"Cuda compilation tools, release 12.9, V12.9.86"
        /*0030*/ 	.string	"Build cuda_12.9.r12.9/compiler.36037853_0"
        /*0030*/ 	.string	"-v  -suppress-debug-info  -lineinfo  -arch sm_100a "



//--------------------- .note.nv.cuver            --------------------------
	.section	.note.nv.cuver,"",@"SHT_NOTE"
	.sectionflags	@"SHF_NOTE_NV_CUVER"
        /*0018*/ 	.short	0x0001
        /*001a*/ 	.short	0x0064
        /*001c*/ 	.short	0x0001
        /*001e*/ 	.short	0x0000
        /*0020*/ 	.short	0x0001
        /*0022*/ 	.short	0x0000


//--------------------- .nv.info                  --------------------------
	.section	.nv.info,"",@"SHT_CUDA_INFO"
	.align	4


	//----- nvinfo : EIATTR_REGCOUNT
	.align		4
        /*0000*/ 	.byte	0x04, 0x2f
        /*0002*/ 	.short	(.L_1 - .L_0)
	.align		4
.L_0:
        /*0004*/ 	.word	index@(matmul_kernel)
        /*0008*/ 	.word	0x00000020


	//----- nvinfo : EIATTR_FRAME_SIZE
	.align		4
.L_1:
        /*000c*/ 	.byte	0x04, 0x11
        /*000e*/ 	.short	(.L_3 - .L_2)
	.align		4
.L_2:
        /*0010*/ 	.word	index@(matmul_kernel)
        /*0014*/ 	.word	0x00002960


	//----- nvinfo : EIATTR_MIN_STACK_SIZE
	.align		4
.L_3:
        /*0018*/ 	.byte	0x04, 0x12
        /*001a*/ 	.short	(.L_5 - .L_4)
	.align		4
.L_4:
        /*001c*/ 	.word	index@(matmul_kernel)
        /*0020*/ 	.word	0x00002960
.L_5:


//--------------------- .nv.info.matmul_kernel    --------------------------
	.section	.nv.info.matmul_kernel,"",@"SHT_CUDA_INFO"
	.sectionflags	@""
	.align	4


	//----- nvinfo : EIATTR_CUDA_API_VERSION
	.align		4
        /*0000*/ 	.byte	0x04, 0x37
        /*0002*/ 	.short	(.L_7 - .L_6)
.L_6:
        /*0004*/ 	.word	0x00000081


	//----- nvinfo : EIATTR_KPARAM_INFO
	.align		4
.L_7:
        /*0008*/ 	.byte	0x04, 0x17
        /*000a*/ 	.short	(.L_9 - .L_8)
.L_8:
        /*000c*/ 	.word	0x00000000
        /*0010*/ 	.short	0x000d
        /*0012*/ 	.short	0x0048
        /*0014*/ 	.byte	0x00, 0xf4, 0x21, 0x00


	//----- nvinfo : EIATTR_KPARAM_INFO
	.align		4
.L_9:
        /*0018*/ 	.byte	0x04, 0x17
        /*001a*/ 	.short	(.L_11 - .L_10)
.L_10:
        /*001c*/ 	.word	0x00000000
        /*0020*/ 	.short	0x000c
        /*0022*/ 	.short	0x0040
        /*0024*/ 	.byte	0x00, 0xf4, 0x21, 0x00


	//----- nvinfo : EIATTR_KPARAM_INFO
	.align		4
.L_11:
        /*0028*/ 	.byte	0x04, 0x17
        /*002a*/ 	.short	(.L_13 - .L_12)
.L_12:
        /*002c*/ 	.word	0x00000000
        /*0030*/ 	.short	0x000b
        /*0032*/ 	.short	0x0038
        /*0034*/ 	.byte	0x00, 0xf0, 0x11, 0x00


	//----- nvinfo : EIATTR_KPARAM_INFO
	.align		4
.L_13:
        /*0038*/ 	.byte	0x04, 0x17
        /*003a*/ 	.short	(.L_15 - .L_14)
.L_14:
        /*003c*/ 	.word	0x00000000
        /*0040*/ 	.short	0x000a
        /*0042*/ 	.short	0x0034
        /*0044*/ 	.byte	0x00, 0xf0, 0x11, 0x00


	//----- nvinfo : EIATTR_KPARAM_INFO
	.align		4
.L_15:
        /*0048*/ 	.byte	0x04, 0x17
        /*004a*/ 	.short	(.L_17 - .L_16)
.L_16:
        /*004c*/ 	.word	0x00000000
        /*0050*/ 	.short	0x0009
        /*0052*/ 	.short	0x0030
        /*0054*/ 	.byte	0x00, 0xf0, 0x11, 0x00


	//----- nvinfo : EIATTR_KPARAM_INFO
	.align		4
.L_17:
        /*0058*/ 	.byte	0x04, 0x17
        /*005a*/ 	.short	(.L_19 - .L_18)
.L_18:
        /*005c*/ 	.word	0x00000000
        /*0060*/ 	.short	0x0008
        /*0062*/ 	.short	0x002c
        /*0064*/ 	.byte	0x00, 0xf0, 0x11, 0x00


	//----- nvinfo : EIATTR_KPARAM_INFO
	.align		4
.L_19:
        /*0068*/ 	.byte	0x04, 0x17
        /*006a*/ 	.short	(.L_21 - .L_20)
.L_20:
        /*006c*/ 	.word	0x00000000
        /*0070*/ 	.short	0x0007
        /*0072*/ 	.short	0x0028
        /*0074*/ 	.byte	0x00, 0xf0, 0x11, 0x00


	//----- nvinfo : EIATTR_KPARAM_INFO
	.align		4
.L_21:
        /*0078*/ 	.byte	0x04, 0x17
        /*007a*/ 	.short	(.L_23 - .L_22)
.L_22:
        /*007c*/ 	.word	0x00000000
        /*0080*/ 	.short	0x0006
        /*0082*/ 	.short	0x0024
        /*0084*/ 	.byte	0x00, 0xf0, 0x11, 0x00


	//----- nvinfo : EIATTR_KPARAM_INFO
	.align		4
.L_23:
        /*0088*/ 	.byte	0x04, 0x17
        /*008a*/ 	.short	(.L_25 - .L_24)
.L_24:
        /*008c*/ 	.word	0x00000000
        /*0090*/ 	.short	0x0005
        /*0092*/ 	.short	0x0020
        /*0094*/ 	.byte	0x00, 0xf0, 0x11, 0x00


	//----- nvinfo : EIATTR_KPARAM_INFO
	.align		4
.L_25:
        /*0098*/ 	.byte	0x04, 0x17
        /*009a*/ 	.short	(.L_27 - .L_26)
.L_26:
        /*009c*/ 	.word	0x00000000
        /*00a0*/ 	.short	0x0004
        /*00a2*/ 	.short	0x001c
        /*00a4*/ 	.byte	0x00, 0xf0, 0x11, 0x00


	//----- nvinfo : EIATTR_KPARAM_INFO
	.align		4
.L_27:
        /*00a8*/ 	.byte	0x04, 0x17
        /*00aa*/ 	.short	(.L_29 - .L_28)
.L_28:
        /*00ac*/ 	.word	0x00000000
        /*00b0*/ 	.short	0x0003
        /*00b2*/ 	.short	0x0018
        /*00b4*/ 	.byte	0x00, 0xf0, 0x11, 0x00


	//----- nvinfo : EIATTR_KPARAM_INFO
	.align		4
.L_29:
        /*00b8*/ 	.byte	0x04, 0x17
        /*00ba*/ 	.short	(.L_31 - .L_30)
.L_30:
        /*00bc*/ 	.word	0x00000000
        /*00c0*/ 	.short	0x0002
        /*00c2*/ 	.short	0x0010
        /*00c4*/ 	.byte	0x00, 0xf4, 0x21, 0x00


	//----- nvinfo : EIATTR_KPARAM_INFO
	.align		4
.L_31:
        /*00c8*/ 	.byte	0x04, 0x17
        /*00ca*/ 	.short	(.L_33 - .L_32)
.L_32:
        /*00cc*/ 	.word	0x00000000
        /*00d0*/ 	.short	0x0001
        /*00d2*/ 	.short	0x0008
        /*00d4*/ 	.byte	0x00, 0xf4, 0x21, 0x00


	//----- nvinfo : EIATTR_KPARAM_INFO
	.align		4
.L_33:
        /*00d8*/ 	.byte	0x04, 0x17
        /*00da*/ 	.short	(.L_35 - .L_34)
.L_34:
        /*00dc*/ 	.word	0x00000000
        /*00e0*/ 	.short	0x0000
        /*00e2*/ 	.short	0x0000
        /*00e4*/ 	.byte	0x00, 0xf4, 0x21, 0x00


	//----- nvinfo : EIATTR_SPARSE_MMA_MASK
	.align		4
.L_35:
        /*00e8*/ 	.byte	0x03, 0x50
        /*00ea*/ 	.short	0x0000


	//----- nvinfo : EIATTR_MAXREG_COUNT
	.align		4
        /*00ec*/ 	.byte	0x03, 0x1b
        /*00ee*/ 	.short	0x00ff


	//----- nvinfo : EIATTR_NUM_BARRIERS
	.align		4
        /*00f0*/ 	.byte	0x02, 0x4c
        /*00f2*/ 	.byte	0x01
	.zero		1


	//----- nvinfo : EIATTR_ANNOTATIONS
	.align		4
        /*00f4*/ 	.byte	0x04, 0x55
        /*00f6*/ 	.short	(.L_37 - .L_36)


	//   ....[0]....
.L_36:
        /*00f8*/ 	.word	0x00000001
        /*00fc*/ 	.byte	0x40, 0x00, 0x00, 0x00, 0x01, 0x00, 0x00, 0x00, 0x60, 0x00, 0x00, 0x00, 0x01, 0x00, 0x00, 0x00
        /* <DEDUP_REMOVED lines=374> */
        /*186c*/ 	.byte	0x50, 0x7f, 0x00, 0x00, 0x01, 0x00, 0x00, 0x00, 0x80, 0x7f, 0x00, 0x00


	//----- nvinfo : EIATTR_VRC_CTA_INIT_COUNT
	.align		4
.L_37:
        /*1878*/ 	.byte	0x02, 0x4a
	.zero		1
	.zero		1


	//----- nvinfo : EIATTR_EXIT_INSTR_OFFSETS
	.align		4
        /*187c*/ 	.byte	0x04, 0x1c
        /*187e*/ 	.short	(.L_39 - .L_38)


	//   ....[0]....
.L_38:
        /*1880*/ 	.word	0x00042fc0


	//   ....[1]....
        /*1884*/ 	.word	0x00042fe0


	//----- nvinfo : EIATTR_REQNTID
	.align		4
.L_39:
        /*1888*/ 	.byte	0x04, 0x10
        /*188a*/ 	.short	(.L_41 - .L_40)
.L_40:
        /*188c*/ 	.word	0x00000040
        /*1890*/ 	.word	0x00000001
        /*1894*/ 	.word	0x00000001


	//----- nvinfo : EIATTR_CBANK_PARAM_SIZE
	.align		4
.L_41:
        /*1898*/ 	.byte	0x03, 0x19
        /*189a*/ 	.short	0x0050


	//----- nvinfo : EIATTR_PARAM_CBANK
	.align		4
        /*189c*/ 	.byte	0x04, 0x0a
        /*189e*/ 	.short	(.L_43 - .L_42)
	.align		4
.L_42:
        /*18a0*/ 	.word	index@(.nv.constant0.matmul_kernel)
        /*18a4*/ 	.short	0x0380
        /*18a6*/ 	.short	0x0050


	//----- nvinfo : EIATTR_SW_WAR
	.align		4
.L_43:
        /*18a8*/ 	.byte	0x04, 0x36
        /*18aa*/ 	.short	(.L_45 - .L_44)
.L_44:
        /*18ac*/ 	.word	0x00000008
.L_45:


//--------------------- .nv.compat                --------------------------
	.section	.nv.compat,"",@"SHT_CUDA_COMPAT_INFO"
	.align	4
        /*0000*/ 	.byte	0x02, 0x02, 0x02, 0x00, 0x02, 0x05, 0x05, 0x00, 0x02, 0x03, 0x00, 0x00, 0x02, 0x06, 0x01, 0x00


//--------------------- .nv.callgraph             --------------------------
	.section	.nv.callgraph,"",@"SHT_CUDA_CALLGRAPH"
	.align	4
	.sectionentsize	8
	.align		4
        /*0000*/ 	.word	0x00000000
	.align		4
        /*0004*/ 	.word	0xffffffff
	.align		4
        /*0008*/ 	.word	0x00000000
	.align		4
        /*000c*/ 	.word	0xfffffffe
	.align		4
        /*0010*/ 	.word	0x00000000
	.align		4
        /*0014*/ 	.word	0xfffffffd
	.align		4
        /*0018*/ 	.word	0x00000000
	.align		4
        /*001c*/ 	.word	0xfffffffc


//--------------------- .text.matmul_kernel       --------------------------
	.section	.text.matmul_kernel,"ax",@progbits
	.align	128
        .global         matmul_kernel
        .type           matmul_kernel,@function
        .size           matmul_kernel,(.L_x_3 - matmul_kernel)
        .other          matmul_kernel,@"STO_CUDA_ENTRY STV_DEFAULT"
matmul_kernel:
.text.matmul_kernel:
[----:B------:R-:W0:Y:S08]  /*0000*/  LDC R1, c[0x0][0x37c] ;  /* 0x0000df00ff017b82 */ /* 0x000e300000000800 */
[----:B------:R-:W1:Y:S01]  /*0010*/  LDC.64 R2, c[0x0][0x398] ;  /* 0x0000e600ff027b82 */ /* 0x000e620000000a00 */
[----:B0-----:R-:W-:Y:S01]  /*0020*/  VIADD R1, R1, 0xffffd6a0 ;  /* 0xffffd6a001017836 */ /* 0x001fe20000000000 */
[----:B------:R-:W0:Y:S04]  /*0030*/  LDCU UR4, c[0x0][0x3a0] ;  /* 0x00007400ff0477ac */ /* 0x000e280008000800 */
[----:B------:R-:W-:Y:S01]  /*0040*/  STL [R1+0x3b0], RZ ;  /* 0x0003b0ff01007387 */ /* 0x000fe20000100800 */
[----:B------:R-:W2:Y:S03]  /*0050*/  LDCU.64 UR42, c[0x0][0x358] ;  /* 0x00006b00ff2a77ac */ /* 0x000ea60008000a00 */
[----:B------:R-:W-:Y:S04]  /*0060*/  STL [R1+0x3b4], RZ ;  /* 0x0003b4ff01007387 */ /* 0x000fe80000100800 */
[----:B------:R-:W-:Y:S04]  /*0070*/  STL [R1+0x3b8], RZ ;  /* 0x0003b8ff01007387 */ /* 0x000fe80000100800 */
[----:B------:R-:W-:Y:S01]  /*0080*/  STL [R1+0x3bc], RZ ;  /* 0x0003bcff01007387 */ /* 0x000fe20000100800 */
[----:B0-----:R-:W-:-:S03]  /*0090*/  UIADD3 UR4, UPT, UPT, UR4, 0x7f, URZ ;  /* 0x0000007f04047890 */ /* 0x001fc6000fffe0ff */
[----:B------:R-:W-:Y:S01]  /*00a0*/  STL [R1+0x340], RZ ;  /* 0x000340ff01007387 */ /* 0x000fe20000100800 */
[----:B-1----:R-:W-:Y:S01]  /*00b0*/  VIADD R0, R3, 0xf ;  /* 0x0000000f03007836 */ /* 0x002fe20000000000 */
[----:B------:R-:W-:Y:S02]  /*00c0*/  UISETP.GE.AND UP0, UPT, UR4, 0x80, UPT ;  /* 0x000000800400788c */ /* 0x000fe4000bf06270 */
[----:B------:R-:W-:Y:S02]  /*00d0*/  STL [R1+0x344], RZ ;  /* 0x000344ff01007387 */ /* 0x000fe40000100800 */
[----:B------:R-:W-:Y:S02]  /*00e0*/  SHF.R.S32.HI R5, RZ, 0x1f, R0 ;  /* 0x0000001fff057819 */ /* 0x000fe40000011400 */
[----:B------:R-:W-:Y:S02]  /*00f0*/  STL [R1+0x348], RZ ;  /* 0x000348ff01007387 */ /* 0x000fe40000100800 */
[----:B------:R-:W-:-:S02]  /*0100*/  LEA.HI R5, R5, R0, RZ, 0x4 ;  /* 0x0000000005057211 */ /* 0x000fc400078f20ff */
[----:B------:R-:W-:Y:S02]  /*0110*/  STL [R1+0x34c], RZ ;  /* 0x00034cff01007387 */ /* 0x000fe40000100800 */
[----:B------:R-:W-:Y:S02]  /*0120*/  SHF.R.S32.HI R0, RZ, 0x4, R5 ;  /* 0x00000004ff007819 */ /* 0x000fe40000011405 */
[----:B------:R-:W-:Y:S03]  /*0130*/  STL [R1+0x3a0], RZ ;  /* 0x0003a0ff01007387 */ /* 0x000fe60000100800 */
[----:B------:R-:W-:Y:S01]  /*0140*/  IMAD.SHL.U32 R0, R0, 0x8, RZ ;  /* 0x0000000800007824 */ /* 0x000fe200078e00ff */
[----:B------:R-:W0:Y:S04]  /*0150*/  S2R R5, SR_CTAID.X ;  /* 0x0000000000057919 */ /* 0x000e280000002500 */
[-C--:B------:R-:W-:Y:S01]  /*0160*/  IABS R9, R0.reuse ;  /* 0x0000000000097213 */ /* 0x080fe20000000000 */
[----:B------:R-:W-:Y:S01]  /*0170*/  STL [R1+0x3a4], RZ ;  /* 0x0003a4ff01007387 */ /* 0x000fe20000100800 */
[----:B------:R-:W-:-:S02]  /*0180*/  IABS R12, R0 ;  /* 0x00000000000c7213 */ /* 0x000fc40000000000 */
[----:B------:R-:W1:Y:S01]  /*0190*/  I2F.RP R4, R9 ;  /* 0x0000000900047306 */ /* 0x000e620000209400 */
[----:B------:R-:W-:Y:S04]  /*01a0*/  STL [R1+0x3a8], RZ ;  /* 0x0003a8ff01007387 */ /* 0x000fe80000100800 */
[----:B------:R-:W-:Y:S04]  /*01b0*/  STL [R1+0x3ac], RZ ;  /* 0x0003acff01007387 */ /* 0x000fe80000100800 */
[----:B------:R-:W-:Y:S04]  /*01c0*/  STL [R1+0x330], RZ ;  /* 0x000330ff01007387 */ /* 0x000fe80000100800 */
[----:B------:R-:W-:Y:S01]  /*01d0*/  STL [R1+0x334], RZ ;  /* 0x000334ff01007387 */ /* 0x000fe20000100800 */
[----:B-1----:R-:W1:Y:S03]  /*01e0*/  MUFU.RCP R4, R4 ;  /* 0x0000000400047308 */ /* 0x002e660000001000 */
[----:B------:R-:W-:Y:S04]  /*01f0*/  STL [R1+0x338], RZ ;  /* 0x000338ff01007387 */ /* 0x000fe80000100800 */
[----:B------:R-:W-:Y:S01]  /*0200*/  STL [R1+0x33c], RZ ;  /* 0x00033cff01007387 */ /* 0x000fe20000100800 */
[----:B0-----:R-:W-:-:S03]  /*0210*/  IABS R10, R5 ;  /* 0x00000005000a7213 */ /* 0x001fc60000000000 */
[----:B------:R-:W-:Y:S04]  /*0220*/  STL [R1+0x390], RZ ;  /* 0x000390ff01007387 */ /* 0x000fe80000100800 */
[----:B------:R-:W-:Y:S01]  /*0230*/  STL [R1+0x394], RZ ;  /* 0x000394ff01007387 */ /* 0x000fe20000100800 */
[----:B-1----:R-:W-:-:S03]  /*0240*/  VIADD R6, R4, 0xffffffe ;  /* 0x0ffffffe04067836 */ /* 0x002fc60000000000 */
[----:B------:R-:W-:Y:S01]  /*0250*/  STL [R1+0x398], RZ ;  /* 0x000398ff01007387 */ /* 0x000fe20000100800 */
[----:B------:R-:W-:Y:S01]  /*0260*/  IMAD.MOV R4, RZ, RZ, -R12 ;  /* 0x000000ffff047224 */ /* 0x000fe200078e0a0c */
[----:B------:R0:W1:Y:S02]  /*0270*/  F2I.FTZ.U32.TRUNC.NTZ R7, R6 ;  /* 0x0000000600077305 */ /* 0x000064000021f000 */
[----:B------:R-:W-:Y:S04]  /*0280*/  STL [R1+0x39c], RZ ;  /* 0x00039cff01007387 */ /* 0x000fe80000100800 */
[----:B------:R-:W-:Y:S01]  /*0290*/  STL [R1+0x320], RZ ;  /* 0x000320ff01007387 */ /* 0x000fe20000100800 */
[----:B0-----:R-:W-:-:S03]  /*02a0*/  IMAD.MOV.U32 R6, RZ, RZ, RZ ;  /* 0x000000ffff067224 */ /* 0x001fc600078e00ff */
[----:B------:R-:W-:Y:S04]  /*02b0*/  STL [R1+0x324], RZ ;  /* 0x000324ff01007387 */ /* 0x000fe80000100800 */
[----:B------:R-:W-:Y:S01]  /*02c0*/  STL [R1+0x328], RZ ;  /* 0x000328ff01007387 */ /* 0x000fe20000100800 */
[----:B-1----:R-:W-:-:S03]  /*02d0*/  IMAD.MOV R8, RZ, RZ, -R7 ;  /* 0x000000ffff087224 */ /* 0x002fc600078e0a07 */
[----:B------:R-:W-:Y:S01]  /*02e0*/  STL [R1+0x32c], RZ ;  /* 0x00032cff01007387 */ /* 0x000fe20000100800 */
[----:B------:R-:W-:Y:S02]  /*02f0*/  IMAD R11, R8, R9, RZ ;  /* 0x00000009080b7224 */ /* 0x000fe400078e02ff */
[----:B------:R-:W-:Y:S01]  /*0300*/  IMAD.MOV.U32 R8, RZ, RZ, R10 ;  /* 0x000000ffff087224 */ /* 0x000fe200078e000a */
[----:B------:R-:W-:Y:S01]  /*0310*/  STL [R1+0x380], RZ ;  /* 0x000380ff01007387 */ /* 0x000fe20000100800 */
[----:B------:R-:W-:-:S03]  /*0320*/  IMAD.HI.U32 R7, R7, R11, R6 ;  /* 0x0000000b07077227 */ /* 0x000fc600078e0006 */
[----:B------:R-:W-:Y:S03]  /*0330*/  STL [R1+0x384], RZ ;  /* 0x000384ff01007387 */ /* 0x000fe60000100800 */
[----:B------:R-:W-:Y:S01]  /*0340*/  IMAD.HI.U32 R7, R7, R8, RZ ;  /* 0x0000000807077227 */ /* 0x000fe200078e00ff */
[----:B------:R-:W-:Y:S03]  /*0350*/  STL [R1+0x388], RZ ;  /* 0x000388ff01007387 */ /* 0x000fe60000100800 */
[----:B------:R-:W-:Y:S01]  /*0360*/  IMAD R4, R7, R4, R8 ;  /* 0x0000000407047224 */ /* 0x000fe200078e0208 */
[----:B------:R-:W-:Y:S04]  /*0370*/  STL [R1+0x38c], RZ ;  /* 0x00038cff01007387 */ /* 0x000fe80000100800 */
[----:B------:R-:W-:Y:S01]  /*0380*/  ISETP.GT.U32.AND P1, PT, R9, R4, PT ;  /* 0x000000040900720c */ /* 0x000fe20003f24070 */
[----:B------:R-:W-:Y:S04]  /*0390*/  STL [R1+0xd0], RZ ;  /* 0x0000d0ff01007387 */ /* 0x000fe80000100800 */
[----:B------:R-:W-:Y:S04]  /*03a0*/  STL [R1+0xd4], RZ ;  /* 0x0000d4ff01007387 */ /* 0x000fe80000100800 */
[----:B------:R-:W-:Y:S04]  /*03b0*/  STL [R1+0xd8], RZ ;  /* 0x0000d8ff01007387 */ /* 0x000fe80000100800 */
[----:B------:R-:W-:Y:S01]  /*03c0*/  @!P1 IMAD.IADD R4, R4, 0x1, -R9 ;  /* 0x0000000104049824 */ /* 0x000fe200078e0a09 */
[----:B------:R-:W-:Y:S01]  /*03d0*/  STL [R1+0xdc], RZ ;  /* 0x0000dcff01007387 */ /* 0x000fe20000100800 */
[----:B------:R-:W-:Y:S01]  /*03e0*/  @!P1 VIADD R7, R7, 0x1 ;  /* 0x0000000107079836 */ /* 0x000fe20000000000 */
[----:B------:R-:W-:-:S02]  /*03f0*/  ISETP.NE.AND P1, PT, R0, RZ, PT ;  /* 0x000000ff0000720c */ /* 0x000fc40003f25270 */
[----:B------:R-:W-:Y:S01]  /*0400*/  ISETP.GE.U32.AND P0, PT, R4, R9, PT ;  /* 0x000000090400720c */ /* 0x000fe20003f06070 */
[----:B------:R-:W-:Y:S01]  /*0410*/  STL [R1+0x370], RZ ;  /* 0x000370ff01007387 */ /* 0x000fe20000100800 */
[----:B------:R-:W-:-:S03]  /*0420*/  LOP3.LUT R4, R5, R0, RZ, 0x3c, !PT ;  /* 0x0000000005047212 */ /* 0x000fc600078e3cff */
[----:B------:R-:W-:Y:S01]  /*0430*/  STL [R1+0x374], RZ ;  /* 0x000374ff01007387 */ /* 0x000fe20000100800 */
[----:B------:R-:W-:Y:S01]  /*0440*/  ISETP.GE.AND P2, PT, R4, RZ, PT ;  /* 0x000000ff0400720c */ /* 0x000fe20003f46270 */
[----:B------:R-:W-:Y:S02]  /*0450*/  VIADD R4, R2, 0xff ;  /* 0x000000ff02047836 */ /* 0x000fe40000000000 */
[----:B------:R-:W-:Y:S04]  /*0460*/  STL [R1+0x378], RZ ;  /* 0x000378ff01007387 */ /* 0x000fe80000100800 */
[----:B------:R-:W-:Y:S01]  /*0470*/  @P0 VIADD R7, R7, 0x1 ;  /* 0x0000000107070836 */ /* 0x000fe20000000000 */
[----:B------:R-:W-:Y:S03]  /*0480*/  STL [R1+0x37c], RZ ;  /* 0x00037cff01007387 */ /* 0x000fe60000100800 */
[----:B------:R-:W-:Y:S01]  /*0490*/  IMAD.MOV.U32 R6, RZ, RZ, R7 ;  /* 0x000000ffff067224 */ /* 0x000fe200078e0007 */
[----:B------:R-:W-:Y:S01]  /*04a0*/  SHF.R.S32.HI R7, RZ, 0x1f, R4 ;  /* 0x0000001fff077819 */ /* 0x000fe20000011404 */
[----:B------:R-:W-:Y:S02]  /*04b0*/  STL [R1+0xb0], RZ ;  /* 0x0000b0ff01007387 */ /* 0x000fe40000100800 */
[----:B------:R-:W-:Y:S01]  /*04c0*/  @!P2 IMAD.MOV R6, RZ, RZ, -R6 ;  /* 0x000000ffff06a224 */ /* 0x000fe200078e0a06 */
[----:B------:R-:W-:Y:S01]  /*04d0*/  @!P1 LOP3.LUT R6, RZ, R0, RZ, 0x33, !PT ;  /* 0x00000000ff069212 */ /* 0x000fe200078e33ff */
[----:B------:R-:W-:Y:S01]  /*04e0*/  STL [R1+0xb4], RZ ;  /* 0x0000b4ff01007387 */ /* 0x000fe20000100800 */
[----:B------:R-:W-:-:S03]  /*04f0*/  LEA.HI R7, R7, R4, RZ, 0x8 ;  /* 0x0000000407077211 */ /* 0x000fc600078f40ff */
[----:B------:R-:W-:Y:S01]  /*0500*/  IMAD.SHL.U32 R4, R6, 0x8, RZ ;  /* 0x0000000806047824 */ /* 0x000fe200078e00ff */
[----:B------:R-:W-:Y:S01]  /*0510*/  STL [R1+0xb8], RZ ;  /* 0x0000b8ff01007387 */ /* 0x000fe20000100800 */
[----:B------:R-:W-:-:S03]  /*0520*/  IMAD.MOV R6, RZ, RZ, -R6 ;  /* 0x000000ffff067224 */ /* 0x000fc600078e0a06 */
[----:B------:R-:W-:Y:S01]  /*0530*/  LEA.HI.SX32 R7, R7, -R4, 0x18 ;  /* 0x8000000407077211 */ /* 0x000fe200078fc2ff */
[----:B------:R-:W-:Y:S01]  /*0540*/  IMAD R13, R0, R6, R5 ;  /* 0x00000006000d7224 */ /* 0x000fe200078e0205 */
[----:B------:R-:W-:Y:S01]  /*0550*/  STL [R1+0xbc], RZ ;  /* 0x0000bcff01007387 */ /* 0x000fe20000100800 */
[----:B------:R-:W-:Y:S01]  /*0560*/  IMAD.MOV.U32 R6, RZ, RZ, RZ ;  /* 0x000000ffff067224 */ /* 0x000fe200078e00ff */
[----:B------:R-:W-:Y:S02]  /*0570*/  VIMNMX R8, PT, PT, R7, 0x8, PT ;  /* 0x0000000807087848 */ /* 0x000fe40003fe0100 */
[----:B------:R-:W-:Y:S02]  /*0580*/  STL [R1+0x360], RZ ;  /* 0x000360ff01007387 */ /* 0x000fe40000100800 */
[-C--:B------:R-:W-:Y:S02]  /*0590*/  IABS R10, R8.reuse ;  /* 0x00000008000a7213 */ /* 0x080fe40000000000 */
[----:B------:R-:W-:Y:S01]  /*05a0*/  IABS R0, R8 ;  /* 0x0000000800007213 */ /* 0x000fe20000000000 */
[----:B------:R-:W-:Y:S01]  /*05b0*/  STL [R1+0x364], RZ ;  /* 0x000364ff01007387 */ /* 0x000fe20000100800 */
[----:B------:R-:W0:Y:S03]  /*05c0*/  I2F.RP R9, R10 ;  /* 0x0000000a00097306 */ /* 0x000e260000209400 */
[----:B------:R-:W-:Y:S04]  /*05d0*/  STL [R1+0x368], RZ ;  /* 0x000368ff01007387 */ /* 0x000fe80000100800 */
[----:B------:R-:W-:Y:S04]  /*05e0*/  STL [R1+0x36c], RZ ;  /* 0x00036cff01007387 */ /* 0x000fe80000100800 */
[----:B------:R-:W-:Y:S01]  /*05f0*/  STL [R1+0xa0], RZ ;  /* 0x0000a0ff01007387 */ /* 0x000fe20000100800 */
[----:B0-----:R-:W0:Y:S03]  /*0600*/  MUFU.RCP R9, R9 ;  /* 0x0000000900097308 */ /* 0x001e260000001000 */
[----:B------:R-:W-:Y:S04]  /*0610*/  STL [R1+0xa4], RZ ;  /* 0x0000a4ff01007387 */ /* 0x000fe80000100800 */
[----:B------:R-:W-:Y:S04]  /*0620*/  STL [R1+0xa8], RZ ;  /* 0x0000a8ff01007387 */ /* 0x000fe80000100800 */
[----:B------:R-:W-:Y:S04]  /*0630*/  STL [R1+0xac], RZ ;  /* 0x0000acff01007387 */ /* 0x000fe80000100800 */
[----:B------:R-:W-:Y:S01]  /*0640*/  STL [R1+0x350], RZ ;  /* 0x000350ff01007387 */ /* 0x000fe20000100800 */
[----:B0-----:R-:W-:-:S03]  /*0650*/  VIADD R7, R9, 0xffffffe ;  /* 0x0ffffffe09077836 */ /* 0x001fc60000000000 */
[----:B------:R-:W-:Y:S04]  /*0660*/  STL [R1+0x354], RZ ;  /* 0x000354ff01007387 */ /* 0x000fe80000100800 */
[----:B------:R-:W-:Y:S01]  /*0670*/  STL [R1+0x358], RZ ;  /* 0x000358ff01007387 */ /* 0x000fe20000100800 */
[----:B------:R-:W0:Y:S03]  /*0680*/  F2I.FTZ.U32.TRUNC.NTZ R7, R7 ;  /* 0x0000000700077305 */ /* 0x000e26000021f000 */
[----:B------:R-:W-:Y:S04]  /*0690*/  STL [R1+0x35c], RZ ;  /* 0x00035cff01007387 */ /* 0x000fe80000100800 */
[----:B------:R-:W-:Y:S04]  /*06a0*/  STL [R1+0x80], RZ ;  /* 0x000080ff01007387 */ /* 0x000fe80000100800 */
[----:B------:R-:W-:Y:S01]  /*06b0*/  STL [R1+0x84], RZ ;  /* 0x000084ff01007387 */ /* 0x000fe20000100800 */
[----:B0-----:R-:W-:-:S03]  /*06c0*/  IMAD.MOV R11, RZ, RZ, -R7 ;  /* 0x000000ffff0b7224 */ /* 0x001fc600078e0a07 */
[----:B------:R-:W-:Y:S01]  /*06d0*/  STL [R1+0x88], RZ ;  /* 0x000088ff01007387 */ /* 0x000fe20000100800 */
[----:B------:R-:W-:Y:S01]  /*06e0*/  IMAD.MOV.U32 R5, RZ, RZ, R11 ;  /* 0x000000ffff057224 */ /* 0x000fe200078e000b */
[----:B------:R-:W-:Y:S02]  /*06f0*/  IABS R11, R13 ;  /* 0x0000000d000b7213 */ /* 0x000fe40000000000 */
[----:B------:R-:W-:Y:S01]  /*0700*/  STL [R1+0x8c], RZ ;  /* 0x00008cff01007387 */ /* 0x000fe20000100800 */
[----:B------:R-:W-:-:S03]  /*0710*/  IMAD R5, R5, R10, RZ ;  /* 0x0000000a05057224 */ /* 0x000fc600078e02ff */
[----:B------:R-:W-:Y:S01]  /*0720*/  STL [R1+0xc0], RZ ;  /* 0x0000c0ff01007387 */ /* 0x000fe20000100800 */
[----:B------:R-:W-:-:S03]  /*0730*/  IMAD.HI.U32 R6, R7, R5, R6 ;  /* 0x0000000507067227 */ /* 0x000fc600078e0006 */
[----:B------:R-:W-:Y:S01]  /*0740*/  STL [R1+0xc4], RZ ;  /* 0x0000c4ff01007387 */ /* 0x000fe20000100800 */
[----:B------:R-:W-:Y:S02]  /*0750*/  IMAD.MOV R5, RZ, RZ, -R0 ;  /* 0x000000ffff057224 */ /* 0x000fe400078e0a00 */
        /* <DEDUP_REMOVED lines=12> */
[----:B------:R-:W-:Y:S02]  /*0820*/  ISETP.GE.U32.AND P0, PT, R5, R10, PT ;  /* 0x0000000a0500720c */ /* 0x000fe40003f06070 */
[----:B------:R-:W-:-:S04]  /*0830*/  LOP3.LUT R5, R13, R8, RZ, 0x3c, !PT ;  /* 0x000000080d057212 */ /* 0x000fc800078e3cff */
[----:B------:R-:W-:-:S07]  /*0840*/  ISETP.GE.AND P2, PT, R5, RZ, PT ;  /* 0x000000ff0500720c */ /* 0x000fce0003f46270 */
[----:B------:R-:W-:-:S06]  /*0850*/  @P0 VIADD R0, R0, 0x1 ;  /* 0x0000000100000836 */ /* 0x000fcc0000000000 */
[----:B------:R-:W-:Y:S01]  /*0860*/  @!P2 IMAD.MOV R0, RZ, RZ, -R0 ;  /* 0x000000ffff00a224 */ /* 0x000fe200078e0a00 */
[----:B------:R-:W-:-:S05]  /*0870*/  @!P1 LOP3.LUT R0, RZ, R8, RZ, 0x33, !PT ;  /* 0x00000008ff009212 */ /* 0x000fca00078e33ff */
[----:B------:R-:W-:Y:S02]  /*0880*/  IMAD.MOV R5, RZ, RZ, -R0 ;  /* 0x000000ffff057224 */ /* 0x000fe400078e0a00 */
[----:B------:R-:W-:Y:S02]  /*0890*/  IMAD.SHL.U32 R0, R0, 0x10, RZ ;  /* 0x0000001000007824 */ /* 0x000fe400078e00ff */
[----:B------:R-:W-:Y:S02]  /*08a0*/  IMAD R5, R8, R5, R13 ;  /* 0x0000000508057224 */ /* 0x000fe400078e020d */
[----:B------:R-:W-:Y:S01]  /*08b0*/  VIADD R6, R0, 0x1 ;  /* 0x0000000100067836 */ /* 0x000fe20000000000 */
[----:B------:R-:W-:Y:S01]  /*08c0*/  STL [R1+0x1a54], R0 ;  /* 0x001a540001007387 */ /* 0x000fe20000100800 */
[----:B------:R-:W-:Y:S02]  /*08d0*/  IMAD.IADD R4, R4, 0x1, R5 ;  /* 0x0000000104047824 */ /* 0x000fe400078e0205 */
[----:B------:R-:W-:Y:S01]  /*08e0*/  VIADD R27, R0, 0x3 ;  /* 0x00000003001b7836 */ /* 0x000fe20000000000 */
[----:B------:R-:W0:Y:S01]  /*08f0*/  S2R R5, SR_TID.X ;  /* 0x0000000000057919 */ /* 0x000e220000002100 */
[----:B------:R-:W-:-:S02]  /*0900*/  IMAD.SHL.U32 R14, R4, 0x100, RZ ;  /* 0x00000100040e7824 */ /* 0x000fc400078e00ff */
[C---:B------:R-:W-:Y:S01]  /*0910*/  VIADD R18, R0.reuse, 0x4 ;  /* 0x0000000400127836 */ /* 0x040fe20000000000 */
[----:B------:R1:W-:Y:S01]  /*0920*/  STL [R1+0x8], R6 ;  /* 0x0000080601007387 */ /* 0x0003e20000100800 */
[C---:B------:R-:W-:Y:S02]  /*0930*/  VIADD R13, R0.reuse, 0x5 ;  /* 0x00000005000d7836 */ /* 0x040fe40000000000 */
[C---:B------:R-:W-:Y:S02]  /*0940*/  VIADD R12, R0.reuse, 0x6 ;  /* 0x00000006000c7836 */ /* 0x040fe40000000000 */
[C---:B------:R-:W-:Y:S02]  /*0950*/  VIADD R11, R0.reuse, 0x7 ;  /* 0x00000007000b7836 */ /* 0x040fe40000000000 */
[C---:B------:R-:W-:Y:S02]  /*0960*/  VIADD R10, R0.reuse, 0x8 ;  /* 0x00000008000a7836 */ /* 0x040fe40000000000 */
[----:B------:R-:W-:-:S02]  /*0970*/  VIADD R9, R0, 0x9 ;  /* 0x0000000900097836 */ /* 0x000fc40000000000 */
[C---:B------:R-:W-:Y:S02]  /*0980*/  VIADD R8, R0.reuse, 0xa ;  /* 0x0000000a00087836 */ /* 0x040fe40000000000 */
[C---:B------:R-:W-:Y:S02]  /*0990*/  VIADD R7, R0.reuse, 0xb ;  /* 0x0000000b00077836 */ /* 0x040fe40000000000 */
[C---:B-1----:R-:W-:Y:S01]  /*09a0*/  VIADD R6, R0.reuse, 0xc ;  /* 0x0000000c00067836 */ /* 0x042fe20000000000 */
[----:B0-----:R-:W-:Y:S01]  /*09b0*/  LOP3.LUT R16, R5, 0x3f, RZ, 0xc0, !PT ;  /* 0x0000003f05107812 */ /* 0x001fe200078ec0ff */
[----:B------:R-:W-:-:S03]  /*09c0*/  VIADD R5, R0, 0x2 ;  /* 0x0000000200057836 */ /* 0x000fc60000000000 */
[----:B------:R-:W-:Y:S01]  /*09d0*/  PRMT R15, R16, 0x6540, R4 ;  /* 0x00006540100f7816 */ /* 0x000fe20000000004 */
[----:B------:R-:W-:Y:S01]  /*09e0*/  VIADD R4, R0, 0xe ;  /* 0x0000000e00047836 */ /* 0x000fe20000000000 */
[----:B------:R-:W-:Y:S01]  /*09f0*/  LOP3.LUT R29, R14, 0x40, R16, 0xfe, !PT ;  /* 0x000000400e1d7812 */ /* 0x000fe200078efe10 */
[----:B------:R0:W-:Y:S01]  /*0a00*/  STL [R1+0x4], R5 ;  /* 0x0000040501007387 */ /* 0x0001e20000100800 */
[C---:B------:R-:W-:Y:S02]  /*0a10*/  LOP3.LUT R26, R15.reuse, 0xc0, RZ, 0xfc, !PT ;  /* 0x000000c00f1a7812 */ /* 0x040fe400078efcff */
[----:B------:R-:W-:Y:S01]  /*0a20*/  LOP3.LUT R28, R15, 0x80, RZ, 0xfc, !PT ;  /* 0x000000800f1c7812 */ /* 0x000fe200078efcff */
[----:B------:R1:W-:Y:S04]  /*0a30*/  STL [R1], R27 ;  /* 0x0000001b01007387 */ /* 0x0003e80000100800 */
[----:B------:R1:W-:Y:S01]  /*0a40*/  STL [R1+0x1a58], R15 ;  /* 0x001a580f01007387 */ /* 0x0003e20000100800 */
[----:B0-----:R-:W-:-:S03]  /*0a50*/  VIADD R5, R0, 0xd ;  /* 0x0000000d00057836 */ /* 0x001fc60000000000 */
[----:B------:R1:W-:Y:S01]  /*0a60*/  STL [R1+0x1a64], R26 ;  /* 0x001a641a01007387 */ /* 0x0003e20000100800 */
[----:B------:R-:W-:-:S03]  /*0a70*/  VIADD R0, R0, 0xf ;  /* 0x0000000f00007836 */ /* 0x000fc60000000000 */
[----:B------:R1:W-:Y:S04]  /*0a80*/  STL [R1+0x1a5c], R29 ;  /* 0x001a5c1d01007387 */ /* 0x0003e80000100800 */
[----:B------:R1:W-:Y:S01]  /*0a90*/  STL [R1+0x1a60], R28 ;  /* 0x001a601c01007387 */ /* 0x0003e20000100800 */
[----:B--2---:R-:W-:Y:S05]  /*0aa0*/  BRA.U !UP0, `(.L_x_0) ;  /* 0x000003f508407547 */ /* 0x004fea000b800000 */
[----:B------:R-:W-:Y:S01]  /*0ab0*/  IABS R19, R3 ;  /* 0x0000000300137213 */ /* 0x000fe20000000000 */
[----:B------:R0:W-:Y:S01]  /*0ac0*/  STL [R1+0x1a78], R3 ;  /* 0x001a780301007387 */ /* 0x0001e20000100800 */
[----:B------:R-:W-:Y:S01]  /*0ad0*/  IABS R20, R2 ;  /* 0x0000000200147213 */ /* 0x000fe20000000000 */
[----:B------:R-:W2:Y:S01]  /*0ae0*/  LDCU UR71, c[0x0][0x3ac] ;  /* 0x00007580ff4777ac */ /* 0x000ea20008000800 */
[----:B------:R-:W-:Y:S02]  /*0af0*/  ISETP.GE.AND P6, PT, R0, RZ, PT ;  /* 0x000000ff0000720c */ /* 0x000fe40003fc6270 */
[----:B------:R-:W-:Y:S01]  /*0b00*/  ISETP.GE.AND P0, PT, R5, RZ, PT ;  /* 0x000000ff0500720c */ /* 0x000fe20003f06270 */
[----:B------:R-:W3:Y:S01]  /*0b10*/  LDCU UR76, c[0x0][0x3a4] ;  /* 0x00007480ff4c77ac */ /* 0x000ee20008000800 */
[----:B0-----:R-:W4:Y:S01]  /*0b20*/  LDL R3, [R1+0x1a58] ;  /* 0x001a580001037983 */ /* 0x001f220000100800 */
[----:B-1----:R-:W0:Y:S01]  /*0b30*/  I2F.RP R15, R20 ;  /* 0x00000014000f7306 */ /* 0x002e220000209400 */
[----:B------:R-:W-:Y:S01]  /*0b40*/  ISETP.GE.AND P3, PT, R4, RZ, PT ;  /* 0x000000ff0400720c */ /* 0x000fe20003f66270 */
[----:B------:R-:W1:Y:S01]  /*0b50*/  LDCU.128 UR24, c[0x0][0x380] ;  /* 0x00007000ff1877ac */ /* 0x000e620008000c00 */
[----:B------:R-:W5:Y:S05]  /*0b60*/  LDCU UR65, c[0x0][0x3a8] ;  /* 0x00007500ff4177ac */ /* 0x000f6a0008000800 */
[----:B------:R-:W1:Y:S01]  /*0b70*/  I2F.RP R16, R19 ;  /* 0x0000001300107306 */ /* 0x000e620000209400 */
[----:B------:R-:W2:Y:S01]  /*0b80*/  LDCU UR63, c[0x0][0x3a8] ;  /* 0x00007500ff3f77ac */ /* 0x000ea20008000800 */
[----:B------:R-:W2:Y:S06]  /*0b90*/  LDCU UR61, c[0x0][0x3a8] ;  /* 0x00007500ff3d77ac */ /* 0x000eac0008000800 */
[----:B0-----:R-:W0:Y:S01]  /*0ba0*/  MUFU.RCP R15, R15 ;  /* 0x0000000f000f7308 */ /* 0x001e220000001000 */
[----:B------:R-:W2:Y:S01]  /*0bb0*/  LDCU UR59, c[0x0][0x3a8] ;  /* 0x00007500ff3b77ac */ /* 0x000ea20008000800 */
[----:B------:R-:W2:Y:S06]  /*0bc0*/  LDCU UR57, c[0x0][0x3a8] ;  /* 0x00007500ff3977ac */ /* 0x000eac0008000800 */
[----:B-1----:R-:W1:Y:S01]  /*0bd0*/  MUFU.RCP R14, R16 ;  /* 0x00000010000e7308 */ /* 0x002e620000001000 */
[----:B------:R-:W2:Y:S01]  /*0be0*/  LDCU UR55, c[0x0][0x3a8] ;  /* 0x00007500ff3777ac */ /* 0x000ea20008000800 */
[----:B------:R-:W2:Y:S01]  /*0bf0*/  LDCU UR53, c[0x0][0x3a8] ;  /* 0x00007500ff3577ac */ /* 0x000ea20008000800 */
[----:B0-----:R-:W-:Y:S01]  /*0c00*/  VIADD R15, R15, 0xffffffe ;  /* 0x0ffffffe0f0f7836 */ /* 0x001fe20000000000 */
[----:B------:R-:W0:Y:S01]  /*0c10*/  LDCU UR51, c[0x0][0x3a8] ;  /* 0x00007500ff3377ac */ /* 0x000e220008000800 */
[----:B------:R-:W0:Y:S04]  /*0c20*/  LDCU UR49, c[0x0][0x3a8] ;  /* 0x00007500ff3177ac */ /* 0x000e280008000800 */
[----:B------:R-:W0:Y:S01]  /*0c30*/  F2I.FTZ.U32.TRUNC.NTZ R15, R15 ;  /* 0x0000000f000f7305 */ /* 0x000e22000021f000 */
[----:B-1----:R-:W-:Y:S01]  /*0c40*/  VIADD R14, R14, 0xffffffe ;  /* 0x0ffffffe0e0e7836 */ /* 0x002fe20000000000 */
[----:B------:R-:W1:Y:S01]  /*0c50*/  LDCU UR47, c[0x0][0x3a8] ;  /* 0x00007500ff2f77ac */ /* 0x000e620008000800 */
[----:B------:R-:W1:Y:S05]  /*0c60*/  LDCU UR45, c[0x0][0x3a8] ;  /* 0x00007500ff2d77ac */ /* 0x000e6a0008000800 */
[----:B------:R2:W1:Y:S01]  /*0c70*/  F2I.FTZ.U32.TRUNC.NTZ R17, R14 ;  /* 0x0000000e00117305 */ /* 0x000462000021f000 */
[----:B------:R-:W3:Y:S01]  /*0c80*/  LDCU UR41, c[0x0][0x3a8] ;  /* 0x00007500ff2977ac */ /* 0x000ee20008000800 */
[----:B0-----:R-:W-:Y:S01]  /*0c90*/  IMAD.MOV R16, RZ, RZ, -R15 ;  /* 0x000000ffff107224 */ /* 0x001fe200078e0a0f */
[----:B------:R-:W0:Y:S01]  /*0ca0*/  LDCU UR39, c[0x0][0x3a8] ;  /* 0x00007500ff2777ac */ /* 0x000e220008000800 */
[----:B--2---:R-:W-:-:S02]  /*0cb0*/  IMAD.MOV.U32 R14, RZ, RZ, RZ ;  /* 0x000000ffff0e7224 */ /* 0x004fc400078e00ff */
[----:B------:R-:W-:Y:S01]  /*0cc0*/  IMAD R16, R16, R20, RZ ;  /* 0x0000001410107224 */ /* 0x000fe200078e02ff */
[----:B------:R-:W2:Y:S01]  /*0cd0*/  LDCU UR37, c[0x0][0x3a8] ;  /* 0x00007500ff2577ac */ /* 0x000ea20008000800 */
[----:B-1----:R-:W-:Y:S01]  /*0ce0*/  IMAD.MOV R21, RZ, RZ, -R17 ;  /* 0x000000ffff157224 */ /* 0x002fe200078e0a11 */
[----:B------:R-:W1:Y:S01]  /*0cf0*/  LDCU UR35, c[0x0][0x3a8] ;  /* 0x00007500ff2377ac */ /* 0x000e620008000800 */
[----:B------:R-:W-:Y:S01]  /*0d00*/  IMAD.HI.U32 R14, R15, R16, R14 ;  /* 0x000000100f0e7227 */ /* 0x000fe200078e000e */
[----:B------:R-:W-:Y:S01]  /*0d10*/  IABS R15, R26 ;  /* 0x0000001a000f7213 */ /* 0x000fe20000000000 */
[----:B------:R-:W0:Y:S02]  /*0d20*/  LDCU UR33, c[0x0][0x3a8] ;  /* 0x00007500ff2177ac */ /* 0x000e240008000800 */
[----:B------:R-:W-:Y:S02]  /*0d30*/  IMAD R21, R21, R19, RZ ;  /* 0x0000001315157224 */ /* 0x000fe400078e02ff */
[----:B------:R-:W-:Y:S01]  /*0d40*/  IMAD.MOV.U32 R16, RZ, RZ, RZ ;  /* 0x000000ffff107224 */ /* 0x000fe200078e00ff */
[----:B------:R-:W0:Y:S03]  /*0d50*/  LDCU UR31, c[0x0][0x3a8] ;  /* 0x00007500ff1f77ac */ /* 0x000e260008000800 */
[----:B------:R-:W-:Y:S01]  /*0d60*/  IMAD.HI.U32 R16, R17, R21, R16 ;  /* 0x0000001511107227 */ /* 0x000fe200078e0010 */
[----:B------:R-:W-:Y:S01]  /*0d70*/  IABS R21, R29 ;  /* 0x0000001d00157213 */ /* 0x000fe20000000000 */
[----:B------:R-:W0:Y:S01]  /*0d80*/  LDCU UR29, c[0x0][0x3a8] ;  /* 0x00007500ff1d77ac */ /* 0x000e220008000800 */
[----:B------:R-:W-:-:S03]  /*0d90*/  IABS R17, R28 ;  /* 0x0000001c00117213 */ /* 0x000fc60000000000 */
[C---:B------:R-:W-:Y:S01]  /*0da0*/  IMAD.HI.U32 R24, R14.reuse, R21, RZ ;  /* 0x000000150e187227 */ /* 0x040fe200078e00ff */
[----:B------:R-:W0:Y:S03]  /*0db0*/  LDCU UR23, c[0x0][0x3a8] ;  /* 0x00007500ff1777ac */ /* 0x000e260008000800 */
[----:B------:R-:W-:Y:S01]  /*0dc0*/  IMAD.MOV R24, RZ, RZ, -R24 ;  /* 0x000000ffff187224 */ /* 0x000fe200078e0a18 */
[----:B------:R-:W0:Y:S01]  /*0dd0*/  LDCU UR21, c[0x0][0x3a8] ;  /* 0x00007500ff1577ac */ /* 0x000e220008000800 */
[----:B------:R-:W-:Y:S01]  /*0de0*/  IMAD.HI.U32 R23, R14, R17, RZ ;  /* 0x000000110e177227 */ /* 0x000fe200078e00ff */
[----:B------:R-:W0:Y:S03]  /*0df0*/  LDCU UR19, c[0x0][0x3a8] ;  /* 0x00007500ff1377ac */ /* 0x000e260008000800 */
[----:B------:R-:W-:-:S02]  /*0e00*/  IMAD R21, R20, R24, R21 ;  /* 0x0000001814157224 */ /* 0x000fc400078e0215 */
[----:B------:R-:W-:Y:S01]  /*0e10*/  IMAD.MOV R23, RZ, RZ, -R23 ;  /* 0x000000ffff177224 */ /* 0x000fe200078e0a17 */
[----:B------:R-:W0:Y:S02]  /*0e20*/  LDCU UR6, c[0x0][0x3a8] ;  /* 0x00007500ff0677ac */ /* 0x000e240008000800 */
[C---:B------:R-:W-:Y:S01]  /*0e30*/  ISETP.GT.U32.AND P5, PT, R20.reuse, R21, PT ;  /* 0x000000151400720c */ /* 0x040fe20003fa4070 */
[C---:B------:R-:W-:Y:S01]  /*0e40*/  IMAD R17, R20.reuse, R23, R17 ;  /* 0x0000001714117224 */ /* 0x040fe200078e0211 */
[----:B------:R-:W-:Y:S01]  /*0e50*/  IABS R23, R0 ;  /* 0x0000000000177213 */ /* 0x000fe20000000000 */
[----:B------:R-:W0:Y:S03]  /*0e60*/  LDCU UR15, c[0x0][0x3a8] ;  /* 0x00007500ff0f77ac */ /* 0x000e260008000800 */
[C---:B------:R-:W-:Y:S01]  /*0e70*/  ISETP.GT.U32.AND P4, PT, R20.reuse, R17, PT ;  /* 0x000000111400720c */ /* 0x040fe20003f84070 */
[----:B------:R-:W0:Y:S01]  /*0e80*/  LDCU UR13, c[0x0][0x3a8] ;  /* 0x00007500ff0d77ac */ /* 0x000e220008000800 */
[----:B------:R-:W0:Y:S05]  /*0e90*/  LDCU UR12, c[0x0][0x3a8] ;  /* 0x00007500ff0c77ac */ /* 0x000e2a0008000800 */
[--C-:B------:R-:W-:Y:S01]  /*0ea0*/  @!P5 IMAD.IADD R21, R21, 0x1, -R20.reuse ;  /* 0x000000011515d824 */ /* 0x100fe200078e0a14 */
[----:B------:R-:W0:Y:S04]  /*0eb0*/  LDCU UR11, c[0x0][0x3a8] ;  /* 0x00007500ff0b77ac */ /* 0x000e280008000800 */
[----:B------:R-:W-:Y:S01]  /*0ec0*/  ISETP.GT.U32.AND P5, PT, R20, R21, PT ;  /* 0x000000151400720c */ /* 0x000fe20003fa4070 */
[--C-:B------:R-:W-:Y:S01]  /*0ed0*/  @!P4 IMAD.IADD R17, R17, 0x1, -R20.reuse ;  /* 0x000000011111c824 */ /* 0x100fe200078e0a14 */
[----:B------:R-:W0:Y:S01]  /*0ee0*/  LDCU UR9, c[0x0][0x3a8] ;  /* 0x00007500ff0977ac */ /* 0x000e220008000800 */
[----:B------:R-:W0:Y:S01]  /*0ef0*/  LDCU UR77, c[0x0][0x3b0] ;  /* 0x00007600ff4d77ac */ /* 0x000e220008000800 */
[----:B------:R-:W0:Y:S09]  /*0f00*/  LDCU UR8, c[0x0][0x3a8] ;  /* 0x00007500ff0877ac */ /* 0x000e320008000800 */
[----:B------:R-:W-:Y:S01]  /*0f10*/  @!P5 IMAD.IADD R21, R21, 0x1, -R20 ;  /* 0x000000011515d824 */ /* 0x000fe200078e0a14 */
[----:B------:R-:W-:Y:S01]  /*0f20*/  ISETP.GE.AND P5, PT, R29, RZ, PT ;  /* 0x000000ff1d00720c */ /* 0x000fe20003fa6270 */
[----:B------:R-:W0:Y:S01]  /*0f30*/  LDCU UR4, c[0x0][0x3a8] ;  /* 0x00007500ff0477ac */ /* 0x000e220008000800 */
[----:B------:R-:W0:Y:S01]  /*0f40*/  LDCU UR5, c[0x0][0x3a8] ;  /* 0x00007500ff0577ac */ /* 0x000e220008000800 */
[----:B------:R-:W0:Y:S10]  /*0f50*/  LDCU UR17, c[0x0][0x3a8] ;  /* 0x00007500ff1177ac */ /* 0x000e340008000800 */
[----:B------:R-:W-:Y:S01]  /*0f60*/  @!P5 IMAD.MOV R21, RZ, RZ, -R21 ;  /* 0x000000ffff15d224 */ /* 0x000fe200078e0a15 */
[----:B------:R-:W-:Y:S01]  /*0f70*/  ISETP.NE.AND P5, PT, R2, RZ, PT ;  /* 0x000000ff0200720c */ /* 0x000fe20003fa5270 */
[----:B------:R-:W0:Y:S01]  /*0f80*/  LDCU UR74, c[0x0][0x3a8] ;  /* 0x00007500ff4a77ac */ /* 0x000e220008000800 */
        /* <DEDUP_REMOVED lines=33> */
[----:B----4-:R-:W-:-:S05]  /*11a0*/  IABS R22, R3 ;  /* 0x0000000300167213 */ /* 0x010fca0000000000 */
[----:B------:R-:W-:-:S04]  /*11b0*/  IMAD.HI.U32 R25, R14, R22, RZ ;  /* 0x000000160e197227 */ /* 0x000fc800078e00ff */
[----:B------:R-:W-:Y:S02]  /*11c0*/  IMAD.MOV R25, RZ, RZ, -R25 ;  /* 0x000000ffff197224 */ /* 0x000fe400078e0a19 */
[----:B------:R-:W-:-:S04]  /*11d0*/  IMAD.HI.U32 R14, R14, R15, RZ ;  /* 0x0000000f0e0e7227 */ /* 0x000fc800078e00ff */
[----:B------:R-:W-:Y:S02]  /*11e0*/  IMAD R22, R20, R25, R22 ;  /* 0x0000001914167224 */ /* 0x000fe400078e0216 */
[----:B------:R-:W-:-:S03]  /*11f0*/  IMAD.MOV R14, RZ, RZ, -R14 ;  /* 0x000000ffff0e7224 */ /* 0x000fc600078e0a0e */
[C---:B------:R-:W-:Y:S01]  /*1200*/  ISETP.GT.U32.AND P2, PT, R20.reuse, R22, PT ;  /* 0x000000161400720c */ /* 0x040fe20003f44070 */
[----:B------:R-:W-:Y:S01]  /*1210*/  IMAD R24, R20, R14, R15 ;  /* 0x0000000e14187224 */ /* 0x000fe200078e020f */
[----:B------:R-:W-:Y:S01]  /*1220*/  IABS R14, R5 ;  /* 0x00000005000e7213 */ /* 0x000fe20000000000 */
[----:B------:R-:W-:Y:S01]  /*1230*/  IMAD.HI.U32 R5, R16, R23, RZ ;  /* 0x0000001710057227 */ /* 0x000fe200078e00ff */
[----:B------:R-:W-:Y:S02]  /*1240*/  IABS R15, R4 ;  /* 0x00000004000f7213 */ /* 0x000fe40000000000 */
[----:B------:R-:W-:Y:S01]  /*1250*/  ISETP.GT.U32.AND P1, PT, R20, R24, PT ;  /* 0x000000181400720c */ /* 0x000fe20003f24070 */
[----:B------:R-:W-:-:S04]  /*1260*/  IMAD.HI.U32 R0, R16, R14, RZ ;  /* 0x0000000e10007227 */ /* 0x000fc800078e00ff */
[----:B------:R-:W-:Y:S02]  /*1270*/  IMAD.MOV R0, RZ, RZ, -R0 ;  /* 0x000000ffff007224 */ /* 0x000fe400078e0a00 */
[----:B------:R-:W-:Y:S02]  /*1280*/  @!P2 IMAD.IADD R22, R22, 0x1, -R20 ;  /* 0x000000011616a824 */ /* 0x000fe400078e0a14 */
[C---:B------:R-:W-:Y:S02]  /*1290*/  IMAD R14, R19.reuse, R0, R14 ;  /* 0x00000000130e7224 */ /* 0x040fe400078e020e */
[----:B------:R-:W-:Y:S01]  /*12a0*/  IMAD.MOV R5, RZ, RZ, -R5 ;  /* 0x000000ffff057224 */ /* 0x000fe200078e0a05 */
[----:B------:R-:W-:Y:S01]  /*12b0*/  ISETP.GT.U32.AND P2, PT, R20, R22, PT ;  /* 0x000000161400720c */ /* 0x000fe20003f44070 */
[----:B------:R-:W-:Y:S01]  /*12c0*/  @!P1 IMAD.IADD R24, R24, 0x1, -R20 ;  /* 0x0000000118189824 */ /* 0x000fe200078e0a14 */
[----:B------:R-:W-:Y:S01]  /*12d0*/  ISETP.GT.U32.AND P1, PT, R20, R17, PT ;  /* 0x000000111400720c */ /* 0x000fe20003f24070 */
[----:B------:R-:W-:-:S02]  /*12e0*/  IMAD R23, R19, R5, R23 ;  /* 0x0000000513177224 */ /* 0x000fc400078e0217 */
[----:B------:R-:W-:-:S08]  /*12f0*/  IMAD.HI.U32 R4, R16, R15, RZ ;  /* 0x0000000f10047227 */ /* 0x000fd000078e00ff */
[--C-:B------:R-:W-:Y:S01]  /*1300*/  @!P2 IMAD.IADD R22, R22, 0x1, -R20.reuse ;  /* 0x000000011616a824 */ /* 0x100fe200078e0a14 */
[----:B------:R-:W-:Y:S01]  /*1310*/  ISETP.GE.AND P2, PT, R3, RZ, PT ;  /* 0x000000ff0300720c */ /* 0x000fe20003f46270 */
[----:B------:R-:W-:Y:S01]  /*1320*/  @!P1 IMAD.IADD R17, R17, 0x1, -R20 ;  /* 0x0000000111119824 */ /* 0x000fe200078e0a14 */
[----:B------:R-:W-:Y:S01]  /*1330*/  LOP3.LUT R5, RZ, R2, RZ, 0x33, !PT ;  /* 0x00000002ff057212 */ /* 0x000fe200078e33ff */
[----:B------:R-:W-:Y:S01]  /*1340*/  IMAD.MOV.U32 R0, RZ, RZ, R22 ;  /* 0x000000ffff007224 */ /* 0x000fe200078e0016 */
[----:B------:R-:W4:Y:S01]  /*1350*/  LDL.LU R3, [R1+0x4] ;  /* 0x0000040001037983 */ /* 0x000f220000300800 */
[----:B------:R-:W-:Y:S01]  /*1360*/  ISETP.GT.U32.AND P4, PT, R20, R24, PT ;  /* 0x000000181400720c */ /* 0x000fe20003f84070 */
[----:B------:R-:W-:Y:S01]  /*1370*/  IMAD.MOV R4, RZ, RZ, -R4 ;  /* 0x000000ffff047224 */ /* 0x000fe200078e0a04 */
[----:B------:R-:W-:Y:S02]  /*1380*/  SEL R2, R5, R21, !P5 ;  /* 0x0000001505027207 */ /* 0x000fe40006800000 */
[----:B------:R-:W-:Y:S01]  /*1390*/  ISETP.GE.AND P1, PT, R28, RZ, PT ;  /* 0x000000ff1c00720c */ /* 0x000fe20003f26270 */
[----:B------:R-:W-:-:S03]  /*13a0*/  IMAD R15, R19, R4, R15 ;  /* 0x00000004130f7224 */ /* 0x000fc600078e020f */
[----:B------:R-:W-:-:S05]  /*13b0*/  @!P2 IMAD.MOV R0, RZ, RZ, -R0 ;  /* 0x000000ffff00a224 */ /* 0x000fca00078e0a00 */
[----:B------:R-:W-:Y:S01]  /*13c0*/  SEL R0, R5, R0, !P5 ;  /* 0x0000000005007207 */ /* 0x000fe20006800000 */
[----:B------:R-:W-:Y:S01]  /*13d0*/  @!P4 IMAD.IADD R24, R24, 0x1, -R20 ;  /* 0x000000011818c824 */ /* 0x000fe200078e0a14 */
[----:B------:R-:W-:Y:S01]  /*13e0*/  ISETP.GT.U32.AND P2, PT, R19, R23, PT ;  /* 0x000000171300720c */ /* 0x000fe20003f44070 */
[----:B------:R-:W-:Y:S01]  /*13f0*/  IMAD.MOV.U32 R4, RZ, RZ, R17 ;  /* 0x000000ffff047224 */ /* 0x000fe200078e0011 */
[----:B------:R-:W-:Y:S01]  /*1400*/  ISETP.GE.AND P4, PT, R26, RZ, PT ;  /* 0x000000ff1a00720c */ /* 0x000fe20003f86270 */
[----:B------:R0:W-:Y:S04]  /*1410*/  STL [R1+0x1a70], R0 ;  /* 0x001a700001007387 */ /* 0x0001e80000100800 */
[----:B0-----:R-:W2:Y:S04]  /*1420*/  LDL R0, [R1+0x1a54] ;  /* 0x001a540001007983 */ /* 0x001ea80000100800 */
[----:B------:R0:W-:Y:S04]  /*1430*/  STL [R1+0x1a74], R2 ;  /* 0x001a740201007387 */ /* 0x0001e80000100800 */
[----:B0-----:R-:W3:Y:S01]  /*1440*/  LDL.LU R2, [R1+0x8] ;  /* 0x0000080001027983 */ /* 0x001ee20000300800 */
[----:B------:R-:W-:-:S02]  /*1450*/  @!P2 IMAD.IADD R23, R23, 0x1, -R19 ;  /* 0x000000011717a824 */ /* 0x000fc400078e0a13 */
[----:B------:R-:W-:Y:S01]  /*1460*/  @!P1 IMAD.MOV R4, RZ, RZ, -R4 ;  /* 0x000000ffff049224 */ /* 0x000fe200078e0a04 */
[C---:B------:R-:W-:Y:S02]  /*1470*/  ISETP.GT.U32.AND P1, PT, R19.reuse, R15, PT ;  /* 0x0000000f1300720c */ /* 0x040fe40003f24070 */
[----:B------:R-:W-:Y:S02]  /*1480*/  ISETP.GT.U32.AND P2, PT, R19, R23, PT ;  /* 0x000000171300720c */ /* 0x000fe40003f44070 */
[----:B------:R-:W-:Y:S02]  /*1490*/  IABS R17, R7 ;  /* 0x0000000700117213 */ /* 0x000fe40000000000 */
[----:B------:R-:W-:Y:S01]  /*14a0*/  IABS R20, R6 ;  /* 0x0000000600147213 */ /* 0x000fe20000000000 */
[----:B------:R-:W-:Y:S02]  /*14b0*/  @!P4 IMAD.MOV R24, RZ, RZ, -R24 ;  /* 0x000000ffff18c224 */ /* 0x000fe400078e0a18 */
[----:B------:R-:W-:-:S02]  /*14c0*/  IMAD.MOV.U32 R21, RZ, RZ, R17 ;  /* 0x000000ffff157224 */ /* 0x000fc400078e0011 */
[----:B------:R-:W-:Y:S01]  /*14d0*/  IMAD.HI.U32 R17, R16, R20, RZ ;  /* 0x0000001410117227 */ /* 0x000fe200078e00ff */
[----:B------:R-:W-:-:S03]  /*14e0*/  SEL R4, R5, R4, !P5 ;  /* 0x0000000405047207 */ /* 0x000fc60006800000 */
[----:B------:R-:W-:Y:S02]  /*14f0*/  @!P1 IMAD.IADD R15, R15, 0x1, -R19 ;  /* 0x000000010f0f9824 */ /* 0x000fe400078e0a13 */
[----:B------:R-:W-:Y:S02]  /*1500*/  IMAD.MOV R17, RZ, RZ, -R17 ;  /* 0x000000ffff117224 */ /* 0x000fe400078e0a11 */
[----:B------:R-:W-:Y:S01]  /*1510*/  @!P2 IMAD.IADD R23, R23, 0x1, -R19 ;  /* 0x000000011717a824 */ /* 0x000fe200078e0a13 */
[----:B------:R-:W-:Y:S01]  /*1520*/  SEL R5, R5, R24, !P5 ;  /* 0x0000001805057207 */ /* 0x000fe20006800000 */
[C---:B------:R-:W-:Y:S01]  /*1530*/  IMAD R17, R19.reuse, R17, R20 ;  /* 0x0000001113117224 */ /* 0x040fe200078e0214 */
[----:B------:R-:W-:Y:S01]  /*1540*/  ISETP.GE.AND P5, PT, R6, RZ, PT ;  /* 0x000000ff0600720c */ /* 0x000fe20003fa6270 */
[----:B------:R-:W-:Y:S01]  /*1550*/  IMAD.MOV.U32 R6, RZ, RZ, R23 ;  /* 0x000000ffff067224 */ /* 0x000fe200078e0017 */
[C---:B------:R-:W-:Y:S02]  /*1560*/  ISETP.GT.U32.AND P4, PT, R19.reuse, R14, PT ;  /* 0x0000000e1300720c */ /* 0x040fe40003f84070 */
[C---:B------:R-:W-:Y:S01]  /*1570*/  ISETP.GT.U32.AND P1, PT, R19.reuse, R15, PT ;  /* 0x0000000f1300720c */ /* 0x040fe20003f24070 */
[----:B------:R-:W-:Y:S01]  /*1580*/  @!P6 IMAD.MOV R6, RZ, RZ, -R6 ;  /* 0x000000ffff06e224 */ /* 0x000fe200078e0a06 */
[----:B------:R-:W-:Y:S01]  /*1590*/  ISETP.GT.U32.AND P6, PT, R19, R17, PT ;  /* 0x000000111300720c */ /* 0x000fe20003fc4070 */
[----:B------:R-:W-:-:S04]  /*15a0*/  IMAD.HI.U32 R22, R16, R21, RZ ;  /* 0x0000001510167227 */ /* 0x000fc800078e00ff */
[----:B------:R-:W-:-:S04]  /*15b0*/  IMAD.MOV R22, RZ, RZ, -R22 ;  /* 0x000000ffff167224 */ /* 0x000fc800078e0a16 */
[--C-:B------:R-:W-:Y:S01]  /*15c0*/  @!P4 IMAD.IADD R14, R14, 0x1, -R19.reuse ;  /* 0x000000010e0ec824 */ /* 0x100fe200078e0a13 */
[----:B------:R-:W-:Y:S01]  /*15d0*/  ISETP.GE.AND P4, PT, R7, RZ, PT ;  /* 0x000000ff0700720c */ /* 0x000fe20003f86270 */
[----:B------:R-:W-:Y:S01]  /*15e0*/  @!P1 IMAD.IADD R15, R15, 0x1, -R19 ;  /* 0x000000010f0f9824 */ /* 0x000fe200078e0a13 */
[----:B------:R-:W-:Y:S01]  /*15f0*/  ISETP.GE.AND P1, PT, R8, RZ, PT ;  /* 0x000000ff0800720c */ /* 0x000fe20003f26270 */
[----:B------:R-:W-:Y:S01]  /*1600*/  IMAD R7, R19, R22, R21 ;  /* 0x0000001613077224 */ /* 0x000fe200078e0215 */
[----:B------:R-:W-:Y:S01]  /*1610*/  IABS R22, R8 ;  /* 0x0000000800167213 */ /* 0x000fe20000000000 */
[----:B------:R-:W-:Y:S02]  /*1620*/  IMAD.MOV.U32 R8, RZ, RZ, R15 ;  /* 0x000000ffff087224 */ /* 0x000fe400078e000f */
[----:B------:R-:W-:Y:S02]  /*1630*/  @!P6 IMAD.IADD R17, R17, 0x1, -R19 ;  /* 0x000000011111e824 */ /* 0x000fe400078e0a13 */
[----:B------:R-:W-:-:S03]  /*1640*/  @!P3 IMAD.MOV R8, RZ, RZ, -R8 ;  /* 0x000000ffff08b224 */ /* 0x000fc600078e0a08 */
[C---:B------:R-:W-:Y:S02]  /*1650*/  ISETP.GT.U32.AND P3, PT, R19.reuse, R17, PT ;  /* 0x000000111300720c */ /* 0x040fe40003f64070 */
[C---:B------:R-:W-:Y:S01]  /*1660*/  ISETP.GT.U32.AND P6, PT, R19.reuse, R7, PT ;  /* 0x000000071300720c */ /* 0x040fe20003fc4070 */
[----:B------:R-:W-:Y:S01]  /*1670*/  IMAD.HI.U32 R15, R16, R22, RZ ;  /* 0x00000016100f7227 */ /* 0x000fe200078e00ff */
[----:B------:R-:W-:-:S03]  /*1680*/  ISETP.GT.U32.AND P2, PT, R19, R14, PT ;  /* 0x0000000e1300720c */ /* 0x000fc60003f44070 */
[----:B------:R-:W-:Y:S01]  /*1690*/  IMAD.MOV R15, RZ, RZ, -R15 ;  /* 0x000000ffff0f7224 */ /* 0x000fe200078e0a0f */
[----:B------:R-:W-:-:S05]  /*16a0*/  IABS R26, R11 ;  /* 0x0000000b001a7213 */ /* 0x000fca0000000000 */
[--C-:B------:R-:W-:Y:S01]  /*16b0*/  @!P3 IMAD.IADD R17, R17, 0x1, -R19.reuse ;  /* 0x000000011111b824 */ /* 0x100fe200078e0a13 */
[----:B------:R-:W-:Y:S01]  /*16c0*/  ISETP.GE.AND P3, PT, R11, RZ, PT ;  /* 0x000000ff0b00720c */ /* 0x000fe20003f66270 */
[----:B------:R-:W-:Y:S01]  /*16d0*/  @!P6 IMAD.IADD R7, R7, 0x1, -R19 ;  /* 0x000000010707e824 */ /* 0x000fe200078e0a13 */
[----:B------:R-:W-:Y:S01]  /*16e0*/  IABS R21, R9 ;  /* 0x0000000900157213 */ /* 0x000fe20000000000 */
[C---:B------:R-:W-:Y:S02]  /*16f0*/  IMAD R15, R19.reuse, R15, R22 ;  /* 0x0000000f130f7224 */ /* 0x040fe400078e0216 */
[----:B------:R-:W-:Y:S01]  /*1700*/  IMAD.MOV.U32 R11, RZ, RZ, R17 ;  /* 0x000000ffff0b7224 */ /* 0x000fe200078e0011 */
[C---:B------:R-:W-:Y:S01]  /*1710*/  ISETP.GT.U32.AND P6, PT, R19.reuse, R7, PT ;  /* 0x000000071300720c */ /* 0x040fe20003fc4070 */
[----:B------:R-:W-:Y:S02]  /*1720*/  @!P2 IMAD.IADD R14, R14, 0x1, -R19 ;  /* 0x000000010e0ea824 */ /* 0x000fe400078e0a13 */
[----:B------:R-:W-:Y:S01]  /*1730*/  @!P5 IMAD.MOV R11, RZ, RZ, -R11 ;  /* 0x000000ffff0bd224 */ /* 0x000fe200078e0a0b */
[----:B------:R-:W-:Y:S01]  /*1740*/  ISETP.GT.U32.AND P5, PT, R19, R15, PT ;  /* 0x0000000f1300720c */ /* 0x000fe20003fa4070 */
[----:B------:R-:W-:Y:S01]  /*1750*/  IMAD.HI.U32 R24, R16, R21, RZ ;  /* 0x0000001510187227 */ /* 0x000fe200078e00ff */
[----:B------:R-:W-:-:S03]  /*1760*/  ISETP.GE.AND P2, PT, R9, RZ, PT ;  /* 0x000000ff0900720c */ /* 0x000fc60003f46270 */
[----:B------:R-:W-:Y:S02]  /*1770*/  IMAD.MOV.U32 R9, RZ, RZ, R14 ;  /* 0x000000ffff097224 */ /* 0x000fe400078e000e */
[----:B------:R-:W-:-:S04]  /*1780*/  IMAD.MOV R14, RZ, RZ, -R24 ;  /* 0x000000ffff0e7224 */ /* 0x000fc800078e0a18 */
[----:B------:R-:W-:Y:S02]  /*1790*/  IMAD R14, R19, R14, R21 ;  /* 0x0000000e130e7224 */ /* 0x000fe400078e0215 */
[--C-:B------:R-:W-:Y:S01]  /*17a0*/  @!P6 IMAD.IADD R7, R7, 0x1, -R19.reuse ;  /* 0x000000010707e824 */ /* 0x100fe200078e0a13 */
[----:B------:R-:W-:Y:S01]  /*17b0*/  IABS R20, R10 ;  /* 0x0000000a00147213 */ /* 0x000fe20000000000 */
[----:B------:R-:W-:Y:S01]  /*17c0*/  @!P5 IMAD.IADD R15, R15, 0x1, -R19 ;  /* 0x000000010f0fd824 */ /* 0x000fe200078e0a13 */
[----:B------:R-:W-:-:S03]  /*17d0*/  ISETP.GT.U32.AND P6, PT, R19, R14, PT ;  /* 0x0000000e1300720c */ /* 0x000fc60003fc4070 */
[----:B------:R-:W-:Y:S01]  /*17e0*/  IMAD.HI.U32 R23, R16, R20, RZ ;  /* 0x0000001410177227 */ /* 0x000fe200078e00ff */
[----:B------:R-:W-:-:S03]  /*17f0*/  ISETP.GT.U32.AND P5, PT, R19, R15, PT ;  /* 0x0000000f1300720c */ /* 0x000fc60003fa4070 */
[----:B------:R-:W-:Y:S02]  /*1800*/  IMAD.MOV R23, RZ, RZ, -R23 ;  /* 0x000000ffff177224 */ /* 0x000fe400078e0a17 */
[----:B------:R-:W-:Y:S01]  /*1810*/  @!P0 IMAD.MOV R9, RZ, RZ, -R9 ;  /* 0x000000ffff098224 */ /* 0x000fe200078e0a09 */
[----:B------:R-:W-:Y:S01]  /*1820*/  ISETP.GE.AND P0, PT, R10, RZ, PT ;  /* 0x000000ff0a00720c */ /* 0x000fe20003f06270 */
[----:B------:R-:W-:Y:S02]  /*1830*/  IMAD R10, R19, R23, R20 ;  /* 0x00000017130a7224 */ /* 0x000fe400078e0214 */
[----:B------:R-:W-:Y:S01]  /*1840*/  @!P6 IMAD.IADD R14, R14, 0x1, -R19 ;  /* 0x000000010e0ee824 */ /* 0x000fe200078e0a13 */
[----:B------:R-:W-:Y:S01]  /*1850*/  IABS R25, R12 ;  /* 0x0000000c00197213 */ /* 0x000fe20000000000 */
[----:B------:R-:W-:-:S03]  /*1860*/  IMAD.HI.U32 R23, R16, R26, RZ ;  /* 0x0000001a10177227 */ /* 0x000fc600078e00ff */
[----:B------:R-:W-:Y:S01]  /*1870*/  ISETP.GT.U32.AND P6, PT, R19, R14, PT ;  /* 0x0000000e1300720c */ /* 0x000fe20003fc4070 */
[----:B------:R-:W-:Y:S01]  /*1880*/  @!P5 IMAD.IADD R15, R15, 0x1, -R19 ;  /* 0x000000010f0fd824 */ /* 0x000fe200078e0a13 */
[----:B------:R-:W-:Y:S01]  /*1890*/  ISETP.GT.U32.AND P5, PT, R19, R10, PT ;  /* 0x0000000a1300720c */ /* 0x000fe20003fa4070 */
[----:B------:R-:W-:-:S04]  /*18a0*/  IMAD.HI.U32 R22, R16, R25, RZ ;  /* 0x0000001910167227 */ /* 0x000fc800078e00ff */
[----:B------:R-:W-:Y:S02]  /*18b0*/  IMAD.MOV R23, RZ, RZ, -R23 ;  /* 0x000000ffff177224 */ /* 0x000fe400078e0a17 */
[----:B------:R-:W-:Y:S02]  /*18c0*/  IMAD.MOV R22, RZ, RZ, -R22 ;  /* 0x000000ffff167224 */ /* 0x000fe400078e0a16 */
[C---:B------:R-:W-:Y:S02]  /*18d0*/  IMAD R26, R19.reuse, R23, R26 ;  /* 0x00000017131a7224 */ /* 0x040fe400078e021a */
[C---:B------:R-:W-:Y:S01]  /*18e0*/  IMAD R25, R19.reuse, R22, R25 ;  /* 0x0000001613197224 */ /* 0x040fe200078e0219 */
[----:B------:R-:W-:Y:S01]  /*18f0*/  IABS R24, R13 ;  /* 0x0000000d00187213 */ /* 0x000fe20000000000 */
[--C-:B------:R-:W-:Y:S01]  /*1900*/  @!P6 IMAD.IADD R14, R14, 0x1, -R19.reuse ;  /* 0x000000010e0ee824 */ /* 0x100fe200078e0a13 */
[----:B------:R-:W-:Y:S01]  /*1910*/  ISETP.GT.U32.AND P6, PT, R19, R26, PT ;  /* 0x0000001a1300720c */ /* 0x000fe20003fc4070 */
[----:B------:R-:W-:Y:S01]  /*1920*/  @!P5 IMAD.IADD R10, R10, 0x1, -R19 ;  /* 0x000000010a0ad824 */ /* 0x000fe200078e0a13 */
[----:B------:R-:W-:-:S02]  /*1930*/  IABS R17, R18 ;  /* 0x0000001200117213 */ /* 0x000fc40000000000 */
[----:B------:R-:W-:Y:S01]  /*1940*/  ISETP.GT.U32.AND P5, PT, R19, R25, PT ;  /* 0x000000191300720c */ /* 0x000fe20003fa4070 */
[----:B------:R-:W-:Y:S01]  /*1950*/  IMAD.HI.U32 R21, R16, R24, RZ ;  /* 0x0000001810157227 */ /* 0x000fe200078e00ff */
[----:B------:R-:W-:-:S03]  /*1960*/  IABS R29, R27 ;  /* 0x0000001b001d7213 */ /* 0x000fc60000000000 */
[----:B------:R-:W-:-:S04]  /*1970*/  IMAD.HI.U32 R20, R16, R17, RZ ;  /* 0x0000001110147227 */ /* 0x000fc800078e00ff */
[----:B------:R-:W-:Y:S02]  /*1980*/  IMAD.MOV R21, RZ, RZ, -R21 ;  /* 0x000000ffff157224 */ /* 0x000fe400078e0a15 */
[----:B------:R-:W-:Y:S02]  /*1990*/  IMAD.MOV R20, RZ, RZ, -R20 ;  /* 0x000000ffff147224 */ /* 0x000fe400078e0a14 */
[----:B------:R-:W-:-:S04]  /*19a0*/  IMAD.HI.U32 R28, R16, R29, RZ ;  /* 0x0000001d101c7227 */ /* 0x000fc800078e00ff */
[C---:B------:R-:W-:Y:S02]  /*19b0*/  IMAD R24, R19.reuse, R21, R24 ;  /* 0x0000001513187224 */ /* 0x040fe400078e0218 */
[----:B------:R-:W-:Y:S02]  /*19c0*/  @!P6 IMAD.IADD R26, R26, 0x1, -R19 ;  /* 0x000000011a1ae824 */ /* 0x000fe400078e0a13 */
[----:B------:R-:W-:Y:S02]  /*19d0*/  IMAD R17, R19, R20, R17 ;  /* 0x0000001413117224 */ /* 0x000fe400078e0211 */
[----:B------:R-:W-:Y:S02]  /*19e0*/  IMAD.MOV R28, RZ, RZ, -R28 ;  /* 0x000000ffff1c7224 */ /* 0x000fe400078e0a1c */
[----:B------:R-:W-:Y:S02]  /*19f0*/  @!P5 IMAD.IADD R25, R25, 0x1, -R19 ;  /* 0x000000011919d824 */ /* 0x000fe400078e0a13 */
[----:B------:R-:W-:Y:S01]  /*1a00*/  @!P4 IMAD.MOV R7, RZ, RZ, -R7 ;  /* 0x000000ffff07c224 */ /* 0x000fe200078e0a07 */
[C---:B------:R-:W-:Y:S01]  /*1a10*/  ISETP.GT.U32.AND P4, PT, R19.reuse, R26, PT ;  /* 0x0000001a1300720c */ /* 0x040fe20003f84070 */
[C---:B------:R-:W-:Y:S01]  /*1a20*/  IMAD R28, R19.reuse, R28, R29 ;  /* 0x0000001c131c7224 */ /* 0x040fe200078e021d */
[C---:B------:R-:W-:Y:S01]  /*1a30*/  ISETP.GT.U32.AND P5, PT, R19.reuse, R25, PT ;  /* 0x000000191300720c */ /* 0x040fe20003fa4070 */
[----:B------:R-:W5:Y:S01]  /*1a40*/  LDL.LU R29, [R1] ;  /* 0x00000000011d7983 */ /* 0x000f620000300800 */
[----:B------:R-:W-:Y:S01]  /*1a50*/  @!P1 IMAD.MOV R15, RZ, RZ, -R15 ;  /* 0x000000ffff0f9224 */ /* 0x000fe200078e0a0f */
[----:B------:R-:W-:-:S08]  /*1a60*/  ISETP.GT.U32.AND P1, PT, R19, R24, PT ;  /* 0x000000181300720c */ /* 0x000fd00003f24070 */
[--C-:B------:R-:W-:Y:S02]  /*1a70*/  @!P4 IMAD.IADD R26, R26, 0x1, -R19.reuse ;  /* 0x000000011a1ac824 */ /* 0x100fe400078e0a13 */
[----:B------:R-:W-:-:S03]  /*1a80*/  @!P5 IMAD.IADD R25, R25, 0x1, -R19 ;  /* 0x000000011919d824 */ /* 0x000fc600078e0a13 */
[----:B------:R-:W-:Y:S02]  /*1a90*/  @!P1 IMAD.IADD R24, R24, 0x1, -R19 ;  /* 0x0000000118189824 */ /* 0x000fe400078e0a13 */
[----:B------:R-:W-:Y:S01]  /*1aa0*/  @!P3 IMAD.MOV R26, RZ, RZ, -R26 ;  /* 0x000000ffff1ab224 */ /* 0x000fe200078e0a1a */
[----:B----4-:R-:W-:-:S05]  /*1ab0*/  IABS R21, R3 ;  /* 0x0000000300157213 */ /* 0x010fca0000000000 */
[----:B------:R-:W-:-:S04]  /*1ac0*/  IMAD.HI.U32 R27, R16, R21, RZ ;  /* 0x00000015101b7227 */ /* 0x000fc800078e00ff */
[----:B------:R-:W-:-:S04]  /*1ad0*/  IMAD.MOV R27, RZ, RZ, -R27 ;  /* 0x000000ffff1b7224 */ /* 0x000fc800078e0a1b */
[----:B------:R-:W-:Y:S01]  /*1ae0*/  IMAD R21, R19, R27, R21 ;  /* 0x0000001b13157224 */ /* 0x000fe200078e0215 */
[----:B--2---:R-:W-:Y:S02]  /*1af0*/  IABS R23, R0 ;  /* 0x0000000000177213 */ /* 0x004fe40000000000 */
[----:B---3--:R-:W-:-:S05]  /*1b00*/  IABS R20, R2 ;  /* 0x0000000200147213 */ /* 0x008fca0000000000 */
[----:B------:R-:W-:-:S04]  /*1b10*/  IMAD.HI.U32 R22, R16, R20, RZ ;  /* 0x0000001410167227 */ /* 0x000fc800078e00ff */
[----:B------:R-:W-:-:S04]  /*1b20*/  IMAD.HI.U32 R16, R16, R23, RZ ;  /* 0x0000001710107227 */ /* 0x000fc800078e00ff */
[----:B------:R-:W-:Y:S02]  /*1b30*/  IMAD.MOV R22, RZ, RZ, -R22 ;  /* 0x000000ffff167224 */ /* 0x000fe400078e0a16 */
[----:B------:R-:W-:Y:S02]  /*1b40*/  IMAD.MOV R16, RZ, RZ, -R16 ;  /* 0x000000ffff107224 */ /* 0x000fe400078e0a10 */
[C---:B------:R-:W-:Y:S02]  /*1b50*/  IMAD R20, R19.reuse, R22, R20 ;  /* 0x0000001613147224 */ /* 0x040fe400078e0214 */
[C---:B------:R-:W-:Y:S01]  /*1b60*/  IMAD R16, R19.reuse, R16, R23 ;  /* 0x0000001013107224 */ /* 0x040fe200078e0217 */
[C---:B------:R-:W-:Y:S02]  /*1b70*/  ISETP.GT.U32.AND P4, PT, R19.reuse, R21, PT ;  /* 0x000000151300720c */ /* 0x040fe40003f84070 */
[C---:B------:R-:W-:Y:S02]  /*1b80*/  ISETP.GT.U32.AND P5, PT, R19.reuse, R20, PT ;  /* 0x000000141300720c */ /* 0x040fe40003fa4070 */
[----:B------:R-:W-:-:S09]  /*1b90*/  ISETP.GT.U32.AND P1, PT, R19, R16, PT ;  /* 0x000000101300720c */ /* 0x000fd20003f24070 */
[--C-:B------:R-:W-:Y:S02]  /*1ba0*/  @!P4 IMAD.IADD R21, R21, 0x1, -R19.reuse ;  /* 0x000000011515c824 */ /* 0x100fe400078e0a13 */
[--C-:B------:R-:W-:Y:S02]  /*1bb0*/  @!P5 IMAD.IADD R20, R20, 0x1, -R19.reuse ;  /* 0x000000011414d824 */ /* 0x100fe400078e0a13 */
[----:B------:R-:W-:Y:S01]  /*1bc0*/  @!P1 IMAD.IADD R16, R16, 0x1, -R19 ;  /* 0x0000000110109824 */ /* 0x000fe200078e0a13 */
[C---:B------:R-:W-:Y:S02]  /*1bd0*/  ISETP.GT.U32.AND P5, PT, R19.reuse, R21, PT ;  /* 0x000000151300720c */ /* 0x040fe40003fa4070 */
[C---:B------:R-:W-:Y:S02]  /*1be0*/  ISETP.GT.U32.AND P1, PT, R19.reuse, R20, PT ;  /* 0x000000141300720c */ /* 0x040fe40003f24070 */
[----:B------:R-:W-:-:S09]  /*1bf0*/  ISETP.GT.U32.AND P3, PT, R19, R16, PT ;  /* 0x000000101300720c */ /* 0x000fd20003f64070 */
[--C-:B------:R-:W-:Y:S01]  /*1c00*/  @!P5 IMAD.IADD R21, R21, 0x1, -R19.reuse ;  /* 0x000000011515d824 */ /* 0x100fe200078e0a13 */
[----:B------:R-:W-:Y:S01]  /*1c10*/  ISETP.GE.AND P5, PT, R3, RZ, PT ;  /* 0x000000ff0300720c */ /* 0x000fe20003fa6270 */
[--C-:B------:R-:W-:Y:S01]  /*1c20*/  @!P1 IMAD.IADD R20, R20, 0x1, -R19.reuse ;  /* 0x0000000114149824 */ /* 0x100fe200078e0a13 */
[----:B------:R-:W2:Y:S01]  /*1c30*/  LDL.LU R3, [R1+0x1a78] ;  /* 0x001a780001037983 */ /* 0x000ea20000300800 */
[----:B------:R-:W-:Y:S01]  /*1c40*/  ISETP.GE.AND P1, PT, R2, RZ, PT ;  /* 0x000000ff0200720c */ /* 0x000fe20003f26270 */
[----:B------:R-:W-:Y:S01]  /*1c50*/  @!P3 IMAD.IADD R16, R16, 0x1, -R19 ;  /* 0x000000011010b824 */ /* 0x000fe200078e0a13 */
[----:B------:R-:W-:Y:S01]  /*1c60*/  ISETP.GE.AND P3, PT, R0, RZ, PT ;  /* 0x000000ff0000720c */ /* 0x000fe20003f66270 */
[----:B------:R-:W3:Y:S04]  /*1c70*/  LDL.LU R2, [R1+0x1a74] ;  /* 0x001a740001027983 */ /* 0x000ee80000300800 */
[----:B------:R-:W4:Y:S01]  /*1c80*/  LDL.LU R0, [R1+0x1a70] ;  /* 0x001a700001007983 */ /* 0x000f220000300800 */
[----:B------:R-:W-:-:S13]  /*1c90*/  ISETP.GT.U32.AND P6, PT, R19, R10, PT ;  /* 0x0000000a1300720c */ /* 0x000fda0003fc4070 */
[----:B------:R-:W-:Y:S01]  /*1ca0*/  @!P6 IMAD.IADD R10, R10, 0x1, -R19 ;  /* 0x000000010a0ae824 */ /* 0x000fe200078e0a13 */
[----:B------:R-:W-:-:S13]  /*1cb0*/  ISETP.GT.U32.AND P6, PT, R19, R28, PT ;  /* 0x0000001c1300720c */ /* 0x000fda0003fc4070 */
[----:B------:R-:W-:-:S05]  /*1cc0*/  @!P6 IMAD.IADD R28, R28, 0x1, -R19 ;  /* 0x000000011c1ce824 */ /* 0x000fca00078e0a13 */
[C---:B------:R-:W-:Y:S01]  /*1cd0*/  ISETP.GT.U32.AND P4, PT, R19.reuse, R28, PT ;  /* 0x0000001c1300720c */ /* 0x040fe20003f84070 */
[----:B------:R-:W-:Y:S01]  /*1ce0*/  @!P2 IMAD.MOV R14, RZ, RZ, -R14 ;  /* 0x000000ffff0ea224 */ /* 0x000fe200078e0a0e */
[----:B------:R-:W-:-:S11]  /*1cf0*/  ISETP.GT.U32.AND P2, PT, R19, R17, PT ;  /* 0x000000111300720c */ /* 0x000fd60003f44070 */
[--C-:B------:R-:W-:Y:S02]  /*1d00*/  @!P4 IMAD.IADD R28, R28, 0x1, -R19.reuse ;  /* 0x000000011c1cc824 */ /* 0x100fe400078e0a13 */
[----:B------:R-:W-:Y:S02]  /*1d10*/  @!P2 IMAD.IADD R17, R17, 0x1, -R19 ;  /* 0x000000011111a824 */ /* 0x000fe400078e0a13 */
[----:B------:R-:W-:Y:S01]  /*1d20*/  @!P0 IMAD.MOV R10, RZ, RZ, -R10 ;  /* 0x000000ffff0a8224 */ /* 0x000fe200078e0a0a */
[C---:B------:R-:W-:Y:S02]  /*1d30*/  ISETP.GT.U32.AND P6, PT, R19.reuse, R24, PT ;  /* 0x000000181300720c */ /* 0x040fe40003fc4070 */
[----:B------:R-:W-:Y:S02]  /*1d40*/  ISETP.GT.U32.AND P0, PT, R19, R17, PT ;  /* 0x000000111300720c */ /* 0x000fe40003f04070 */
[----:B------:R-:W-:-:S09]  /*1d50*/  ISETP.GE.AND P2, PT, R12, RZ, PT ;  /* 0x000000ff0c00720c */ /* 0x000fd20003f46270 */
[--C-:B------:R-:W-:Y:S02]  /*1d60*/  @!P6 IMAD.IADD R24, R24, 0x1, -R19.reuse ;  /* 0x000000011818e824 */ /* 0x100fe400078e0a13 */
[----:B------:R-:W-:Y:S01]  /*1d70*/  @!P0 IMAD.IADD R17, R17, 0x1, -R19 ;  /* 0x0000000111118824 */ /* 0x000fe200078e0a13 */
[----:B------:R-:W-:Y:S02]  /*1d80*/  ISETP.GE.AND P0, PT, R18, RZ, PT ;  /* 0x000000ff1200720c */ /* 0x000fe40003f06270 */
[----:B-----5:R-:W-:Y:S02]  /*1d90*/  ISETP.GE.AND P4, PT, R29, RZ, PT ;  /* 0x000000ff1d00720c */ /* 0x020fe40003f86270 */
[----:B------:R-:W0:Y:S01]  /*1da0*/  S2R R29, SR_TID.X ;  /* 0x00000000001d7919 */ /* 0x000e220000002100 */
[----:B------:R-:W-:Y:S01]  /*1db0*/  ISETP.GE.AND P6, PT, R13, RZ, PT ;  /* 0x000000ff0d00720c */ /* 0x000fe20003fc6270 */
[----:B------:R-:W-:Y:S02]  /*1dc0*/  IMAD.MOV.U32 R22, RZ, RZ, R16 ;  /* 0x000000ffff167224 */ /* 0x000fe400078e0010 */
[----:B------:R-:W-:-:S05]  /*1dd0*/  @!P2 IMAD.MOV R25, RZ, RZ, -R25 ;  /* 0x000000ffff19a224 */ /* 0x000fca00078e0a19 */
[----:B------:R-:W-:Y:S02]  /*1de0*/  @!P0 IMAD.MOV R17, RZ, RZ, -R17 ;  /* 0x000000ffff118224 */ /* 0x000fe400078e0a11 */
[----:B------:R-:W-:Y:S02]  /*1df0*/  @!P5 IMAD.MOV R21, RZ, RZ, -R21 ;  /* 0x000000ffff15d224 */ /* 0x000fe400078e0a15 */
[----:B------:R-:W-:Y:S02]  /*1e00*/  @!P1 IMAD.MOV R20, RZ, RZ, -R20 ;  /* 0x000000ffff149224 */ /* 0x000fe400078e0a14 */
[----:B------:R-:W-:Y:S02]  /*1e10*/  @!P4 IMAD.MOV R28, RZ, RZ, -R28 ;  /* 0x000000ffff1cc224 */ /* 0x000fe400078e0a1c */
[----:B------:R-:W-:Y:S02]  /*1e20*/  @!P6 IMAD.MOV R24, RZ, RZ, -R24 ;  /* 0x000000ffff18e224 */ /* 0x000fe400078e0a18 */
[----:B------:R-:W-:Y:S01]  /*1e30*/  @!P3 IMAD.MOV R22, RZ, RZ, -R22 ;  /* 0x000000ffff16b224 */ /* 0x000fe200078e0a16 */
[----:B0-----:R-:W-:-:S04]  /*1e40*/  LOP3.LUT R29, R29, 0x3f, RZ, 0xc0, !PT ;  /* 0x0000003f1d1d7812 */ /* 0x001fc800078ec0ff */
[C---:B------:R-:W-:Y:S01]  /*1e50*/  LOP3.LUT R19, R29.reuse, 0x40, RZ, 0xfc, !PT ;  /* 0x000000401d137812 */ /* 0x040fe200078efcff */
[----:B------:R-:W-:-:S04]  /*1e60*/  IMAD R13, R29, UR71, RZ ;  /* 0x000000471d0d7c24 */ /* 0x000fc8000f8e02ff */
[----:B------:R-:W-:Y:S01]  /*1e70*/  IMAD R19, R19, UR71, RZ ;  /* 0x0000004713137c24 */ /* 0x000fe2000f8e02ff */
[----:B------:R-:W-:Y:S01]  /*1e80*/  UIMAD UR63, UR63, 0x5d, URZ ;  /* 0x0000005d3f3f78a4 */ /* 0x000fe2000f8e02ff */
[----:B------:R-:W-:Y:S01]  /*1e90*/  IMAD R4, R4, UR76, RZ ;  /* 0x0000004c04047c24 */ /* 0x000fe2000f8e02ff */
[----:B------:R-:W-:Y:S02]  /*1ea0*/  UIMAD UR61, UR61, 0x5c, URZ ;  /* 0x0000005c3d3d78a4 */ /* 0x000fe4000f8e02ff */
[----:B------:R-:W-:Y:S01]  /*1eb0*/  IADD3 R12, P0, PT, R19, UR26, RZ ;  /* 0x0000001a130c7c10 */ /* 0x000fe2000ff1e0ff */
[----:B------:R-:W-:Y:S01]  /*1ec0*/  IMAD R5, R5, UR76, RZ ;  /* 0x0000004c05057c24 */ /* 0x000fe2000f8e02ff */
[----:B------:R-:W-:Y:S02]  /*1ed0*/  UIMAD UR59, UR59, 0x5b, URZ ;  /* 0x0000005b3b3b78a4 */ /* 0x000fe4000f8e02ff */
[----:B------:R-:W-:Y:S01]  /*1ee0*/  UIMAD UR57, UR57, 0x5a, URZ ;  /* 0x0000005a393978a4 */ /* 0x000fe2000f8e02ff */
[----:B------:R0:W-:Y:S01]  /*1ef0*/  STL [R1+0x1a68], R12 ;  /* 0x001a680c01007387 */ /* 0x0001e20000100800 */
[----:B------:R-:W-:-:S02]  /*1f00*/  UIMAD UR55, UR55, 0x59, URZ ;  /* 0x00000059373778a4 */ /* 0x000fc4000f8e02ff */
[----:B------:R-:W-:Y:S02]  /*1f10*/  UIMAD UR53, UR53, 0x58, URZ ;  /* 0x00000058353578a4 */ /* 0x000fe4000f8e02ff */
[----:B------:R-:W-:Y:S02]  /*1f20*/  UIMAD UR51, UR51, 0x57, URZ ;  /* 0x00000057333378a4 */ /* 0x000fe4000f8e02ff */
[----:B------:R-:W-:Y:S02]  /*1f30*/  UIMAD UR49, UR49, 0x56, URZ ;  /* 0x00000056313178a4 */ /* 0x000fe4000f8e02ff */
[----:B------:R-:W-:Y:S02]  /*1f40*/  UIMAD UR47, UR47, 0x55, URZ ;  /* 0x000000552f2f78a4 */ /* 0x000fe4000f8e02ff */
[----:B------:R-:W-:Y:S02]  /*1f50*/  UIMAD UR45, UR45, 0x54, URZ ;  /* 0x000000542d2d78a4 */ /* 0x000fe4000f8e02ff */
[----:B------:R-:W-:-:S02]  /*1f60*/  UIMAD UR41, UR41, 0x53, URZ ;  /* 0x00000053292978a4 */ /* 0x000fc4000f8e02ff */
[----:B------:R-:W-:Y:S02]  /*1f70*/  UIMAD UR39, UR39, 0x52, URZ ;  /* 0x00000052272778a4 */ /* 0x000fe4000f8e02ff */
[----:B------:R-:W-:Y:S02]  /*1f80*/  UIMAD UR37, UR37, 0x51, URZ ;  /* 0x00000051252578a4 */ /* 0x000fe4000f8e02ff */
[----:B-1----:R-:W-:Y:S02]  /*1f90*/  UIMAD UR35, UR35, 0x50, URZ ;  /* 0x00000050232378a4 */ /* 0x002fe4000f8e02ff */
[----:B------:R-:W-:Y:S02]  /*1fa0*/  UIMAD UR33, UR33, 0x4f, URZ ;  /* 0x0000004f212178a4 */ /* 0x000fe4000f8e02ff */
[----:B------:R-:W-:Y:S02]  /*1fb0*/  UIMAD UR31, UR31, 0x4e, URZ ;  /* 0x0000004e1f1f78a4 */ /* 0x000fe4000f8e02ff */
        /* <DEDUP_REMOVED lines=13> */
[----:B------:R-:W-:Y:S02]  /*2090*/  USHF.L.U32 UR17, UR17, 0x6, URZ ;  /* 0x0000000611117899 */ /* 0x000fe400080006ff */
        /* <DEDUP_REMOVED lines=31> */
[----:B------:R-:W-:Y:S02]  /*2290*/  USHF.L.U32 UR7, UR7, 0x5, URZ ;  /* 0x0000000507077899 */ /* 0x000fe400080006ff */
[----:B------:R-:W-:Y:S01]  /*22a0*/  UIMAD UR75, UR75, 0x1f, URZ ;  /* 0x0000001f4b4b78a4 */ /* 0x000fe2000f8e02ff */
[----:B------:R-:W1:Y:S01]  /*22b0*/  LDCU UR71, c[0x0][0x3a8] ;  /* 0x00007500ff4777ac */ /* 0x000e620008000800 */
[----:B--2---:R-:W-:Y:S02]  /*22c0*/  ISETP.NE.AND P2, PT, R3, RZ, PT ;  /* 0x000000ff0300720c */ /* 0x004fe40003f45270 */
[----:B------:R-:W-:Y:S01]  /*22d0*/  LOP3.LUT R18, RZ, R3, RZ, 0x33, !PT ;  /* 0x00000003ff127212 */ /* 0x000fe200078e33ff */
[----:B---3--:R-:W-:Y:S01]  /*22e0*/  IMAD R2, R2, UR76, RZ ;  /* 0x0000004c02027c24 */ /* 0x008fe2000f8e02ff */
[----:B------:R-:W-:Y:S01]  /*22f0*/  IADD3 R3, P6, PT, R13, UR26, RZ ;  /* 0x0000001a0d037c10 */ /* 0x000fe2000ffde0ff */
[----:B------:R-:W-:Y:S01]  /*2300*/  UIMAD UR73, UR73, 0x1e, URZ ;  /* 0x0000001e494978a4 */ /* 0x000fe2000f8e02ff */
[----:B----4-:R-:W-:Y:S01]  /*2310*/  IMAD R0, R0, UR76, RZ ;  /* 0x0000004c00007c24 */ /* 0x010fe2000f8e02ff */
[----:B------:R-:W-:-:S02]  /*2320*/  SEL R23, R18, R7, !P2 ;  /* 0x0000000712177207 */ /* 0x000fc40005000000 */
[C---:B------:R-:W-:Y:S02]  /*2330*/  SEL R16, R18.reuse, R6, !P2 ;  /* 0x0000000612107207 */ /* 0x040fe40005000000 */
[C---:B------:R-:W-:Y:S02]  /*2340*/  SEL R8, R18.reuse, R8, !P2 ;  /* 0x0000000812087207 */ /* 0x040fe40005000000 */
[C---:B------:R-:W-:Y:S02]  /*2350*/  SEL R9, R18.reuse, R9, !P2 ;  /* 0x0000000912097207 */ /* 0x040fe40005000000 */
[C---:B------:R-:W-:Y:S02]  /*2360*/  SEL R11, R18.reuse, R11, !P2 ;  /* 0x0000000b120b7207 */ /* 0x040fe40005000000 */
[C---:B------:R-:W-:Y:S02]  /*2370*/  SEL R15, R18.reuse, R15, !P2 ;  /* 0x0000000f120f7207 */ /* 0x040fe40005000000 */
        /* <DEDUP_REMOVED lines=8> */
[----:B------:R-:W-:Y:S01]  /*2400*/  SEL R20, R18, R20, !P2 ;  /* 0x0000001412147207 */ /* 0x000fe20005000000 */
[----:B------:R2:W-:Y:S01]  /*2410*/  STL [R1+0x1a6c], R3 ;  /* 0x001a6c0301007387 */ /* 0x0005e20000100800 */
[----:B------:R-:W-:Y:S01]  /*2420*/  LEA.HI.X.SX32 R7, R19, UR27, 0x1, P0 ;  /* 0x0000001b13077c11 */ /* 0x000fe200080f0eff */
[----:B------:R-:W3:Y:S01]  /*2430*/  LDCU UR26, c[0x0][0x3a8] ;  /* 0x00007500ff1a77ac */ /* 0x000ee20008000800 */
[----:B------:R-:W-:Y:S02]  /*2440*/  LEA.HI.X.SX32 R6, R13, UR27, 0x1, P6 ;  /* 0x0000001b0d067c11 */ /* 0x000fe4000b0f0eff */
[----:B------:R-:W-:Y:S01]  /*2450*/  IADD3 R19, P1, PT, R2, UR24, RZ ;  /* 0x0000001802137c10 */ /* 0x000fe2000ff3e0ff */
[----:B-1----:R-:W-:Y:S01]  /*2460*/  UIMAD UR71, UR71, 0x1d, URZ ;  /* 0x0000001d474778a4 */ /* 0x002fe2000f8e02ff */
[----:B------:R-:W-:Y:S01]  /*2470*/  SEL R18, R18, R22, !P2 ;  /* 0x0000001612127207 */ /* 0x000fe20005000000 */
[----:B------:R-:W-:Y:S01]  /*2480*/  IMAD R16, R16, UR77, RZ ;  /* 0x0000004d10107c24 */ /* 0x000fe2000f8e02ff */
[----:B------:R-:W-:Y:S01]  /*2490*/  IADD3 R13, P0, PT, R0, UR24, RZ ;  /* 0x00000018000d7c10 */ /* 0x000fe2000ff1e0ff */
[----:B------:R-:W-:Y:S01]  /*24a0*/  IMAD R8, R8, UR77, RZ ;  /* 0x0000004d08087c24 */ /* 0x000fe2000f8e02ff */
[----:B0-----:R-:W-:Y:S01]  /*24b0*/  IADD3 R12, P2, PT, R4, UR24, RZ ;  /* 0x00000018040c7c10 */ /* 0x001fe2000ff5e0ff */
[----:B------:R-:W0:Y:S01]  /*24c0*/  LDCU UR76, c[0x0][0x3a8] ;  /* 0x00007500ff4c77ac */ /* 0x000e220008000800 */
[----:B--2---:R-:W-:Y:S01]  /*24d0*/  IADD3 R3, P3, PT, R5, UR24, RZ ;  /* 0x0000001805037c10 */ /* 0x004fe2000ff7e0ff */
[----:B------:R1:W-:Y:S01]  /*24e0*/  STL [R1+0x3d0], R19 ;  /* 0x0003d01301007387 */ /* 0x0003e20000100800 */
[----:B------:R-:W-:Y:S01]  /*24f0*/  LEA.HI.X.SX32 R27, R0, UR25, 0x1, P0 ;  /* 0x00000019001b7c11 */ /* 0x000fe200080f0eff */
[----:B------:R-:W-:Y:S01]  /*2500*/  IMAD R9, R9, UR77, RZ ;  /* 0x0000004d09097c24 */ /* 0x000fe2000f8e02ff */
[----:B------:R-:W2:Y:S01]  /*2510*/  LDCU UR27, c[0x0][0x3a8] ;  /* 0x00007500ff1b77ac */ /* 0x000ea20008000800 */
[----:B------:R-:W-:Y:S04]  /*2520*/  STL [R1+0x3c8], R13 ;  /* 0x0003c80d01007387 */ /* 0x000fe80000100800 */
[----:B------:R-:W-:Y:S04]  /*2530*/  STL [R1+0x3d8], R12 ;  /* 0x0003d80c01007387 */ /* 0x000fe80000100800 */
[----:B------:R-:W-:Y:S04]  /*2540*/  STL [R1+0x3e0], R3 ;  /* 0x0003e00301007387 */ /* 0x000fe80000100800 */
[----:B------:R-:W4:Y:S01]  /*2550*/  LDL R0, [R1+0x3d0] ;  /* 0x0003d00001007983 */ /* 0x000f220000100800 */
[----:B------:R-:W-:Y:S01]  /*2560*/  UIMAD UR24, UR65, 0x7f, URZ ;  /* 0x0000007f411878a4 */ /* 0x000fe2000f8e02ff */
[----:B------:R-:W-:-:S02]  /*2570*/  LEA.HI.X.SX32 R29, R2, UR25, 0x1, P1 ;  /* 0x00000019021d7c11 */ /* 0x000fc400088f0eff */
[----:B------:R-:W-:Y:S02]  /*2580*/  LEA.HI.X.SX32 R22, R4, UR25, 0x1, P2 ;  /* 0x0000001904167c11 */ /* 0x000fe400090f0eff */
[----:B-1----:R-:W-:Y:S01]  /*2590*/  LEA.HI.X.SX32 R19, R5, UR25, 0x1, P3 ;  /* 0x0000001905137c11 */ /* 0x002fe200098f0eff */
[----:B------:R-:W-:Y:S01]  /*25a0*/  STL [R1+0x3c4], R27 ;  /* 0x0003c41b01007387 */ /* 0x000fe20000100800 */
[----:B------:R-:W-:Y:S01]  /*25b0*/  IADD3 R2, P0, PT, R3, UR24, RZ ;  /* 0x0000001803027c10 */ /* 0x000fe2000ff1e0ff */
[----:B------:R-:W-:Y:S02]  /*25c0*/  USHF.R.S32.HI UR25, URZ, 0x1f, UR24 ;  /* 0x0000001fff197899 */ /* 0x000fe40008011418 */
[----:B------:R-:W-:Y:S01]  /*25d0*/  IADD3 R5, P1, PT, R12, UR24, RZ ;  /* 0x000000180c057c10 */ /* 0x000fe2000ff3e0ff */
[----:B------:R-:W-:Y:S04]  /*25e0*/  STL [R1+0x3cc], R29 ;  /* 0x0003cc1d01007387 */ /* 0x000fe80000100800 */
[----:B------:R-:W-:Y:S04]  /*25f0*/  STL [R1+0x3d4], R22 ;  /* 0x0003d41601007387 */ /* 0x000fe80000100800 */
[----:B------:R-:W-:Y:S04]  /*2600*/  STL [R1+0x3dc], R19 ;  /* 0x0003dc1301007387 */ /* 0x000fe80000100800 */
[----:B------:R1:W-:Y:S04]  /*2610*/  STL [R1+0x12d8], R2 ;  /* 0x0012d80201007387 */ /* 0x0003e80000100800 */
[----:B------:R5:W-:Y:S01]  /*2620*/  STL [R1+0x12e0], R5 ;  /* 0x0012e00501007387 */ /* 0x000be20000100800 */
[----:B-1----:R-:W-:-:S02]  /*2630*/  IADD3 R2, P3, PT, R13, UR24, RZ ;  /* 0x000000180d027c10 */ /* 0x002fc4000ff7e0ff */
[----:B-----5:R-:W-:Y:S02]  /*2640*/  IADD3.X R5, PT, PT, R22, UR25, RZ, P1, !PT ;  /* 0x0000001916057c10 */ /* 0x020fe40008ffe4ff */
[----:B----4-:R-:W-:-:S05]  /*2650*/  IADD3 R4, P2, PT, R0, UR24, RZ ;  /* 0x0000001800047c10 */ /* 0x010fca000ff5e0ff */
[----:B------:R1:W-:Y:S01]  /*2660*/  STL [R1+0x12e8], R4 ;  /* 0x0012e80401007387 */ /* 0x0003e20000100800 */
[----:B------:R-:W-:-:S03]  /*2670*/  UIMAD UR24, UR65, 0x7e, URZ ;  /* 0x0000007e411878a4 */ /* 0x000fc6000f8e02ff */
[----:B------:R4:W-:Y:S01]  /*2680*/  STL [R1+0x12f0], R2 ;  /* 0x0012f00201007387 */ /* 0x0009e20000100800 */
[----:B-1----:R-:W-:Y:S02]  /*2690*/  IADD3.X R4, PT, PT, R19, UR25, RZ, P0, !PT ;  /* 0x0000001913047c10 */ /* 0x002fe400087fe4ff */
[----:B----4-:R-:W-:-:S03]  /*26a0*/  IADD3.X R2, PT, PT, R29, UR25, RZ, P2, !PT ;  /* 0x000000191d027c10 */ /* 0x010fc600097fe4ff */
[----:B------:R1:W-:Y:S04]  /*26b0*/  STL [R1+0x12d4], R4 ;  /* 0x0012d40401007387 */ /* 0x0003e80000100800 */
[----:B------:R4:W-:Y:S01]  /*26c0*/  STL [R1+0x12dc], R5 ;  /* 0x0012dc0501007387 */ /* 0x0009e20000100800 */
[----:B-1----:R-:W-:-:S03]  /*26d0*/  IADD3.X R4, PT, PT, R27, UR25, RZ, P3, !PT ;  /* 0x000000191b047c10 */ /* 0x002fc60009ffe4ff */
[----:B------:R1:W-:Y:S01]  /*26e0*/  STL [R1+0x12e4], R2 ;  /* 0x0012e40201007387 */ /* 0x0003e20000100800 */
[----:B------:R-:W-:Y:S02]  /*26f0*/  USHF.R.S32.HI UR25, URZ, 0x1f, UR24 ;  /* 0x0000001fff197899 */ /* 0x000fe40008011418 */
[----:B----4-:R-:W-:Y:S01]  /*2700*/  IADD3 R5, P1, PT, R12, UR24, RZ ;  /* 0x000000180c057c10 */ /* 0x010fe2000ff3e0ff */
[----:B------:R4:W-:Y:S01]  /*2710*/  STL [R1+0x12ec], R4 ;  /* 0x0012ec0401007387 */ /* 0x0009e20000100800 */
[----:B-1----:R-:W-:Y:S02]  /*2720*/  IADD3 R2, P0, PT, R3, UR24, RZ ;  /* 0x0000001803027c10 */ /* 0x002fe4000ff1e0ff */
[----:B----4-:R-:W-:-:S03]  /*2730*/  IADD3 R4, P2, PT, R0, UR24, RZ ;  /* 0x0000001800047c10 */ /* 0x010fc6000ff5e0ff */
[----:B------:R1:W-:Y:S04]  /*2740*/  STL [R1+0x12f8], R2 ;  /* 0x0012f80201007387 */ /* 0x0003e80000100800 */
[----:B------:R4:W-:Y:S04]  /*2750*/  STL [R1+0x1300], R5 ;  /* 0x0013000501007387 */ /* 0x0009e80000100800 */
[----:B------:R5:W-:Y:S01]  /*2760*/  STL [R1+0x1308], R4 ;  /* 0x0013080401007387 */ /* 0x000be20000100800 */
[----:B-1----:R-:W-:Y:S01]  /*2770*/  IADD3 R2, P3, PT, R13, UR24, RZ ;  /* 0x000000180d027c10 */ /* 0x002fe2000ff7e0ff */
[----:B------:R-:W-:Y:S01]  /*2780*/  UIMAD UR24, UR65, 0x7d, URZ ;  /* 0x0000007d411878a4 */ /* 0x000fe2000f8e02ff */
[----:B----4-:R-:W-:-:S03]  /*2790*/  IADD3.X R5, PT, PT, R22, UR25, RZ, P1, !PT ;  /* 0x0000001916057c10 */ /* 0x010fc60008ffe4ff */
[----:B------:R1:W-:Y:S01]  /*27a0*/  STL [R1+0x1310], R2 ;  /* 0x0013100201007387 */ /* 0x0003e20000100800 */
[----:B-----5:R-:W-:-:S05]  /*27b0*/  IADD3.X R4, PT, PT, R19, UR25, RZ, P0, !PT ;  /* 0x0000001913047c10 */ /* 0x020fca00087fe4ff */
[----:B------:R4:W-:Y:S01]  /*27c0*/  STL [R1+0x12f4], R4 ;  /* 0x0012f40401007387 */ /* 0x0009e20000100800 */
[----:B-1----:R-:W-:-:S03]  /*27d0*/  IADD3.X R2, PT, PT, R29, UR25, RZ, P2, !PT ;  /* 0x000000191d027c10 */ /* 0x002fc600097fe4ff */
[----:B------:R1:W-:Y:S01]  /*27e0*/  STL [R1+0x12fc], R5 ;  /* 0x0012fc0501007387 */ /* 0x0003e20000100800 */
[----:B----4-:R-:W-:-:S03]  /*27f0*/  IADD3.X R4, PT, PT, R27, UR25, RZ, P3, !PT ;  /* 0x000000191b047c10 */ /* 0x010fc60009ffe4ff */
[----:B------:R4:W-:Y:S01]  /*2800*/  STL [R1+0x1304], R2 ;  /* 0x0013040201007387 */ /* 0x0009e20000100800 */
[----:B------:R-:W-:Y:S02]  /*2810*/  USHF.R.S32.HI UR25, URZ, 0x1f, UR24 ;  /* 0x0000001fff197899 */ /* 0x000fe40008011418 */
[----:B-1----:R-:W-:Y:S01]  /*2820*/  IADD3 R5, P1, PT, R12, UR24, RZ ;  /* 0x000000180c057c10 */ /* 0x002fe2000ff3e0ff */
[----:B------:R1:W-:Y:S01]  /*2830*/  STL [R1+0x130c], R4 ;  /* 0x00130c0401007387 */ /* 0x0003e20000100800 */
[----:B----4-:R-:W-:Y:S02]  /*2840*/  IADD3 R2, P0, PT, R3, UR24, RZ ;  /* 0x0000001803027c10 */ /* 0x010fe4000ff1e0ff */
[----:B-1----:R-:W-:-:S03]  /*2850*/  IADD3 R4, P2, PT, R0, UR24, RZ ;  /* 0x0000001800047c10 */ /* 0x002fc6000ff5e0ff */
        /* <DEDUP_REMOVED lines=545> */
[----:B------:R-:W-:-:S02]  /*4a70*/  IMAD R11, R11, UR77, RZ ;  /* 0x0000004d0b0b7c24 */ /* 0x000fc4000f8e02ff */
[----:B------:R-:W-:Y:S01]  /*4a80*/  IMAD R23, R23, UR77, RZ ;  /* 0x0000004d17177c24 */ /* 0x000fe2000f8e02ff */
[----:B------:R1:W-:Y:S01]  /*4a90*/  STL [R1+0x16f0], R2 ;  /* 0x0016f00201007387 */ /* 0x0003e20000100800 */
[----:B----4-:R-:W-:Y:S01]  /*4aa0*/  IADD3.X R5, PT, PT, R22, UR25, RZ, P1, !PT ;  /* 0x0000001916057c10 */ /* 0x010fe20008ffe4ff */
[----:B------:R-:W-:Y:S01]  /*4ab0*/  IMAD R15, R15, UR77, RZ ;  /* 0x0000004d0f0f7c24 */ /* 0x000fe2000f8e02ff */
[----:B-----5:R-:W-:Y:S01]  /*4ac0*/  IADD3.X R4, PT, PT, R19, UR25, RZ, P0, !PT ;  /* 0x0000001913047c10 */ /* 0x020fe200087fe4ff */
[----:B------:R-:W-:Y:S02]  /*4ad0*/  IMAD R14, R14, UR77, RZ ;  /* 0x0000004d0e0e7c24 */ /* 0x000fe4000f8e02ff */
[----:B------:R-:W-:Y:S02]  /*4ae0*/  IMAD R10, R10, UR77, RZ ;  /* 0x0000004d0a0a7c24 */ /* 0x000fe4000f8e02ff */
[----:B------:R-:W-:Y:S01]  /*4af0*/  IMAD R26, R26, UR77, RZ ;  /* 0x0000004d1a1a7c24 */ /* 0x000fe2000f8e02ff */
[----:B------:R4:W-:Y:S01]  /*4b00*/  STL [R1+0x16d4], R4 ;  /* 0x0016d40401007387 */ /* 0x0009e20000100800 */
[----:B-1----:R-:W-:Y:S01]  /*4b10*/  IADD3.X R2, PT, PT, R29, UR25, RZ, P2, !PT ;  /* 0x000000191d027c10 */ /* 0x002fe200097fe4ff */
[----:B------:R-:W-:-:S02]  /*4b20*/  IMAD R25, R25, UR77, RZ ;  /* 0x0000004d19197c24 */ /* 0x000fc4000f8e02ff */
[----:B------:R-:W-:Y:S01]  /*4b30*/  IMAD R24, R24, UR77, RZ ;  /* 0x0000004d18187c24 */ /* 0x000fe2000f8e02ff */
[----:B------:R1:W-:Y:S01]  /*4b40*/  STL [R1+0x16dc], R5 ;  /* 0x0016dc0501007387 */ /* 0x0003e20000100800 */
[----:B------:R-:W-:Y:S02]  /*4b50*/  IMAD R17, R17, UR77, RZ ;  /* 0x0000004d11117c24 */ /* 0x000fe4000f8e02ff */
[----:B------:R-:W-:Y:S02]  /*4b60*/  IMAD R28, R28, UR77, RZ ;  /* 0x0000004d1c1c7c24 */ /* 0x000fe4000f8e02ff */
[----:B------:R-:W-:Y:S01]  /*4b70*/  IMAD R21, R21, UR77, RZ ;  /* 0x0000004d15157c24 */ /* 0x000fe2000f8e02ff */
[----:B----4-:R-:W-:Y:S01]  /*4b80*/  IADD3.X R4, PT, PT, R27, UR25, RZ, P3, !PT ;  /* 0x000000191b047c10 */ /* 0x010fe20009ffe4ff */
[----:B------:R4:W-:Y:S01]  /*4b90*/  STL [R1+0x16e4], R2 ;  /* 0x0016e40201007387 */ /* 0x0009e20000100800 */
[----:B------:R-:W-:Y:S02]  /*4ba0*/  USHF.R.S32.HI UR25, URZ, 0x1f, UR65 ;  /* 0x0000001fff197899 */ /* 0x000fe40008011441 */
[----:B-1----:R-:W-:Y:S01]  /*4bb0*/  IADD3 R5, P1, PT, R12, UR65, RZ ;  /* 0x000000410c057c10 */ /* 0x002fe2000ff3e0ff */
[----:B------:R1:W-:Y:S01]  /*4bc0*/  STL [R1+0x16ec], R4 ;  /* 0x0016ec0401007387 */ /* 0x0003e20000100800 */
[----:B------:R-:W-:-:S02]  /*4bd0*/  IMAD R20, R20, UR77, RZ ;  /* 0x0000004d14147c24 */ /* 0x000fc4000f8e02ff */
[----:B------:R-:W-:Y:S01]  /*4be0*/  IMAD R18, R18, UR77, RZ ;  /* 0x0000004d12127c24 */ /* 0x000fe2000f8e02ff */
[----:B---3--:R-:W-:Y:S01]  /*4bf0*/  UIMAD UR26, UR26, 0x1c, URZ ;  /* 0x0000001c1a1a78a4 */ /* 0x008fe2000f8e02ff */
[----:B----4-:R-:W-:Y:S01]  /*4c00*/  IADD3 R2, P0, PT, R3, UR65, RZ ;  /* 0x0000004103027c10 */ /* 0x010fe2000ff1e0ff */
[----:B------:R-:W3:Y:S01]  /*4c10*/  LDCU UR77, c[0x0][0x3a8] ;  /* 0x00007500ff4d77ac */ /* 0x000ee20008000800 */
[----:B-1----:R-:W-:-:S03]  /*4c20*/  IADD3 R4, P2, PT, R0, UR65, RZ ;  /* 0x0000004100047c10 */ /* 0x002fc6000ff5e0ff */
[----:B------:R1:W-:Y:S01]  /*4c30*/  STL [R1+0x16f8], R2 ;  /* 0x0016f80201007387 */ /* 0x0003e20000100800 */
[----:B--2---:R-:W-:Y:S01]  /*4c40*/  UIMAD UR27, UR27, 0x1b, URZ ;  /* 0x0000001b1b1b78a4 */ /* 0x004fe2000f8e02ff */
[----:B------:R-:W2:Y:S02]  /*4c50*/  LDCU UR24, c[0x0][0x3a8] ;  /* 0x00007500ff1877ac */ /* 0x000ea40008000800 */
[----:B------:R4:W-:Y:S04]  /*4c60*/  STL [R1+0x1700], R5 ;  /* 0x0017000501007387 */ /* 0x0009e80000100800 */
[----:B------:R5:W-:Y:S01]  /*4c70*/  STL [R1+0x1708], R4 ;  /* 0x0017080401007387 */ /* 0x000be20000100800 */
[----:B-1----:R-:W-:Y:S01]  /*4c80*/  IADD3 R2, P3, PT, R13, UR65, RZ ;  /* 0x000000410d027c10 */ /* 0x002fe2000ff7e0ff */
[----:B0-----:R-:W-:Y:S01]  /*4c90*/  UIMAD UR76, UR76, 0x19, URZ ;  /* 0x000000194c4c78a4 */ /* 0x001fe2000f8e02ff */
[----:B------:R-:W0:Y:S01]  /*4ca0*/  LDCU UR65, c[0x0][0x3a8] ;  /* 0x00007500ff4177ac */ /* 0x000e220008000800 */
[----:B----4-:R-:W-:-:S02]  /*4cb0*/  IADD3.X R5, PT, PT, R22, UR25, RZ, P1, !PT ;  /* 0x0000001916057c10 */ /* 0x010fc40008ffe4ff */
        /* <DEDUP_REMOVED lines=16> */
[----:B---3--:R-:W-:-:S02]  /*4dc0*/  UIMAD UR77, UR77, 0x1a, URZ ;  /* 0x0000001a4d4d78a4 */ /* 0x008fc4000f8e02ff */
[----:B--2---:R-:W-:Y:S01]  /*4dd0*/  UIMAD UR24, UR24, 0x18, URZ ;  /* 0x00000018181878a4 */ /* 0x004fe2000f8e02ff */
[----:B----4-:R-:W-:Y:S01]  /*4de0*/  IADD3.X R5, PT, PT, R22, UR25, RZ, P1, !PT ;  /* 0x0000001916057c10 */ /* 0x010fe20008ffe4ff */
[----:B------:R1:W-:Y:S01]  /*4df0*/  STL [R1+0x1730], R2 ;  /* 0x0017300201007387 */ /* 0x0003e20000100800 */
[----:B------:R-:W2:Y:S01]  /*4e00*/  LDCU UR63, c[0x0][0x3a8] ;  /* 0x00007500ff3f77ac */ /* 0x000ea20008000800 */
[----:B-----5:R-:W-:-:S05]  /*4e10*/  IADD3.X R4, PT, PT, R19, UR25, RZ, P0, !PT ;  /* 0x0000001913047c10 */ /* 0x020fca00087fe4ff */
[----:B------:R3:W-:Y:S01]  /*4e20*/  STL [R1+0x1714], R4 ;  /* 0x0017140401007387 */ /* 0x0007e20000100800 */
[----:B-1----:R-:W-:-:S03]  /*4e30*/  IADD3.X R2, PT, PT, R29, UR25, RZ, P2, !PT ;  /* 0x000000191d027c10 */ /* 0x002fc600097fe4ff */
[----:B------:R1:W-:Y:S01]  /*4e40*/  STL [R1+0x171c], R5 ;  /* 0x00171c0501007387 */ /* 0x0003e20000100800 */
[----:B---3--:R-:W-:-:S03]  /*4e50*/  IADD3.X R4, PT, PT, R27, UR25, RZ, P3, !PT ;  /* 0x000000191b047c10 */ /* 0x008fc60009ffe4ff */
[----:B------:R3:W-:Y:S01]  /*4e60*/  STL [R1+0x1724], R2 ;  /* 0x0017240201007387 */ /* 0x0007e20000100800 */
[----:B------:R-:W-:Y:S02]  /*4e70*/  USHF.R.S32.HI UR25, URZ, 0x1f, UR61 ;  /* 0x0000001fff197899 */ /* 0x000fe4000801143d */
[----:B-1----:R-:W-:Y:S01]  /*4e80*/  IADD3 R5, P1, PT, R12, UR61, RZ ;  /* 0x0000003d0c057c10 */ /* 0x002fe2000ff3e0ff */
[----:B------:R1:W-:Y:S01]  /*4e90*/  STL [R1+0x172c], R4 ;  /* 0x00172c0401007387 */ /* 0x0003e20000100800 */
[----:B---3--:R-:W-:Y:S02]  /*4ea0*/  IADD3 R2, P0, PT, R3, UR61, RZ ;  /* 0x0000003d03027c10 */ /* 0x008fe4000ff1e0ff */
[----:B-1----:R-:W-:-:S03]  /*4eb0*/  IADD3 R4, P2, PT, R0, UR61, RZ ;  /* 0x0000003d00047c10 */ /* 0x002fc6000ff5e0ff */
[----:B------:R1:W-:Y:S04]  /*4ec0*/  STL [R1+0x1738], R2 ;  /* 0x0017380201007387 */ /* 0x0003e80000100800 */
[----:B------:R3:W-:Y:S04]  /*4ed0*/  STL [R1+0x1740], R5 ;  /* 0x0017400501007387 */ /* 0x0007e80000100800 */
[----:B------:R4:W-:Y:S01]  /*4ee0*/  STL [R1+0x1748], R4 ;  /* 0x0017480401007387 */ /* 0x0009e20000100800 */
[----:B-1----:R-:W-:Y:S01]  /*4ef0*/  IADD3 R2, P3, PT, R13, UR61, RZ ;  /* 0x0000003d0d027c10 */ /* 0x002fe2000ff7e0ff */
[----:B0-----:R-:W-:Y:S01]  /*4f00*/  UIMAD UR65, UR65, 0x17, URZ ;  /* 0x00000017414178a4 */ /* 0x001fe2000f8e02ff */
[----:B------:R-:W0:Y:S01]  /*4f10*/  LDCU UR61, c[0x0][0x3a8] ;  /* 0x00007500ff3d77ac */ /* 0x000e220008000800 */
[----:B---3--:R-:W-:-:S02]  /*4f20*/  IADD3.X R5, PT, PT, R22, UR25, RZ, P1, !PT ;  /* 0x0000001916057c10 */ /* 0x008fc40008ffe4ff */
[----:B------:R1:W-:Y:S01]  /*4f30*/  STL [R1+0x1750], R2 ;  /* 0x0017500201007387 */ /* 0x0003e20000100800 */
[----:B----4-:R-:W-:-:S05]  /*4f40*/  IADD3.X R4, PT, PT, R19, UR25, RZ, P0, !PT ;  /* 0x0000001913047c10 */ /* 0x010fca00087fe4ff */
        /* <DEDUP_REMOVED lines=14> */
[----:B--2---:R-:W-:Y:S01]  /*5030*/  UIMAD UR63, UR63, 0x16, URZ ;  /* 0x000000163f3f78a4 */ /* 0x004fe2000f8e02ff */
[----:B------:R-:W1:Y:S01]  /*5040*/  LDCU UR59, c[0x0][0x3a8] ;  /* 0x00007500ff3b77ac */ /* 0x000e620008000800 */
[----:B---3--:R-:W-:-:S02]  /*5050*/  IADD3.X R5, PT, PT, R22, UR25, RZ, P1, !PT ;  /* 0x0000001916057c10 */ /* 0x008fc40008ffe4ff */
[----:B------:R2:W-:Y:S01]  /*5060*/  STL [R1+0x1770], R2 ;  /* 0x0017700201007387 */ /* 0x0005e20000100800 */
[----:B----4-:R-:W-:-:S05]  /*5070*/  IADD3.X R4, PT, PT, R19, UR25, RZ, P0, !PT ;  /* 0x0000001913047c10 */ /* 0x010fca00087fe4ff */
[----:B------:R3:W-:Y:S01]  /*5080*/  STL [R1+0x1754], R4 ;  /* 0x0017540401007387 */ /* 0x0007e20000100800 */
[----:B--2---:R-:W-:-:S03]  /*5090*/  IADD3.X R2, PT, PT, R29, UR25, RZ, P2, !PT ;  /* 0x000000191d027c10 */ /* 0x004fc600097fe4ff */
[----:B------:R2:W-:Y:S01]  /*50a0*/  STL [R1+0x175c], R5 ;  /* 0x00175c0501007387 */ /* 0x0005e20000100800 */
[----:B---3--:R-:W-:-:S03]  /*50b0*/  IADD3.X R4, PT, PT, R27, UR25, RZ, P3, !PT ;  /* 0x000000191b047c10 */ /* 0x008fc60009ffe4ff */
[----:B------:R3:W-:Y:S01]  /*50c0*/  STL [R1+0x1764], R2 ;  /* 0x0017640201007387 */ /* 0x0007e20000100800 */
[----:B------:R-:W-:Y:S02]  /*50d0*/  USHF.R.S32.HI UR25, URZ, 0x1f, UR57 ;  /* 0x0000001fff197899 */ /* 0x000fe40008011439 */
[----:B--2---:R-:W-:Y:S01]  /*50e0*/  IADD3 R5, P1, PT, R12, UR57, RZ ;  /* 0x000000390c057c10 */ /* 0x004fe2000ff3e0ff */
[----:B------:R2:W-:Y:S01]  /*50f0*/  STL [R1+0x176c], R4 ;  /* 0x00176c0401007387 */ /* 0x0005e20000100800 */
[----:B---3--:R-:W-:Y:S02]  /*5100*/  IADD3 R2, P0, PT, R3, UR57, RZ ;  /* 0x0000003903027c10 */ /* 0x008fe4000ff1e0ff */
[----:B--2---:R-:W-:-:S03]  /*5110*/  IADD3 R4, P2, PT, R0, UR57, RZ ;  /* 0x0000003900047c10 */ /* 0x004fc6000ff5e0ff */
[----:B------:R2:W-:Y:S04]  /*5120*/  STL [R1+0x1778], R2 ;  /* 0x0017780201007387 */ /* 0x0005e80000100800 */
[----:B------:R3:W-:Y:S04]  /*5130*/  STL [R1+0x1780], R5 ;  /* 0x0017800501007387 */ /* 0x0007e80000100800 */
[----:B------:R4:W-:Y:S01]  /*5140*/  STL [R1+0x1788], R4 ;  /* 0x0017880401007387 */ /* 0x0009e20000100800 */
[----:B--2---:R-:W-:Y:S01]  /*5150*/  IADD3 R2, P3, PT, R13, UR57, RZ ;  /* 0x000000390d027c10 */ /* 0x004fe2000ff7e0ff */
[----:B0-----:R-:W-:Y:S01]  /*5160*/  UIMAD UR61, UR61, 0x15, URZ ;  /* 0x000000153d3d78a4 */ /* 0x001fe2000f8e02ff */
[----:B------:R-:W0:Y:S01]  /*5170*/  LDCU UR57, c[0x0][0x3a8] ;  /* 0x00007500ff3977ac */ /* 0x000e220008000800 */
        /* <DEDUP_REMOVED lines=17> */
[----:B-1----:R-:W-:Y:S01]  /*5290*/  UIMAD UR59, UR59, 0x14, URZ ;  /* 0x000000143b3b78a4 */ /* 0x002fe2000f8e02ff */
        /* <DEDUP_REMOVED lines=75> */
[----:B-1----:R-:W-:Y:S01]  /*5750*/  USHF.L.U32 UR51, UR51, 0x4, URZ ;  /* 0x0000000433337899 */ /* 0x002fe200080006ff */
        /* <DEDUP_REMOVED lines=246> */
[----:B0-----:R-:W-:-:S02]  /*66c0*/  UIMAD UR19, UR19, 0x3, URZ ;  /* 0x00000003131378a4 */ /* 0x001fc4000f8e02ff */
[----:B-1----:R-:W-:Y:S01]  /*66d0*/  USHF.L.U32 UR6, UR6, 0x1, URZ ;  /* 0x0000000106067899 */ /* 0x002fe200080006ff */
[----:B---3--:R-:W-:Y:S01]  /*66e0*/  IADD3.X R5, PT, PT, R22, UR25, RZ, P1, !PT ;  /* 0x0000001916057c10 */ /* 0x008fe20008ffe4ff */
[----:B------:R0:W-:Y:S01]  /*66f0*/  STL [R1+0x19d0], R2 ;  /* 0x0019d00201007387 */ /* 0x0001e20000100800 */
[----:B------:R-:W1:Y:S01]  /*6700*/  LDCU UR15, c[0x0][0x3a8] ;  /* 0x00007500ff0f77ac */ /* 0x000e620008000800 */
[----:B----4-:R-:W-:-:S05]  /*6710*/  IADD3.X R4, PT, PT, R19, UR25, RZ, P0, !PT ;  /* 0x0000001913047c10 */ /* 0x010fca00087fe4ff */
[----:B------:R2:W-:Y:S01]  /*6720*/  STL [R1+0x19b4], R4 ;  /* 0x0019b40401007387 */ /* 0x0005e20000100800 */
[----:B0-----:R-:W-:-:S03]  /*6730*/  IADD3.X R2, PT, PT, R29, UR25, RZ, P2, !PT ;  /* 0x000000191d027c10 */ /* 0x001fc600097fe4ff */
[----:B------:R0:W-:Y:S01]  /*6740*/  STL [R1+0x19bc], R5 ;  /* 0x0019bc0501007387 */ /* 0x0001e20000100800 */
[----:B--2---:R-:W-:-:S03]  /*6750*/  IADD3.X R4, PT, PT, R27, UR25, RZ, P3, !PT ;  /* 0x000000191b047c10 */ /* 0x004fc60009ffe4ff */
[----:B------:R2:W-:Y:S01]  /*6760*/  STL [R1+0x19c4], R2 ;  /* 0x0019c40201007387 */ /* 0x0005e20000100800 */
[----:B------:R-:W-:Y:S02]  /*6770*/  USHF.R.S32.HI UR25, URZ, 0x1f, UR13 ;  /* 0x0000001fff197899 */ /* 0x000fe4000801140d */
[----:B0-----:R-:W-:Y:S01]  /*6780*/  IADD3 R5, P1, PT, R12, UR13, RZ ;  /* 0x0000000d0c057c10 */ /* 0x001fe2000ff3e0ff */
[----:B------:R0:W-:Y:S01]  /*6790*/  STL [R1+0x19cc], R4 ;  /* 0x0019cc0401007387 */ /* 0x0001e20000100800 */
[----:B--2---:R-:W-:Y:S02]  /*67a0*/  IADD3 R2, P0, PT, R3, UR13, RZ ;  /* 0x0000000d03027c10 */ /* 0x004fe4000ff1e0ff */
[----:B0-----:R-:W-:-:S03]  /*67b0*/  IADD3 R4, P2, PT, R0, UR13, RZ ;  /* 0x0000000d00047c10 */ /* 0x001fc6000ff5e0ff */
[----:B------:R0:W-:Y:S04]  /*67c0*/  STL [R1+0x19d8], R2 ;  /* 0x0019d80201007387 */ /* 0x0001e80000100800 */
[----:B------:R2:W-:Y:S04]  /*67d0*/  STL [R1+0x19e0], R5 ;  /* 0x0019e00501007387 */ /* 0x0005e80000100800 */
[----:B------:R3:W-:Y:S01]  /*67e0*/  STL [R1+0x19e8], R4 ;  /* 0x0019e80401007387 */ /* 0x0007e20000100800 */
[----:B0-----:R-:W-:Y:S01]  /*67f0*/  IADD3 R2, P3, PT, R13, UR13, RZ ;  /* 0x0000000d0d027c10 */ /* 0x001fe2000ff7e0ff */
[----:B------:R-:W0:Y:S01]  /*6800*/  LDCU UR13, c[0x0][0x3a8] ;  /* 0x00007500ff0d77ac */ /* 0x000e220008000800 */
[----:B--2---:R-:W-:-:S03]  /*6810*/  IADD3.X R5, PT, PT, R22, UR25, RZ, P1, !PT ;  /* 0x0000001916057c10 */ /* 0x004fc60008ffe4ff */
[----:B------:R2:W-:Y:S01]  /*6820*/  STL [R1+0x19f0], R2 ;  /* 0x0019f00201007387 */ /* 0x0005e20000100800 */
[----:B---3--:R-:W-:-:S05]  /*6830*/  IADD3.X R4, PT, PT, R19, UR25, RZ, P0, !PT ;  /* 0x0000001913047c10 */ /* 0x008fca00087fe4ff */
        /* <DEDUP_REMOVED lines=14> */
[----:B------:R-:W2:Y:S01]  /*6920*/  LDCU UR12, c[0x0][0x3a8] ;  /* 0x00007500ff0c77ac */ /* 0x000ea20008000800 */
[----:B---3--:R-:W-:-:S03]  /*6930*/  IADD3.X R5, PT, PT, R22, UR25, RZ, P1, !PT ;  /* 0x0000001916057c10 */ /* 0x008fc60008ffe4ff */
[----:B------:R3:W-:Y:S01]  /*6940*/  STL [R1+0x1a10], R2 ;  /* 0x001a100201007387 */ /* 0x0007e20000100800 */
[----:B----4-:R-:W-:-:S05]  /*6950*/  IADD3.X R4, PT, PT, R19, UR25, RZ, P0, !PT ;  /* 0x0000001913047c10 */ /* 0x010fca00087fe4ff */
[----:B------:R4:W-:Y:S01]  /*6960*/  STL [R1+0x19f4], R4 ;  /* 0x0019f40401007387 */ /* 0x0009e20000100800 */
[----:B---3--:R-:W-:-:S03]  /*6970*/  IADD3.X R2, PT, PT, R29, UR25, RZ, P2, !PT ;  /* 0x000000191d027c10 */ /* 0x008fc600097fe4ff */
[----:B------:R3:W-:Y:S01]  /*6980*/  STL [R1+0x19fc], R5 ;  /* 0x0019fc0501007387 */ /* 0x0007e20000100800 */
[----:B----4-:R-:W-:-:S03]  /*6990*/  IADD3.X R4, PT, PT, R27, UR25, RZ, P3, !PT ;  /* 0x000000191b047c10 */ /* 0x010fc60009ffe4ff */
[----:B------:R4:W-:Y:S01]  /*69a0*/  STL [R1+0x1a04], R2 ;  /* 0x001a040201007387 */ /* 0x0009e20000100800 */
[----:B------:R-:W-:Y:S02]  /*69b0*/  USHF.R.S32.HI UR25, URZ, 0x1f, UR11 ;  /* 0x0000001fff197899 */ /* 0x000fe4000801140b */
[----:B---3--:R-:W-:Y:S01]  /*69c0*/  IADD3 R5, P1, PT, R12, UR11, RZ ;  /* 0x0000000b0c057c10 */ /* 0x008fe2000ff3e0ff */
[----:B------:R3:W-:Y:S01]  /*69d0*/  STL [R1+0x1a0c], R4 ;  /* 0x001a0c0401007387 */ /* 0x0007e20000100800 */
[----:B----4-:R-:W-:Y:S02]  /*69e0*/  IADD3 R2, P0, PT, R3, UR11, RZ ;  /* 0x0000000b03027c10 */ /* 0x010fe4000ff1e0ff */
[----:B---3--:R-:W-:-:S03]  /*69f0*/  IADD3 R4, P2, PT, R0, UR11, RZ ;  /* 0x0000000b00047c10 */ /* 0x008fc6000ff5e0ff */
[----:B------:R3:W-:Y:S04]  /*6a00*/  STL [R1+0x1a18], R2 ;  /* 0x001a180201007387 */ /* 0x0007e80000100800 */
[----:B------:R4:W-:Y:S04]  /*6a10*/  STL [R1+0x1a20], R5 ;  /* 0x001a200501007387 */ /* 0x0009e80000100800 */
[----:B------:R5:W-:Y:S01]  /*6a20*/  STL [R1+0x1a28], R4 ;  /* 0x001a280401007387 */ /* 0x000be20000100800 */
[----:B---3--:R-:W-:Y:S01]  /*6a30*/  IADD3 R2, P3, PT, R13, UR11, RZ ;  /* 0x0000000b0d027c10 */ /* 0x008fe2000ff7e0ff */
[----:B------:R-:W3:Y:S01]  /*6a40*/  LDCU UR11, c[0x0][0x3a8] ;  /* 0x00007500ff0b77ac */ /* 0x000ee20008000800 */
[----:B----4-:R-:W-:-:S02]  /*6a50*/  IADD3.X R5, PT, PT, R22, UR25, RZ, P1, !PT ;  /* 0x0000001916057c10 */ /* 0x010fc40008ffe4ff */
[----:B-----5:R-:W-:Y:S01]  /*6a60*/  IADD3.X R4, PT, PT, R19, UR25, RZ, P0, !PT ;  /* 0x0000001913047c10 */ /* 0x020fe200087fe4ff */
[----:B------:R4:W-:Y:S04]  /*6a70*/  STL [R1+0x1a30], R2 ;  /* 0x001a300201007387 */ /* 0x0009e80000100800 */
[----:B------:R5:W-:Y:S01]  /*6a80*/  STL [R1+0x1a14], R4 ;  /* 0x001a140401007387 */ /* 0x000be20000100800 */
[----:B----4-:R-:W-:-:S03]  /*6a90*/  IADD3.X R2, PT, PT, R29, UR25, RZ, P2, !PT ;  /* 0x000000191d027c10 */ /* 0x010fc600097fe4ff */
[----:B------:R-:W-:Y:S01]  /*6aa0*/  STL [R1+0x1a1c], R5 ;  /* 0x001a1c0501007387 */ /* 0x000fe20000100800 */
[----:B-----5:R-:W-:-:S03]  /*6ab0*/  IADD3.X R4, PT, PT, R27, UR25, RZ, P3, !PT ;  /* 0x000000191b047c10 */ /* 0x020fc60009ffe4ff */
[----:B------:R4:W-:Y:S04]  /*6ac0*/  STL [R1+0x1a24], R2 ;  /* 0x001a240201007387 */ /* 0x0009e80000100800 */
[----:B------:R5:W-:Y:S01]  /*6ad0*/  STL [R1+0x1a2c], R4 ;  /* 0x001a2c0401007387 */ /* 0x000be20000100800 */
[----:B----4-:R-:W-:-:S03]  /*6ae0*/  IADD3 R2, P0, PT, R3, UR9, RZ ;  /* 0x0000000903027c10 */ /* 0x010fc6000ff1e0ff */
[----:B------:R-:W4:Y:S01]  /*6af0*/  LDL.LU R3, [R1+0x1a6c] ;  /* 0x001a6c0001037983 */ /* 0x000f220000300800 */
[----:B-----5:R-:W-:-:S03]  /*6b00*/  IADD3 R4, P1, PT, R12, UR9, RZ ;  /* 0x000000090c047c10 */ /* 0x020fc6000ff3e0ff */
[----:B------:R-:W5:Y:S01]  /*6b10*/  LDL.LU R12, [R1+0x1a68] ;  /* 0x001a6800010c7983 */ /* 0x000f620000300800 */
[----:B------:R-:W-:-:S03]  /*6b20*/  USHF.R.S32.HI UR25, URZ, 0x1f, UR9 ;  /* 0x0000001fff197899 */ /* 0x000fc60008011409 */
[----:B------:R0:W-:Y:S04]  /*6b30*/  STL [R1+0x1a38], R2 ;  /* 0x001a380201007387 */ /* 0x0001e80000100800 */
[----:B------:R1:W-:Y:S01]  /*6b40*/  STL [R1+0x1a40], R4 ;  /* 0x001a400401007387 */ /* 0x0003e20000100800 */
[----:B0-----:R-:W-:Y:S02]  /*6b50*/  IADD3 R2, P2, PT, R0, UR9, RZ ;  /* 0x0000000900027c10 */ /* 0x001fe4000ff5e0ff */
[----:B------:R-:W-:Y:S01]  /*6b60*/  IADD3 R0, P3, PT, R13, UR9, RZ ;  /* 0x000000090d007c10 */ /* 0x000fe2000ff7e0ff */
[----:B------:R-:W0:Y:S02]  /*6b70*/  LDCU UR9, c[0x0][0x3a8] ;  /* 0x00007500ff0977ac */ /* 0x000e240008000800 */
[----:B------:R2:W-:Y:S01]  /*6b80*/  STL [R1+0x1a48], R2 ;  /* 0x001a480201007387 */ /* 0x0005e20000100800 */
[----:B-1----:R-:W-:-:S03]  /*6b90*/  IADD3.X R4, PT, PT, R22, UR25, RZ, P1, !PT ;  /* 0x0000001916047c10 */ /* 0x002fc60008ffe4ff */
[----:B------:R1:W-:Y:S01]  /*6ba0*/  STL [R1+0x1a50], R0 ;  /* 0x001a500001007387 */ /* 0x0003e20000100800 */
[----:B--2---:R-:W-:Y:S02]  /*6bb0*/  IADD3.X R2, PT, PT, R19, UR25, RZ, P0, !PT ;  /* 0x0000001913027c10 */ /* 0x004fe400087fe4ff */
[----:B-1----:R-:W-:-:S03]  /*6bc0*/  IADD3.X R0, PT, PT, R29, UR25, RZ, P2, !PT ;  /* 0x000000191d007c10 */ /* 0x002fc600097fe4ff */
[----:B------:R1:W-:Y:S04]  /*6bd0*/  STL [R1+0x1a34], R2 ;  /* 0x001a340201007387 */ /* 0x0003e80000100800 */
[----:B------:R-:W-:Y:S01]  /*6be0*/  STL [R1+0x1a3c], R4 ;  /* 0x001a3c0401007387 */ /* 0x000fe20000100800 */
[----:B-1----:R-:W-:-:S03]  /*6bf0*/  IADD3.X R2, PT, PT, R27, UR25, RZ, P3, !PT ;  /* 0x000000191b027c10 */ /* 0x002fc60009ffe4ff */
[----:B------:R1:W-:Y:S04]  /*6c00*/  STL [R1+0x1a44], R0 ;  /* 0x001a440001007387 */ /* 0x0003e80000100800 */
[----:B------:R2:W-:Y:S01]  /*6c10*/  STL [R1+0x1a4c], R2 ;  /* 0x001a4c0201007387 */ /* 0x0005e20000100800 */
[----:B-1----:R-:W-:Y:S02]  /*6c20*/  SHF.R.S32.HI R0, RZ, 0x1f, R16 ;  /* 0x0000001fff007819 */ /* 0x002fe40000011410 */
[----:B--2---:R-:W-:Y:S02]  /*6c30*/  SHF.R.S32.HI R2, RZ, 0x1f, R8 ;  /* 0x0000001fff027819 */ /* 0x004fe40000011408 */
[C---:B----4-:R-:W-:Y:S02]  /*6c40*/  IADD3 R4, P5, PT, R16.reuse, R3, RZ ;  /* 0x0000000310047210 */ /* 0x050fe40007fbe0ff */
[----:B-----5:R-:W-:-:S02]  /*6c50*/  IADD3 R5, P4, PT, R16, R12, RZ ;  /* 0x0000000c10057210 */ /* 0x020fc40007f9e0ff */
[----:B------:R-:W-:-:S03]  /*6c60*/  IADD3 R16, P0, PT, R8, R12, RZ ;  /* 0x0000000c08107210 */ /* 0x000fc60007f1e0ff */
[----:B------:R1:W-:Y:S04]  /*6c70*/  STL [R1+0x978], R5 ;  /* 0x0009780501007387 */ /* 0x0003e80000100800 */
[----:B------:R2:W-:Y:S01]  /*6c80*/  STL [R1+0x1204], R4 ;  /* 0x0012040401007387 */ /* 0x0005e20000100800 */
[-C--:B-1----:R-:W-:Y:S02]  /*6c90*/  IADD3 R5, P1, PT, R8, R3.reuse, RZ ;  /* 0x0000000308057210 */ /* 0x082fe40007f3e0ff */
[CC--:B------:R-:W-:Y:S01]  /*6ca0*/  IADD3 R8, P2, PT, R9.reuse, R12.reuse, RZ ;  /* 0x0000000c09087210 */ /* 0x0c0fe20007f5e0ff */
[----:B------:R-:W-:Y:S01]  /*6cb0*/  STL [R1+0x120c], R16 ;  /* 0x00120c1001007387 */ /* 0x000fe20000100800 */
[----:B--2---:R-:W-:Y:S02]  /*6cc0*/  SHF.R.S32.HI R4, RZ, 0x1f, R9 ;  /* 0x0000001fff047819 */ /* 0x004fe40000011409 */
[----:B------:R-:W-:Y:S01]  /*6cd0*/  IADD3 R9, P3, PT, R9, R3, RZ ;  /* 0x0000000309097210 */ /* 0x000fe20007f7e0ff */
[----:B------:R-:W-:Y:S04]  /*6ce0*/  STL [R1+0x1214], R5 ;  /* 0x0012140501007387 */ /* 0x000fe80000100800 */
[----:B------:R1:W-:Y:S04]  /*6cf0*/  STL [R1+0x121c], R8 ;  /* 0x00121c0801007387 */ /* 0x0003e80000100800 */
[----:B------:R2:W-:Y:S01]  /*6d00*/  STL [R1+0x1224], R9 ;  /* 0x0012240901007387 */ /* 0x0005e20000100800 */
[C---:B-1----:R-:W-:Y:S01]  /*6d10*/  IMAD.X R8, R0.reuse, 0x1, R7, P4 ;  /* 0x0000000100087824 */ /* 0x042fe200020e0607 */
[----:B------:R-:W-:Y:S01]  /*6d20*/  IADD3 R16, P4, PT, R11, R12, RZ ;  /* 0x0000000c0b107210 */ /* 0x000fe20007f9e0ff */
[----:B--2---:R-:W-:-:S03]  /*6d30*/  IMAD.X R9, R0, 0x1, R6, P5 ;  /* 0x0000000100097824 */ /* 0x004fc600028e0606 */
[----:B------:R1:W-:Y:S01]  /*6d40*/  STL [R1+0x974], R8 ;  /* 0x0009740801007387 */ /* 0x0003e20000100800 */
[----:B------:R-:W-:-:S03]  /*6d50*/  SHF.R.S32.HI R5, RZ, 0x1f, R11 ;  /* 0x0000001fff057819 */ /* 0x000fc6000001140b */
[----:B------:R-:W-:Y:S01]  /*6d60*/  STL [R1+0x122c], R16 ;  /* 0x00122c1001007387 */ /* 0x000fe20000100800 */
[----:B-1----:R-:W-:-:S03]  /*6d70*/  IADD3 R8, P5, PT, R11, R3, RZ ;  /* 0x000000030b087210 */ /* 0x002fc60007fbe0ff */
[----:B------:R1:W-:Y:S04]  /*6d80*/  STL [R1+0x1200], R9 ;  /* 0x0012000901007387 */ /* 0x0003e80000100800 */
[----:B------:R2:W-:Y:S01]  /*6d90*/  STL [R1+0x1234], R8 ;  /* 0x0012340801007387 */ /* 0x0005e20000100800 */
[C---:B-1----:R-:W-:Y:S01]  /*6da0*/  IMAD.X R9, R2.reuse, 0x1, R7, P0 ;  /* 0x0000000102097824 */ /* 0x042fe200000e0607 */
[----:B------:R-:W-:Y:S01]  /*6db0*/  IADD3 R11, P0, PT, R23, R12, RZ ;  /* 0x0000000c170b7210 */ /* 0x000fe20007f1e0ff */
[----:B--2---:R-:W-:-:S03]  /*6dc0*/  IMAD.X R8, R2, 0x1, R6, P1 ;  /* 0x0000000102087824 */ /* 0x004fc600008e0606 */
[----:B------:R1:W-:Y:S04]  /*6dd0*/  STL [R1+0x1208], R9 ;  /* 0x0012080901007387 */ /* 0x0003e80000100800 */
[----:B------:R-:W-:Y:S04]  /*6de0*/  STL [R1+0x123c], R11 ;  /* 0x00123c0b01007387 */ /* 0x000fe80000100800 */
[----:B------:R2:W-:Y:S01]  /*6df0*/  STL [R1+0x1210], R8 ;  /* 0x0012100801007387 */ /* 0x0005e20000100800 */
[----:B-1----:R-:W-:-:S05]  /*6e00*/  IADD3 R9, P1, PT, R23, R3, RZ ;  /* 0x0000000317097210 */ /* 0x002fca0007f3e0ff */
[----:B------:R1:W-:Y:S01]  /*6e10*/  STL [R1+0x1244], R9 ;  /* 0x0012440901007387 */ /* 0x0003e20000100800 */
[----:B--2---:R-:W-:Y:S01]  /*6e20*/  IMAD.X R8, R4, 0x1, R7, P2 ;  /* 0x0000000104087824 */ /* 0x004fe200010e0607 */
[----:B------:R-:W-:-:S04]  /*6e30*/  IADD3 R11, P2, PT, R15, R12, RZ ;  /* 0x0000000c0f0b7210 */ /* 0x000fc80007f5e0ff */
[----:B------:R2:W-:Y:S01]  /*6e40*/  STL [R1+0x1218], R8 ;  /* 0x0012180801007387 */ /* 0x0005e20000100800 */
[----:B-1----:R-:W-:-:S03]  /*6e50*/  IMAD.X R9, R4, 0x1, R6, P3 ;  /* 0x0000000104097824 */ /* 0x002fc600018e0606 */
[----:B------:R-:W-:Y:S01]  /*6e60*/  STL [R1+0x124c], R11 ;  /* 0x00124c0b01007387 */ /* 0x000fe20000100800 */
[----:B--2---:R-:W-:-:S03]  /*6e70*/  IADD3 R8, P3, PT, R15, R3, RZ ;  /* 0x000000030f087210 */ /* 0x004fc60007f7e0ff */
[----:B------:R1:W-:Y:S01]  /*6e80*/  STL [R1+0x1220], R9 ;  /* 0x0012200901007387 */ /* 0x0003e20000100800 */
[----:B------:R-:W-:-:S03]  /*6e90*/  SHF.R.S32.HI R0, RZ, 0x1f, R23 ;  /* 0x0000001fff007819 */ /* 0x000fc60000011417 */
[----:B------:R2:W-:Y:S01]  /*6ea0*/  STL [R1+0x1254], R8 ;  /* 0x0012540801007387 */ /* 0x0005e20000100800 */
[C---:B-1----:R-:W-:Y:S01]  /*6eb0*/  IMAD.X R9, R5.reuse, 0x1, R7, P4 ;  /* 0x0000000105097824 */ /* 0x042fe200020e0607 */
[----:B------:R-:W-:Y:S01]  /*6ec0*/  IADD3 R11, P4, PT, R14, R12, RZ ;  /* 0x0000000c0e0b7210 */ /* 0x000fe20007f9e0ff */
[----:B--2---:R-:W-:-:S03]  /*6ed0*/  IMAD.X R8, R5, 0x1, R6, P5 ;  /* 0x0000000105087824 */ /* 0x004fc600028e0606 */
[----:B------:R1:W-:Y:S04]  /*6ee0*/  STL [R1+0x1228], R9 ;  /* 0x0012280901007387 */ /* 0x0003e80000100800 */
[----:B------:R-:W-:Y:S04]  /*6ef0*/  STL [R1+0x125c], R11 ;  /* 0x00125c0b01007387 */ /* 0x000fe80000100800 */
[----:B------:R2:W-:Y:S01]  /*6f00*/  STL [R1+0x1230], R8 ;  /* 0x0012300801007387 */ /* 0x0005e20000100800 */
[----:B-1----:R-:W-:Y:S02]  /*6f10*/  IADD3 R9, P5, PT, R14, R3, RZ ;  /* 0x000000030e097210 */ /* 0x002fe40007fbe0ff */
[----:B------:R-:W-:-:S03]  /*6f20*/  SHF.R.S32.HI R2, RZ, 0x1f, R15 ;  /* 0x0000001fff027819 */ /* 0x000fc6000001140f */
[----:B------:R1:W-:Y:S01]  /*6f30*/  STL [R1+0x1264], R9 ;  /* 0x0012640901007387 */ /* 0x0003e20000100800 */
[----:B--2---:R-:W-:Y:S01]  /*6f40*/  IMAD.X R8, R0, 0x1, R7, P0 ;  /* 0x0000000100087824 */ /* 0x004fe200000e0607 */
[----:B------:R-:W-:-:S04]  /*6f50*/  IADD3 R11, P0, PT, R10, R12, RZ ;  /* 0x0000000c0a0b7210 */ /* 0x000fc80007f1e0ff */
[----:B------:R2:W-:Y:S01]  /*6f60*/  STL [R1+0x1238], R8 ;  /* 0x0012380801007387 */ /* 0x0005e20000100800 */
[----:B-1----:R-:W-:-:S03]  /*6f70*/  IMAD.X R9, R0, 0x1, R6, P1 ;  /* 0x0000000100097824 */ /* 0x002fc600008e0606 */
[----:B------:R-:W-:Y:S01]  /*6f80*/  STL [R1+0x126c], R11 ;  /* 0x00126c0b01007387 */ /* 0x000fe20000100800 */
[----:B------:R-:W-:Y:S02]  /*6f90*/  SHF.R.S32.HI R5, RZ, 0x1f, R10 ;  /* 0x0000001fff057819 */ /* 0x000fe4000001140a */
[----:B--2---:R-:W-:Y:S01]  /*6fa0*/  IADD3 R8, P1, PT, R10, R3, RZ ;  /* 0x000000030a087210 */ /* 0x004fe20007f3e0ff */
[----:B------:R1:W-:Y:S01]  /*6fb0*/  STL [R1+0x1240], R9 ;  /* 0x0012400901007387 */ /* 0x0003e20000100800 */
[----:B------:R-:W-:-:S03]  /*6fc0*/  SHF.R.S32.HI R4, RZ, 0x1f, R14 ;  /* 0x0000001fff047819 */ /* 0x000fc6000001140e */
[----:B------:R2:W-:Y:S01]  /*6fd0*/  STL [R1+0x1274], R8 ;  /* 0x0012740801007387 */ /* 0x0005e20000100800 */
[----:B-1----:R-:W-:Y:S01]  /*6fe0*/  IMAD.X R9, R2, 0x1, R7, P2 ;  /* 0x0000000102097824 */ /* 0x002fe200010e0607 */
        /* <DEDUP_REMOVED lines=11> */
[----:B------:R1:W-:Y:S01]  /*70a0*/  STL [R1+0x128c], R10 ;  /* 0x00128c0a01007387 */ /* 0x0003e20000100800 */
[----:B--2---:R-:W-:-:S03]  /*70b0*/  IADD3 R8, P5, PT, R25, R3, RZ ;  /* 0x0000000319087210 */ /* 0x004fc60007fbe0ff */
[----:B------:R2:W-:Y:S01]  /*70c0*/  STL [R1+0x1260], R9 ;  /* 0x0012600901007387 */ /* 0x0005e20000100800 */
[----:B-1----:R-:W-:-:S03]  /*70d0*/  IMAD.X R10, R5, 0x1, R7, P0 ;  /* 0x00000001050a7824 */ /* 0x002fc600000e0607 */
[----:B------:R1:W-:Y:S01]  /*70e0*/  STL [R1+0x1294], R8 ;  /* 0x0012940801007387 */ /* 0x0003e20000100800 */
[----:B--2---:R-:W-:-:S03]  /*70f0*/  IADD3 R9, P0, PT, R24, R12, RZ ;  /* 0x0000000c18097210 */ /* 0x004fc60007f1e0ff */
[----:B------:R-:W-:Y:S01]  /*7100*/  STL [R1+0x1268], R10 ;  /* 0x0012680a01007387 */ /* 0x000fe20000100800 */
[----:B-1----:R-:W-:Y:S01]  /*7110*/  IMAD.X R8, R5, 0x1, R6, P1 ;  /* 0x0000000105087824 */ /* 0x002fe200008e0606 */
[----:B------:R-:W-:Y:S02]  /*7120*/  IADD3 R5, P1, PT, R24, R3, RZ ;  /* 0x0000000318057210 */ /* 0x000fe40007f3e0ff */
[----:B------:R1:W-:Y:S04]  /*7130*/  STL [R1+0x129c], R9 ;  /* 0x00129c0901007387 */ /* 0x0003e80000100800 */
[----:B------:R-:W2:Y:S04]  /*7140*/  LDL R11, [R1+0x3e0] ;  /* 0x0003e000010b7983 */ /* 0x000ea80000100800 */
[----:B------:R4:W-:Y:S04]  /*7150*/  STL [R1+0x1270], R8 ;  /* 0x0012700801007387 */ /* 0x0009e80000100800 */
[----:B-1----:R-:W5:Y:S04]  /*7160*/  LDL R9, [R1+0x3d8] ;  /* 0x0003d80001097983 */ /* 0x002f680000100800 */
[----:B------:R-:W-:Y:S04]  /*7170*/  STL [R1+0x12a4], R5 ;  /* 0x0012a40501007387 */ /* 0x000fe80000100800 */
[----:B------:R-:W3:Y:S01]  /*7180*/  LDL R16, [R1+0x3d0] ;  /* 0x0003d00001107983 */ /* 0x000ee20000100800 */
[----:B------:R-:W-:-:S05]  /*7190*/  SHF.R.S32.HI R0, RZ, 0x1f, R26 ;  /* 0x0000001fff007819 */ /* 0x000fca000001141a */
[C---:B----4-:R-:W-:Y:S01]  /*71a0*/  IMAD.X R8, R0.reuse, 0x1, R7, P2 ;  /* 0x0000000100087824 */ /* 0x050fe200010e0607 */
[C---:B------:R-:W-:Y:S01]  /*71b0*/  IADD3 R14, P2, PT, R17.reuse, R12, RZ ;  /* 0x0000000c110e7210 */ /* 0x040fe20007f5e0ff */
[----:B------:R-:W-:Y:S01]  /*71c0*/  IMAD.X R10, R0, 0x1, R6, P3 ;  /* 0x00000001000a7824 */ /* 0x000fe200018e0606 */
[----:B------:R-:W-:Y:S02]  /*71d0*/  SHF.R.S32.HI R2, RZ, 0x1f, R25 ;  /* 0x0000001fff027819 */ /* 0x000fe40000011419 */
[----:B------:R1:W-:Y:S04]  /*71e0*/  STL [R1+0x1278], R8 ;  /* 0x0012780801007387 */ /* 0x0003e80000100800 */
[----:B------:R4:W-:Y:S01]  /*71f0*/  STL [R1+0x12ac], R14 ;  /* 0x0012ac0e01007387 */ /* 0x0009e20000100800 */
[----:B-1----:R-:W-:-:S03]  /*7200*/  IADD3 R8, P3, PT, R17, R3, RZ ;  /* 0x0000000311087210 */ /* 0x002fc60007f7e0ff */
[----:B------:R1:W-:Y:S01]  /*7210*/  STL [R1+0x1280], R10 ;  /* 0x0012800a01007387 */ /* 0x0003e20000100800 */
[----:B----4-:R-:W-:-:S03]  /*7220*/  IMAD.X R14, R2, 0x1, R7, P4 ;  /* 0x00000001020e7824 */ /* 0x010fc600020e0607 */
[----:B------:R4:W-:Y:S01]  /*7230*/  STL [R1+0x12b4], R8 ;  /* 0x0012b40801007387 */ /* 0x0009e20000100800 */
[----:B------:R-:W-:Y:S01]  /*7240*/  SHF.R.S32.HI R4, RZ, 0x1f, R24 ;  /* 0x0000001fff047819 */ /* 0x000fe20000011418 */
[----:B-1----:R-:W-:Y:S01]  /*7250*/  IMAD.X R10, R2, 0x1, R6, P5 ;  /* 0x00000001020a7824 */ /* 0x002fe200028e0606 */
[C---:B------:R-:W-:Y:S02]  /*7260*/  IADD3 R2, P5, PT, R28.reuse, R3, RZ ;  /* 0x000000031c027210 */ /* 0x040fe40007fbe0ff */
[----:B----4-:R-:W-:Y:S01]  /*7270*/  IADD3 R8, P4, PT, R28, R12, RZ ;  /* 0x0000000c1c087210 */ /* 0x010fe20007f9e0ff */
[----:B------:R1:W-:Y:S04]  /*7280*/  STL [R1+0x1288], R14 ;  /* 0x0012880e01007387 */ /* 0x0003e80000100800 */
[----:B------:R-:W-:Y:S04]  /*7290*/  STL [R1+0x12bc], R8 ;  /* 0x0012bc0801007387 */ /* 0x000fe80000100800 */
[----:B------:R4:W-:Y:S01]  /*72a0*/  STL [R1+0x1290], R10 ;  /* 0x0012900a01007387 */ /* 0x0009e20000100800 */
[----:B-1----:R-:W-:-:S03]  /*72b0*/  IMAD.X R14, R4, 0x1, R7, P0 ;  /* 0x00000001040e7824 */ /* 0x002fc600000e0607 */
[----:B------:R1:W-:Y:S01]  /*72c0*/  STL [R1+0x12c0], R2 ;  /* 0x0012c00201007387 */ /* 0x0003e20000100800 */
[----:B------:R-:W-:Y:S01]  /*72d0*/  SHF.R.S32.HI R5, RZ, 0x1f, R17 ;  /* 0x0000001fff057819 */ /* 0x000fe20000011411 */
[----:B----4-:R-:W-:Y:S01]  /*72e0*/  IMAD.X R10, R4, 0x1, R6, P1 ;  /* 0x00000001040a7824 */ /* 0x010fe200008e0606 */
[C---:B------:R-:W-:Y:S02]  /*72f0*/  IADD3 R4, P1, PT, R21.reuse, R3, RZ ;  /* 0x0000000315047210 */ /* 0x040fe40007f3e0ff */
[----:B-1----:R-:W-:Y:S01]  /*7300*/  IADD3 R2, P0, PT, R21, R12, RZ ;  /* 0x0000000c15027210 */ /* 0x002fe20007f1e0ff */
[----:B------:R-:W-:Y:S04]  /*7310*/  STL [R1+0x1298], R14 ;  /* 0x0012980e01007387 */ /* 0x000fe80000100800 */
[----:B------:R-:W-:Y:S01]  /*7320*/  STL [R1+0x12c4], R2 ;  /* 0x0012c40201007387 */ /* 0x000fe20000100800 */
[----:B------:R-:W-:-:S03]  /*7330*/  SHF.R.S32.HI R0, RZ, 0x1f, R28 ;  /* 0x0000001fff007819 */ /* 0x000fc6000001141c */
[----:B------:R1:W-:Y:S04]  /*7340*/  STL [R1+0x12a0], R10 ;  /* 0x0012a00a01007387 */ /* 0x0003e80000100800 */
[----:B------:R4:W-:Y:S01]  /*7350*/  STL [R1+0x12c8], R4 ;  /* 0x0012c80401007387 */ /* 0x0009e20000100800 */
[C---:B-1----:R-:W-:Y:S01]  /*7360*/  IMAD.X R10, R5.reuse, 0x1, R7, P2 ;  /* 0x00000001050a7824 */ /* 0x042fe200010e0607 */
[----:B------:R-:W-:Y:S01]  /*7370*/  IADD3 R14, P2, PT, R20, R12, RZ ;  /* 0x0000000c140e7210 */ /* 0x000fe20007f5e0ff */
[----:B----4-:R-:W-:-:S03]  /*7380*/  IMAD.X R4, R5, 0x1, R6, P3 ;  /* 0x0000000105047824 */ /* 0x010fc600018e0606 */
[----:B------:R1:W-:Y:S01]  /*7390*/  STL [R1+0x12a8], R10 ;  /* 0x0012a80a01007387 */ /* 0x0003e20000100800 */
[----:B------:R-:W-:-:S03]  /*73a0*/  IMAD.X R5, R0, 0x1, R7, P4 ;  /* 0x0000000100057824 */ /* 0x000fc600020e0607 */
[----:B------:R-:W-:Y:S01]  /*73b0*/  STL [R1+0x12cc], R14 ;  /* 0x0012cc0e01007387 */ /* 0x000fe20000100800 */
[----:B------:R-:W-:-:S03]  /*73c0*/  IMAD.X R0, R0, 0x1, R6, P5 ;  /* 0x0000000100007824 */ /* 0x000fc600028e0606 */
[----:B------:R4:W-:Y:S01]  /*73d0*/  STL [R1+0x12b0], R4 ;  /* 0x0012b00401007387 */ /* 0x0009e20000100800 */
[----:B-1----:R-:W-:Y:S02]  /*73e0*/  IADD3 R10, P3, PT, R20, R3, RZ ;  /* 0x00000003140a7210 */ /* 0x002fe40007f7e0ff */
[----:B------:R-:W-:-:S03]  /*73f0*/  SHF.R.S32.HI R8, RZ, 0x1f, R21 ;  /* 0x0000001fff087819 */ /* 0x000fc60000011415 */
[----:B------:R-:W-:Y:S01]  /*7400*/  STL [R1+0x12d0], R10 ;  /* 0x0012d00a01007387 */ /* 0x000fe20000100800 */
[----:B----4-:R-:W-:-:S03]  /*7410*/  IADD3 R4, P4, PT, R18, R12, RZ ;  /* 0x0000000c12047210 */ /* 0x010fc60007f9e0ff */
[----:B------:R-:W-:Y:S01]  /*7420*/  STL [R1+0x12b8], R5 ;  /* 0x0012b80501007387 */ /* 0x000fe20000100800 */
[----:B------:R-:W-:-:S03]  /*7430*/  IADD3 R3, P5, PT, R18, R3, RZ ;  /* 0x0000000312037210 */ /* 0x000fc60007fbe0ff */
[----:B------:R1:W-:Y:S01]  /*7440*/  STL [R1+0x994], R4 ;  /* 0x0009940401007387 */ /* 0x0003e20000100800 */
[----:B------:R-:W-:-:S03]  /*7450*/  SHF.R.S32.HI R2, RZ, 0x1f, R20 ;  /* 0x0000001fff027819 */ /* 0x000fc60000011414 */
[----:B------:R4:W-:Y:S04]  /*7460*/  STL [R1+0x97c], R0 ;  /* 0x00097c0001007387 */ /* 0x0009e80000100800 */
[----:B------:R0:W-:Y:S01]  /*7470*/  STL [R1+0x99c], R3 ;  /* 0x00099c0301007387 */ /* 0x0001e20000100800 */
[C---:B-1----:R-:W-:Y:S02]  /*7480*/  IMAD.X R4, R8.reuse, 0x1, R6, P1 ;  /* 0x0000000108047824 */ /* 0x042fe400008e0606 */
[--C-:B----4-:R-:W-:Y:S02]  /*7490*/  IMAD.X R0, R8, 0x1, R7.reuse, P0 ;  /* 0x0000000108007824 */ /* 0x110fe400000e0607 */
[----:B0-----:R-:W-:-:S03]  /*74a0*/  IMAD.X R3, R2, 0x1, R7, P2 ;  /* 0x0000000102037824 */ /* 0x001fc600010e0607 */
[----:B------:R0:W-:Y:S04]  /*74b0*/  STL [R1+0x980], R0 ;  /* 0x0009800001007387 */ /* 0x0001e80000100800 */
[----:B------:R-:W-:Y:S01]  /*74c0*/  STL [R1+0x984], R4 ;  /* 0x0009840401007387 */ /* 0x000fe20000100800 */
[----:B0-----:R-:W-:-:S03]  /*74d0*/  IMAD.X R0, R2, 0x1, R6, P3 ;  /* 0x0000000102007824 */ /* 0x001fc600018e0606 */
[----:B------:R5:W-:Y:S01]  /*74e0*/  STL [R1+0x988], R3 ;  /* 0x0009880301007387 */ /* 0x000be20000100800 */
[----:B------:R-:W-:-:S03]  /*74f0*/  SHF.R.S32.HI R18, RZ, 0x1f, R18 ;  /* 0x0000001fff127819 */ /* 0x000fc60000011412 */
[----:B------:R3:W-:Y:S01]  /*7500*/  STL [R1+0x98c], R0 ;  /* 0x00098c0001007387 */ /* 0x0007e20000100800 */
[----:B------:R-:W-:Y:S02]  /*7510*/  USHF.R.S32.HI UR25, URZ, 0x1f, UR8 ;  /* 0x0000001fff197899 */ /* 0x000fe40008011408 */
[----:B--2---:R-:W-:Y:S02]  /*7520*/  IADD3 R2, P0, PT, R11, UR8, RZ ;  /* 0x000000080b027c10 */ /* 0x004fe4000ff1e0ff */
[----:B-----5:R-:W-:-:S03]  /*7530*/  IADD3 R3, P1, PT, R9, UR8, RZ ;  /* 0x0000000809037c10 */ /* 0x020fc6000ff3e0ff */
[----:B------:R0:W-:Y:S01]  /*7540*/  STL [R1+0x9a4], R2 ;  /* 0x0009a40201007387 */ /* 0x0001e20000100800 */
[----:B---3--:R-:W-:-:S03]  /*7550*/  IADD3 R0, P2, PT, R16, UR8, RZ ;  /* 0x0000000810007c10 */ /* 0x008fc6000ff5e0ff */
[----:B------:R-:W-:Y:S01]  /*7560*/  STL [R1+0x9ac], R3 ;  /* 0x0009ac0301007387 */ /* 0x000fe20000100800 */
[----:B0-----:R-:W-:Y:S01]  /*7570*/  IADD3 R2, P3, PT, R13, UR8, RZ ;  /* 0x000000080d027c10 */ /* 0x001fe2000ff7e0ff */
[----:B------:R-:W-:Y:S02]  /*7580*/  USHF.R.S32.HI UR15, URZ, 0x1f, UR15 ;  /* 0x0000001fff0f7899 */ /* 0x000fe4000801140f */
[----:B------:R0:W-:Y:S01]  /*7590*/  STL [R1+0x9b4], R0 ;  /* 0x0009b40001007387 */ /* 0x0001e20000100800 */
[----:B------:R-:W1:Y:S03]  /*75a0*/  LDCU UR8, c[0x0][0x3a8] ;  /* 0x00007500ff0877ac */ /* 0x000e660008000800 */
[----:B------:R2:W-:Y:S01]  /*75b0*/  STL [R1+0x9bc], R2 ;  /* 0x0009bc0201007387 */ /* 0x0005e20000100800 */
[C---:B0-----:R-:W-:Y:S02]  /*75c0*/  IMAD.X R0, R18.reuse, 0x1, R7, P4 ;  /* 0x0000000112007824 */ /* 0x041fe400020e0607 */
[----:B--2---:R-:W-:-:S03]  /*75d0*/  IMAD.X R2, R18, 0x1, R6, P5 ;  /* 0x0000000112027824 */ /* 0x004fc600028e0606 */
[----:B------:R0:W-:Y:S01]  /*75e0*/  STL [R1+0x990], R0 ;  /* 0x0009900001007387 */ /* 0x0001e20000100800 */
[----:B------:R-:W-:-:S03]  /*75f0*/  IADD3.X R3, PT, PT, R22, UR25, RZ, P1, !PT ;  /* 0x0000001916037c10 */ /* 0x000fc60008ffe4ff */
[----:B------:R2:W-:Y:S01]  /*7600*/  STL [R1+0x998], R2 ;  /* 0x0009980201007387 */ /* 0x0005e20000100800 */
[----:B0-----:R-:W-:Y:S02]  /*7610*/  IADD3.X R0, PT, PT, R19, UR25, RZ, P0, !PT ;  /* 0x0000001913007c10 */ /* 0x001fe400087fe4ff */
[----:B--2---:R-:W-:-:S03]  /*7620*/  IADD3.X R2, PT, PT, R29, UR25, RZ, P2, !PT ;  /* 0x000000191d027c10 */ /* 0x004fc600097fe4ff */
[----:B------:R0:W-:Y:S04]  /*7630*/  STL [R1+0x9a0], R0 ;  /* 0x0009a00001007387 */ /* 0x0001e80000100800 */
[----:B------:R2:W-:Y:S01]  /*7640*/  STL [R1+0x9a8], R3 ;  /* 0x0009a80301007387 */ /* 0x0005e20000100800 */
[----:B0-----:R-:W-:-:S03]  /*7650*/  IADD3.X R0, PT, PT, R27, UR25, RZ, P3, !PT ;  /* 0x000000191b007c10 */ /* 0x001fc60009ffe4ff */
[----:B------:R0:W-:Y:S01]  /*7660*/  STL [R1+0x9b0], R2 ;  /* 0x0009b00201007387 */ /* 0x0001e20000100800 */
[----:B------:R-:W-:Y:S02]  /*7670*/  USHF.R.S32.HI UR25, URZ, 0x1f, UR4 ;  /* 0x0000001fff197899 */ /* 0x000fe40008011404 */
[----:B--2---:R-:W-:Y:S01]  /*7680*/  IADD3 R3, P1, PT, R9, UR4, RZ ;  /* 0x0000000409037c10 */ /* 0x004fe2000ff3e0ff */
[----:B------:R2:W-:Y:S01]  /*7690*/  STL [R1+0x9b8], R0 ;  /* 0x0009b80001007387 */ /* 0x0005e20000100800 */
[----:B0-----:R-:W-:Y:S02]  /*76a0*/  IADD3 R2, P0, PT, R11, UR4, RZ ;  /* 0x000000040b027c10 */ /* 0x001fe4000ff1e0ff */
[----:B--2---:R-:W-:-:S03]  /*76b0*/  IADD3 R0, P2, PT, R16, UR4, RZ ;  /* 0x0000000410007c10 */ /* 0x004fc6000ff5e0ff */
[----:B------:R0:W-:Y:S04]  /*76c0*/  STL [R1+0x9c4], R2 ;  /* 0x0009c40201007387 */ /* 0x0001e80000100800 */
[----:B------:R2:W-:Y:S04]  /*76d0*/  STL [R1+0x9cc], R3 ;  /* 0x0009cc0301007387 */ /* 0x0005e80000100800 */
[----:B------:R3:W-:Y:S01]  /*76e0*/  STL [R1+0x9d4], R0 ;  /* 0x0009d40001007387 */ /* 0x0007e20000100800 */
[----:B0-----:R-:W-:Y:S01]  /*76f0*/  IADD3 R2, P3, PT, R13, UR4, RZ ;  /* 0x000000040d027c10 */ /* 0x001fe2000ff7e0ff */
[----:B------:R-:W0:Y:S01]  /*7700*/  LDCU UR4, c[0x0][0x3a0] ;  /* 0x00007400ff0477ac */ /* 0x000e220008000800 */
[----:B--2---:R-:W-:-:S02]  /*7710*/  IADD3.X R3, PT, PT, R22, UR25, RZ, P1, !PT ;  /* 0x0000001916037c10 */ /* 0x004fc40008ffe4ff */
[----:B---3--:R-:W-:Y:S01]  /*7720*/  IADD3.X R0, PT, PT, R19, UR25, RZ, P0, !PT ;  /* 0x0000001913007c10 */ /* 0x008fe200087fe4ff */
[----:B------:R2:W-:Y:S04]  /*7730*/  STL [R1+0x9dc], R2 ;  /* 0x0009dc0201007387 */ /* 0x0005e80000100800 */
[----:B------:R3:W-:Y:S01]  /*7740*/  STL [R1+0x9c0], R0 ;  /* 0x0009c00001007387 */ /* 0x0007e20000100800 */
[----:B--2---:R-:W-:-:S03]  /*7750*/  IADD3.X R2, PT, PT, R29, UR25, RZ, P2, !PT ;  /* 0x000000191d027c10 */ /* 0x004fc600097fe4ff */
[----:B------:R-:W-:Y:S01]  /*7760*/  STL [R1+0x9c8], R3 ;  /* 0x0009c80301007387 */ /* 0x000fe20000100800 */
[----:B---3--:R-:W-:-:S03]  /*7770*/  IADD3.X R0, PT, PT, R27, UR25, RZ, P3, !PT ;  /* 0x000000191b007c10 */ /* 0x008fc60009ffe4ff */
[----:B------:R-:W-:Y:S01]  /*7780*/  STL [R1+0x9d0], R2 ;  /* 0x0009d00201007387 */ /* 0x000fe20000100800 */
[----:B------:R-:W2:Y:S03]  /*7790*/  LDCU UR25, c[0x0][0x3ac] ;  /* 0x00007580ff1977ac */ /* 0x000ea60008000800 */
[----:B------:R3:W-:Y:S04]  /*77a0*/  STL [R1+0x9d8], R0 ;  /* 0x0009d80001007387 */ /* 0x0007e80000100800 */
[----:B------:R-:W-:Y:S04]  /*77b0*/  STL [R1+0x910], RZ ;  /* 0x000910ff01007387 */ /* 0x000fe80000100800 */
        /* <DEDUP_REMOVED lines=52> */
[----:B------:R-:W-:Y:S01]  /*7b00*/  STL [R1+0x80], RZ ;  /* 0x000080ff01007387 */ /* 0x000fe20000100800 */
[----:B---3--:R-:W-:-:S03]  /*7b10*/  IADD3 R0, P0, PT, R11, UR5, RZ ;  /* 0x000000050b007c10 */ /* 0x008fc6000ff1e0ff */
[----:B------:R-:W-:Y:S04]  /*7b20*/  STL [R1+0x84], RZ ;  /* 0x000084ff01007387 */ /* 0x000fe80000100800 */
[----:B------:R-:W-:Y:S04]  /*7b30*/  STL [R1+0x88], RZ ;  /* 0x000088ff01007387 */ /* 0x000fe80000100800 */
[----:B------:R-:W-:Y:S04]  /*7b40*/  STL [R1+0x8c], RZ ;  /* 0x00008cff01007387 */ /* 0x000fe80000100800 */
[----:B------:R-:W-:Y:S04]  /*7b50*/  STL [R1+0xc0], RZ ;  /* 0x0000c0ff01007387 */ /* 0x000fe80000100800 */
[----:B------:R-:W-:Y:S01]  /*7b60*/  STL [R1+0xc4], RZ ;  /* 0x0000c4ff01007387 */ /* 0x000fe20000100800 */
[----:B------:R-:W-:-:S03]  /*7b70*/  IADD3 R3, P1, PT, R9, UR5, RZ ;  /* 0x0000000509037c10 */ /* 0x000fc6000ff3e0ff */
[----:B------:R-:W-:Y:S01]  /*7b80*/  STL [R1+0xc8], RZ ;  /* 0x0000c8ff01007387 */ /* 0x000fe20000100800 */
[----:B------:R-:W-:-:S03]  /*7b90*/  IADD3 R2, P2, PT, R16, UR5, RZ ;  /* 0x0000000510027c10 */ /* 0x000fc6000ff5e0ff */
[----:B------:R-:W-:Y:S04]  /*7ba0*/  STL [R1+0xcc], RZ ;  /* 0x0000ccff01007387 */ /* 0x000fe80000100800 */
[----:B------:R-:W-:Y:S04]  /*7bb0*/  STL [R1+0x90], RZ ;  /* 0x000090ff01007387 */ /* 0x000fe80000100800 */
[----:B------:R3:W-:Y:S04]  /*7bc0*/  STL [R1+0x9e4], R0 ;  /* 0x0009e40001007387 */ /* 0x0007e80000100800 */
[----:B------:R4:W-:Y:S01]  /*7bd0*/  STL [R1+0x9ec], R3 ;  /* 0x0009ec0301007387 */ /* 0x0009e20000100800 */
[----:B---3--:R-:W-:Y:S01]  /*7be0*/  IADD3 R0, P3, PT, R13, UR5, RZ ;  /* 0x000000050d007c10 */ /* 0x008fe2000ff7e0ff */
[----:B------:R-:W-:-:S02]  /*7bf0*/  USHF.R.S32.HI UR5, URZ, 0x1f, UR5 ;  /* 0x0000001fff057899 */ /* 0x000fc40008011405 */
[----:B------:R3:W-:Y:S04]  /*7c00*/  STL [R1+0x9f4], R2 ;  /* 0x0009f40201007387 */ /* 0x0007e80000100800 */
[----:B------:R5:W-:Y:S01]  /*7c10*/  STL [R1+0x9fc], R0 ;  /* 0x0009fc0001007387 */ /* 0x000be20000100800 */
[----:B----4-:R-:W-:-:S03]  /*7c20*/  IADD3.X R3, PT, PT, R22, UR5, RZ, P1, !PT ;  /* 0x0000000516037c10 */ /* 0x010fc60008ffe4ff */
[----:B------:R-:W-:Y:S01]  /*7c30*/  STL [R1+0x94], RZ ;  /* 0x000094ff01007387 */ /* 0x000fe20000100800 */
[----:B---3--:R-:W-:Y:S02]  /*7c40*/  IADD3.X R2, PT, PT, R29, UR5, RZ, P2, !PT ;  /* 0x000000051d027c10 */ /* 0x008fe400097fe4ff */
[----:B-----5:R-:W-:Y:S01]  /*7c50*/  IADD3.X R0, PT, PT, R19, UR5, RZ, P0, !PT ;  /* 0x0000000513007c10 */ /* 0x020fe200087fe4ff */
[----:B------:R-:W-:Y:S04]  /*7c60*/  STL [R1+0x98], RZ ;  /* 0x000098ff01007387 */ /* 0x000fe80000100800 */
[----:B------:R-:W-:Y:S04]  /*7c70*/  STL [R1+0x9c], RZ ;  /* 0x00009cff01007387 */ /* 0x000fe80000100800 */
[----:B------:R3:W-:Y:S04]  /*7c80*/  STL [R1+0x9e0], R0 ;  /* 0x0009e00001007387 */ /* 0x0007e80000100800 */
[----:B------:R4:W-:Y:S01]  /*7c90*/  STL [R1+0x9e8], R3 ;  /* 0x0009e80301007387 */ /* 0x0009e20000100800 */
[----:B---3--:R-:W-:-:S03]  /*7ca0*/  IADD3.X R0, PT, PT, R27, UR5, RZ, P3, !PT ;  /* 0x000000051b007c10 */ /* 0x008fc60009ffe4ff */
[----:B------:R3:W-:Y:S01]  /*7cb0*/  STL [R1+0x9f0], R2 ;  /* 0x0009f00201007387 */ /* 0x0007e20000100800 */
[----:B------:R-:W-:Y:S02]  /*7cc0*/  USHF.R.S32.HI UR5, URZ, 0x1f, UR17 ;  /* 0x0000001fff057899 */ /* 0x000fe40008011411 */
[----:B----4-:R-:W-:Y:S01]  /*7cd0*/  IADD3 R3, P1, PT, R9, UR17, RZ ;  /* 0x0000001109037c10 */ /* 0x010fe2000ff3e0ff */
[----:B------:R4:W-:Y:S01]  /*7ce0*/  STL [R1+0x9f8], R0 ;  /* 0x0009f80001007387 */ /* 0x0009e20000100800 */
[----:B---3--:R-:W-:Y:S02]  /*7cf0*/  IADD3 R2, P0, PT, R11, UR17, RZ ;  /* 0x000000110b027c10 */ /* 0x008fe4000ff1e0ff */
[----:B----4-:R-:W-:-:S03]  /*7d00*/  IADD3 R0, P2, PT, R16, UR17, RZ ;  /* 0x0000001110007c10 */ /* 0x010fc6000ff5e0ff */
[----:B------:R3:W-:Y:S04]  /*7d10*/  STL [R1+0xa04], R2 ;  /* 0x000a040201007387 */ /* 0x0007e80000100800 */
[----:B------:R4:W-:Y:S04]  /*7d20*/  STL [R1+0xa0c], R3 ;  /* 0x000a0c0301007387 */ /* 0x0009e80000100800 */
[----:B------:R5:W-:Y:S01]  /*7d30*/  STL [R1+0xa14], R0 ;  /* 0x000a140001007387 */ /* 0x000be20000100800 */
[----:B---3--:R-:W-:Y:S02]  /*7d40*/  IADD3 R2, P3, PT, R13, UR17, RZ ;  /* 0x000000110d027c10 */ /* 0x008fe4000ff7e0ff */
[----:B----4-:R-:W-:-:S03]  /*7d50*/  IADD3.X R3, PT, PT, R22, UR5, RZ, P1, !PT ;  /* 0x0000000516037c10 */ /* 0x010fc60008ffe4ff */
[----:B------:R3:W-:Y:S01]  /*7d60*/  STL [R1+0xa1c], R2 ;  /* 0x000a1c0201007387 */ /* 0x0007e20000100800 */
[----:B-----5:R-:W-:-:S05]  /*7d70*/  IADD3.X R0, PT, PT, R19, UR5, RZ, P0, !PT ;  /* 0x0000000513007c10 */ /* 0x020fca00087fe4ff */
        /* <DEDUP_REMOVED lines=507> */
[----:B----4-:R-:W-:-:S02]  /*9d30*/  IADD3.X R3, PT, PT, R22, UR5, RZ, P1, !PT ;  /* 0x0000000516037c10 */ /* 0x010fc40008ffe4ff */
[----:B-----5:R-:W-:Y:S01]  /*9d40*/  IADD3.X R0, PT, PT, R19, UR5, RZ, P0, !PT ;  /* 0x0000000513007c10 */ /* 0x020fe200087fe4ff */
[----:B------:R3:W-:Y:S04]  /*9d50*/  STL [R1+0xddc], R2 ;  /* 0x000ddc0201007387 */ /* 0x0007e80000100800 */
[----:B------:R4:W-:Y:S01]  /*9d60*/  STL [R1+0xdc0], R0 ;  /* 0x000dc00001007387 */ /* 0x0009e20000100800 */
[----:B---3--:R-:W-:-:S03]  /*9d70*/  IADD3.X R2, PT, PT, R29, UR5, RZ, P2, !PT ;  /* 0x000000051d027c10 */ /* 0x008fc600097fe4ff */
[----:B------:R3:W-:Y:S01]  /*9d80*/  STL [R1+0xdc8], R3 ;  /* 0x000dc80301007387 */ /* 0x0007e20000100800 */
[----:B----4-:R-:W-:-:S03]  /*9d90*/  IADD3.X R0, PT, PT, R27, UR5, RZ, P3, !PT ;  /* 0x000000051b007c10 */ /* 0x010fc60009ffe4ff */
[----:B------:R4:W-:Y:S04]  /*9da0*/  STL [R1+0xdd0], R2 ;  /* 0x000dd00201007387 */ /* 0x0009e80000100800 */
[----:B------:R5:W-:Y:S01]  /*9db0*/  STL [R1+0xdd8], R0 ;  /* 0x000dd80001007387 */ /* 0x000be20000100800 */
[----:B---3--:R-:W-:Y:S02]  /*9dc0*/  IADD3 R3, P5, PT, R11, UR14, RZ ;  /* 0x0000000e0b037c10 */ /* 0x008fe4000ffbe0ff */
[----:B----4-:R-:W-:-:S03]  /*9dd0*/  IADD3 R2, P1, PT, R9, UR14, RZ ;  /* 0x0000000e09027c10 */ /* 0x010fc6000ff3e0ff */
[----:B------:R3:W-:Y:S01]  /*9de0*/  STL [R1+0xde4], R3 ;  /* 0x000de40301007387 */ /* 0x0007e20000100800 */
[----:B-----5:R-:W-:-:S03]  /*9df0*/  IADD3 R0, P0, PT, R16, UR14, RZ ;  /* 0x0000000e10007c10 */ /* 0x020fc6000ff1e0ff */
[----:B------:R4:W-:Y:S01]  /*9e00*/  STL [R1+0xdec], R2 ;  /* 0x000dec0201007387 */ /* 0x0009e20000100800 */
[----:B------:R-:W-:-:S03]  /*9e10*/  USHF.R.S32.HI UR20, URZ, 0x1f, UR14 ;  /* 0x0000001fff147899 */ /* 0x000fc6000801140e */
[----:B------:R5:W-:Y:S01]  /*9e20*/  STL [R1+0xdf4], R0 ;  /* 0x000df40001007387 */ /* 0x000be20000100800 */
[----:B---3--:R-:W-:Y:S02]  /*9e30*/  IADD3 R3, P4, PT, R13, UR14, RZ ;  /* 0x0000000e0d037c10 */ /* 0x008fe4000ff9e0ff */
[----:B----4-:R-:W-:-:S03]  /*9e40*/  IADD3 R2, P3, PT, R11, UR7, RZ ;  /* 0x000000070b027c10 */ /* 0x010fc6000ff7e0ff */
[----:B------:R3:W-:Y:S01]  /*9e50*/  STL [R1+0xdfc], R3 ;  /* 0x000dfc0301007387 */ /* 0x0007e20000100800 */
[----:B-----5:R-:W-:-:S03]  /*9e60*/  IADD3 R0, P2, PT, R9, UR7, RZ ;  /* 0x0000000709007c10 */ /* 0x020fc6000ff5e0ff */
[----:B------:R4:W-:Y:S04]  /*9e70*/  STL [R1+0xe04], R2 ;  /* 0x000e040201007387 */ /* 0x0009e80000100800 */
[----:B------:R5:W-:Y:S01]  /*9e80*/  STL [R1+0xe0c], R0 ;  /* 0x000e0c0001007387 */ /* 0x000be20000100800 */
[----:B---3--:R-:W-:Y:S02]  /*9e90*/  IADD3 R3, P6, PT, R16, UR7, RZ ;  /* 0x0000000710037c10 */ /* 0x008fe4000ffde0ff */
[----:B----4-:R-:W-:-:S03]  /*9ea0*/  IADD3.X R2, PT, PT, R19, UR20, RZ, P5, !PT ;  /* 0x0000001413027c10 */ /* 0x010fc6000affe4ff */
[----:B------:R3:W-:Y:S01]  /*9eb0*/  STL [R1+0xe14], R3 ;  /* 0x000e140301007387 */ /* 0x0007e20000100800 */
[----:B-----5:R-:W-:-:S03]  /*9ec0*/  IADD3 R0, P5, PT, R13, UR7, RZ ;  /* 0x000000070d007c10 */ /* 0x020fc6000ffbe0ff */
[----:B------:R4:W-:Y:S04]  /*9ed0*/  STL [R1+0xde0], R2 ;  /* 0x000de00201007387 */ /* 0x0009e80000100800 */
[----:B------:R5:W-:Y:S01]  /*9ee0*/  STL [R1+0xe1c], R0 ;  /* 0x000e1c0001007387 */ /* 0x000be20000100800 */
[----:B---3--:R-:W-:Y:S02]  /*9ef0*/  IADD3.X R3, PT, PT, R22, UR20, RZ, P1, !PT ;  /* 0x0000001416037c10 */ /* 0x008fe40008ffe4ff */
[----:B----4-:R-:W-:-:S03]  /*9f00*/  IADD3 R2, P1, PT, R11, UR75, RZ ;  /* 0x0000004b0b027c10 */ /* 0x010fc6000ff3e0ff */
[----:B------:R3:W-:Y:S01]  /*9f10*/  STL [R1+0xde8], R3 ;  /* 0x000de80301007387 */ /* 0x0007e20000100800 */
[----:B-----5:R-:W-:Y:S01]  /*9f20*/  IADD3.X R0, PT, PT, R29, UR20, RZ, P0, !PT ;  /* 0x000000141d007c10 */ /* 0x020fe200087fe4ff */
[----:B------:R-:W-:Y:S02]  /*9f30*/  USHF.R.S32.HI UR36, URZ, 0x1f, UR7 ;  /* 0x0000001fff247899 */ /* 0x000fe40008011407 */
        /* <DEDUP_REMOVED lines=11> */
[----:B-----5:R-:W-:-:S03]  /*9ff0*/  IADD3.X R0, PT, PT, R22, UR36, RZ, P2, !PT ;  /* 0x0000002416007c10 */ /* 0x020fc600097fe4ff */
[----:B------:R4:W-:Y:S01]  /*a000*/  STL [R1+0xe3c], R2 ;  /* 0x000e3c0201007387 */ /* 0x0009e20000100800 */
[----:B------:R-:W-:-:S03]  /*a010*/  USHF.R.S32.HI UR10, URZ, 0x1f, UR75 ;  /* 0x0000001fff0a7899 */ /* 0x000fc6000801144b */
        /* <DEDUP_REMOVED lines=11> */
[----:B------:R4:W-:Y:S04]  /*a0d0*/  STL [R1+0xe54], R2 ;  /* 0x000e540201007387 */ /* 0x0009e80000100800 */
[----:B------:R5:W-:Y:S01]  /*a0e0*/  STL [R1+0xe20], R0 ;  /* 0x000e200001007387 */ /* 0x000be20000100800 */
[----:B---3--:R-:W-:Y:S02]  /*a0f0*/  IADD3 R3, P1, PT, R13, UR73, RZ ;  /* 0x000000490d037c10 */ /* 0x008fe4000ff3e0ff */
[----:B----4-:R-:W-:-:S03]  /*a100*/  IADD3.X R2, PT, PT, R22, UR10, RZ, P0, !PT ;  /* 0x0000000a16027c10 */ /* 0x010fc600087fe4ff */
[----:B------:R3:W-:Y:S01]  /*a110*/  STL [R1+0xe5c], R3 ;  /* 0x000e5c0301007387 */ /* 0x0007e20000100800 */
[----:B-----5:R-:W-:-:S03]  /*a120*/  IADD3 R0, P0, PT, R11, UR71, RZ ;  /* 0x000000470b007c10 */ /* 0x020fc6000ff1e0ff */
[----:B------:R4:W-:Y:S01]  /*a130*/  STL [R1+0xe28], R2 ;  /* 0x000e280201007387 */ /* 0x0009e20000100800 */
[----:B------:R-:W-:-:S03]  /*a140*/  USHF.R.S32.HI UR62, URZ, 0x1f, UR73 ;  /* 0x0000001fff3e7899 */ /* 0x000fc60008011449 */
        /* <DEDUP_REMOVED lines=491> */
[----:B---3--:R-:W-:Y:S02]  /*c000*/  IADD3.X R3, PT, PT, R29, UR5, RZ, P5, !PT ;  /* 0x000000051d037c10 */ /* 0x008fe4000affe4ff */
[----:B----4-:R-:W-:-:S03]  /*c010*/  IADD3.X R2, PT, PT, R27, UR5, RZ, P1, !PT ;  /* 0x000000051b027c10 */ /* 0x010fc60008ffe4ff */
[----:B------:R3:W-:Y:S01]  /*c020*/  STL [R1+0x11d0], R3 ;  /* 0x0011d00301007387 */ /* 0x0007e20000100800 */
[----:B-----5:R-:W-:-:S03]  /*c030*/  IADD3.X R0, PT, PT, R19, UR15, RZ, P0, !PT ;  /* 0x0000000f13007c10 */ /* 0x020fc600087fe4ff */
[----:B------:R4:W-:Y:S04]  /*c040*/  STL [R1+0x11d8], R2 ;  /* 0x0011d80201007387 */ /* 0x0009e80000100800 */
[----:B------:R5:W-:Y:S01]  /*c050*/  STL [R1+0x11e0], R0 ;  /* 0x0011e00001007387 */ /* 0x000be20000100800 */
[----:B---3--:R-:W-:Y:S02]  /*c060*/  IADD3.X R3, PT, PT, R22, UR15, RZ, P4, !PT ;  /* 0x0000000f16037c10 */ /* 0x008fe4000a7fe4ff */
[----:B----4-:R-:W-:Y:S02]  /*c070*/  IADD3.X R2, PT, PT, R29, UR15, RZ, P3, !PT ;  /* 0x0000000f1d027c10 */ /* 0x010fe40009ffe4ff */
[----:B-----5:R-:W-:Y:S01]  /*c080*/  IADD3.X R0, PT, PT, R27, UR15, RZ, P2, !PT ;  /* 0x0000000f1b007c10 */ /* 0x020fe200097fe4ff */
[----:B------:R3:W-:Y:S04]  /*c090*/  STL [R1+0x11e8], R3 ;  /* 0x0011e80301007387 */ /* 0x0007e80000100800 */
[----:B------:R3:W-:Y:S04]  /*c0a0*/  STL [R1+0x11f8], R0 ;  /* 0x0011f80001007387 */ /* 0x0007e80000100800 */
[----:B012---:R3:W-:Y:S02]  /*c0b0*/  STL [R1+0x11f0], R2 ;  /* 0x0011f00201007387 */ /* 0x0077e40000100800 */
.L_x_1:
[----:B---3--:R-:W2:Y:S01]  /*c0c0*/  LDL R3, [R1+0x3c4] ;  /* 0x0003c40001037983 */ /* 0x008ea20000100800 */
[----:B0-----:R-:W0:Y:S03]  /*c0d0*/  LDC R0, c[0x0][0x3a0] ;  /* 0x0000e800ff007b82 */ /* 0x001e260000000800 */
[----:B--2---:R1:W-:Y:S04]  /*c0e0*/  STL [R1+0x295c], R3 ;  /* 0x00295c0301007387 */ /* 0x0043e80000100800 */
[----:B------:R-:W2:Y:S04]  /*c0f0*/  LDL R2, [R1+0x3c8] ;  /* 0x0003c80001027983 */ /* 0x000ea80000100800 */
[----:B-1----:R-:W0:Y:S04]  /*c100*/  LDL R3, [R1+0x910] ;  /* 0x0009100001037983 */ /* 0x002e280000100800 */
[----:B------:R-:W-:Y:S04]  /*c110*/  STL [R1+0x2254], R6 ;  /* 0x0022540601007387 */ /* 0x000fe80000100800 */
        /* <DEDUP_REMOVED lines=241> */
[----:B------:R1:W-:Y:S04]  /*d030*/  STL [R1+0x2958], R6 ;  /* 0x0029580601007387 */ /* 0x0003e80000100800 */
        /* <DEDUP_REMOVED lines=227> */
[----:B------:R-:W-:Y:S01]  /*de70*/  STL [R1+0x2200], R20 ;  /* 0x0022001401007387 */ /* 0x000fe20000100800 */
[----:B0-----:R-:W-:-:S03]  /*de80*/  IMAD R0, R3, -0x80, R0 ;  /* 0xffffff8003007824 */ /* 0x001fc600078e0200 */
[----:B------:R-:W-:Y:S04]  /*de90*/  STL [R1+0x21fc], R19 ;  /* 0x0021fc1301007387 */ /* 0x000fe80000100800 */
[----:B------:R-:W-:Y:S04]  /*dea0*/  STL [R1+0x21f8], R21 ;  /* 0x0021f81501007387 */ /* 0x000fe80000100800 */
[----:B------:R-:W-:Y:S04]  /*deb0*/  STL [R1+0x21f4], R23 ;  /* 0x0021f41701007387 */ /* 0x000fe80000100800 */
[----:B------:R-:W-:Y:S04]  /*dec0*/  STL [R1+0x21f0], R25 ;  /* 0x0021f01901007387 */ /* 0x000fe80000100800 */
[----:B------:R-:W2:Y:S01]  /*ded0*/  LDL.LU R3, [R1+0x295c] ;  /* 0x00295c0001037983 */ /* 0x000ea20000300800 */
[----:B------:R-:W-:-:S02]  /*dee0*/  ISETP.GT.AND P0, PT, R0, RZ, PT ;  /* 0x000000ff0000720c */ /* 0x000fc40003f04270 */
[----:B-1----:R-:W-:-:S11]  /*def0*/  PRMT R6, RZ, 0x7610, R6 ;  /* 0x00007610ff067816 */ /* 0x002fd60000000006 */
[----:B--2---:R-:W2:Y:S04]  /*df00*/  @P0 LDG.E.U8 R6, desc[UR42][R2.64] ;  /* 0x0000002a02060981 */ /* 0x004ea8000c1e1100 */
[----:B--2---:R0:W-:Y:S04]  /*df10*/  STL [R1+0x8b8], R6 ;  /* 0x0008b80601007387 */ /* 0x0041e80000100800 */
[----:B0-----:R-:W2:Y:S04]  /*df20*/  LDL.LU R6, [R1+0x2958] ;  /* 0x0029580001067983 */ /* 0x001ea80000300800 */
[----:B------:R-:W3:Y:S04]  /*df30*/  LDL R2, [R1+0x3cc] ;  /* 0x0003cc0001027983 */ /* 0x000ee80000100800 */
[----:B------:R-:W3:Y:S01]  /*df40*/  LDL R3, [R1+0x3d0] ;  /* 0x0003d00001037983 */ /* 0x000ee20000100800 */
[----:B------:R-:W-:-:S02]  /*df50*/  PRMT R5, RZ, 0x7610, R5 ;  /* 0x00007610ff057816 */ /* 0x000fc40000000005 */
[----:B---3--:R-:W-:-:S04]  /*df60*/  @P0 LOP3.LUT R3, R3, R2, RZ, 0x3c, !PT ;  /* 0x0000000203030212 */ /* 0x008fc800078e3cff */
[----:B------:R-:W-:-:S04]  /*df70*/  @P0 LOP3.LUT R2, R3, R2, RZ, 0x3c, !PT ;  /* 0x0000000203020212 */ /* 0x000fc800078e3cff */
[----:B------:R-:W-:-:S05]  /*df80*/  @P0 LOP3.LUT R3, R3, R2, RZ, 0x3c, !PT ;  /* 0x0000000203030212 */ /* 0x000fca00078e3cff */
[----:B------:R-:W3:Y:S04]  /*df90*/  @P0 LDG.E.U8 R5, desc[UR42][R2.64] ;  /* 0x0000002a02050981 */ /* 0x000ee8000c1e1100 */
[----:B---3--:R0:W-:Y:S04]  /*dfa0*/  STL [R1+0x8b4], R5 ;  /* 0x0008b40501007387 */ /* 0x0081e80000100800 */
[----:B0-----:R-:W3:Y:S04]  /*dfb0*/  LDL.LU R5, [R1+0x2954] ;  /* 0x0029540001057983 */ /* 0x001ee80000300800 */
[----:B------:R-:W4:Y:S04]  /*dfc0*/  LDL R2, [R1+0x3d4] ;  /* 0x0003d40001027983 */ /* 0x000f280000100800 */
[----:B------:R-:W4:Y:S01]  /*dfd0*/  LDL R3, [R1+0x3d8] ;  /* 0x0003d80001037983 */ /* 0x000f220000100800 */
[----:B--2---:R-:W-:-:S02]  /*dfe0*/  PRMT R6, RZ, 0x7610, R6 ;  /* 0x00007610ff067816 */ /* 0x004fc40000000006 */
[----:B----4-:R-:W-:-:S04]  /*dff0*/  @P0 LOP3.LUT R3, R3, R2, RZ, 0x3c, !PT ;  /* 0x0000000203030212 */ /* 0x010fc800078e3cff */
[----:B------:R-:W-:-:S04]  /*e000*/  @P0 LOP3.LUT R2, R3, R2, RZ, 0x3c, !PT ;  /* 0x0000000203020212 */ /* 0x000fc800078e3cff */
[----:B------:R-:W-:-:S05]  /*e010*/  @P0 LOP3.LUT R3, R3, R2, RZ, 0x3c, !PT ;  /* 0x0000000203030212 */ /* 0x000fca00078e3cff */
[----:B------:R-:W2:Y:S04]  /*e020*/  @P0 LDG.E.U8 R6, desc[UR42][R2.64] ;  /* 0x0000002a02060981 */ /* 0x000ea8000c1e1100 */
[----:B--2---:R0:W-:Y:S04]  /*e030*/  STL [R1+0x8b0], R6 ;  /* 0x0008b00601007387 */ /* 0x0041e80000100800 */
[----:B0-----:R-:W2:Y:S04]  /*e040*/  LDL.LU R6, [R1+0x2950] ;  /* 0x0029500001067983 */ /* 0x001ea80000300800 */
[----:B------:R-:W4:Y:S04]  /*e050*/  LDL R2, [R1+0x3dc] ;  /* 0x0003dc0001027983 */ /* 0x000f280000100800 */
[----:B------:R-:W4:Y:S01]  /*e060*/  LDL R3, [R1+0x3e0] ;  /* 0x0003e00001037983 */ /* 0x000f220000100800 */
[----:B---3--:R-:W-:-:S02]  /*e070*/  PRMT R5, RZ, 0x7610, R5 ;  /* 0x00007610ff057816 */ /* 0x008fc40000000005 */
[----:B----4-:R-:W-:-:S04]  /*e080*/  @P0 LOP3.LUT R3, R3, R2, RZ, 0x3c, !PT ;  /* 0x0000000203030212 */ /* 0x010fc800078e3cff */
[----:B------:R-:W-:-:S04]  /*e090*/  @P0 LOP3.LUT R2, R3, R2, RZ, 0x3c, !PT ;  /* 0x0000000203020212 */ /* 0x000fc800078e3cff */
[----:B------:R-:W-:-:S05]  /*e0a0*/  @P0 LOP3.LUT R3, R3, R2, RZ, 0x3c, !PT ;  /* 0x0000000203030212 */ /* 0x000fca00078e3cff */
[----:B------:R-:W3:Y:S01]  /*e0b0*/  @P0 LDG.E.U8 R5, desc[UR42][R2.64] ;  /* 0x0000002a02050981 */ /* 0x000ee2000c1e1100 */
[----:B------:R-:W-:-:S03]  /*e0c0*/  ISETP.GT.AND P1, PT, R0, 0x1, PT ;  /* 0x000000010000780c */ /* 0x000fc60003f24270 */
        /* <DEDUP_REMOVED lines=3804> */
[----:B------:R-:W4:Y:S02]  /*1ce90*/  LDL R3, [R1+0x15d8] ;  /* 0x0015d80001037983 */ /* 0x000f240000100800 */
[----:B----4-:R-:W-:-:S02]  /*1cea0*/  @P1 LOP3.LUT R3, R3, R2, RZ, 0x3c, !PT ;  /* 0x0000000203031212 */ /* 0x010fc400078e3cff */
[----:B--2---:R-:W-:Y:S02]  /*1ceb0*/  PRMT R6, RZ, 0x7610, R6 ;  /* 0x00007610ff067816 */ /* 0x004fe40000000006 */
[----:B------:R-:W-:-:S04]  /*1cec0*/  @P1 LOP3.LUT R2, R3, R2, RZ, 0x3c, !PT ;  /* 0x0000000203021212 */ /* 0x000fc800078e3cff */
[----:B------:R-:W-:-:S05]  /*1ced0*/  @P1 LOP3.LUT R3, R3, R2, RZ, 0x3c, !PT ;  /* 0x0000000203031212 */ /* 0x000fca00078e3cff */
[----:B------:R-:W2:Y:S01]  /*1cee0*/  @P1 LDG.E.U8 R6, desc[UR42][R2.64] ;  /* 0x0000002a02061981 */ /* 0x000ea2000c1e1100 */
[----:B------:R-:W-:-:S03]  /*1cef0*/  ISETP.GT.AND P0, PT, R0, 0x68, PT ;  /* 0x000000680000780c */ /* 0x000fc60003f04270 */
        /* <DEDUP_REMOVED lines=327> */
[----:B------:R-:W-:-:S02]  /*1e370*/  PRMT R7, RZ, 0x7610, R7 ;  /* 0x00007610ff077816 */ /* 0x000fc40000000007 */
[----:B----4-:R-:W-:-:S04]  /*1e380*/  @P0 LOP3.LUT R3, R3, R2, RZ, 0x3c, !PT ;  /* 0x0000000203030212 */ /* 0x010fc800078e3cff */
[----:B------:R-:W-:-:S04]  /*1e390*/  @P0 LOP3.LUT R2, R3, R2, RZ, 0x3c, !PT ;  /* 0x0000000203020212 */ /* 0x000fc800078e3cff */
[----:B------:R-:W-:-:S05]  /*1e3a0*/  @P0 LOP3.LUT R3, R3, R2, RZ, 0x3c, !PT ;  /* 0x0000000203030212 */ /* 0x000fca00078e3cff */
[----:B------:R-:W4:Y:S01]  /*1e3b0*/  @P0 LDG.E.U8 R7, desc[UR42][R2.64] ;  /* 0x0000002a02070981 */ /* 0x000f22000c1e1100 */
[----:B------:R-:W-:-:S03]  /*1e3c0*/  ISETP.GT.AND P1, PT, R0, 0x71, PT ;  /* 0x000000710000780c */ /* 0x000fc60003f24270 */
[----:B----4-:R0:W-:Y:S04]  /*1e3d0*/  STL [R1+0xec], R7 ;  /* 0x0000ec0701007387 */ /* 0x0101e80000100800 */
[----:B0-----:R-:W4:Y:S04]  /*1e3e0*/  LDL.LU R7, [R1+0x224c] ;  /* 0x00224c0001077983 */ /* 0x001f280000300800 */
[----:B------:R-:W5:Y:S04]  /*1e3f0*/  LDL R2, [R1+0x14ac] ;  /* 0x0014ac0001027983 */ /* 0x000f680000100800 */
[----:B------:R-:W5:Y:S01]  /*1e400*/  LDL R3, [R1+0x14b0] ;  /* 0x0014b00001037983 */ /* 0x000f620000100800 */
[----:B------:R-:W-:-:S02]  /*1e410*/  PRMT R4, RZ, 0x7610, R4 ;  /* 0x00007610ff047816 */ /* 0x000fc40000000004 */
[----:B-----5:R-:W-:-:S04]  /*1e420*/  @P1 LOP3.LUT R3, R3, R2, RZ, 0x3c, !PT ;  /* 0x0000000203031212 */ /* 0x020fc800078e3cff */
[----:B------:R-:W-:-:S04]  /*1e430*/  @P1 LOP3.LUT R2, R3, R2, RZ, 0x3c, !PT ;  /* 0x0000000203021212 */ /* 0x000fc800078e3cff */
[----:B------:R-:W-:-:S05]  /*1e440*/  @P1 LOP3.LUT R3, R3, R2, RZ, 0x3c, !PT ;  /* 0x0000000203031212 */ /* 0x000fca00078e3cff */
[----:B------:R-:W5:Y:S04]  /*1e450*/  @P1 LDG.E.U8 R4, desc[UR42][R2.64] ;  /* 0x0000002a02041981 */ /* 0x000f68000c1e1100 */
[----:B-----5:R0:W-:Y:S04]  /*1e460*/  STL [R1+0xe8], R4 ;  /* 0x0000e80401007387 */ /* 0x0201e80000100800 */
[----:B0-----:R-:W5:Y:S04]  /*1e470*/  LDL.LU R4, [R1+0x2248] ;  /* 0x0022480001047983 */ /* 0x001f680000300800 */
[----:B------:R-:W2:Y:S04]  /*1e480*/  LDL R2, [R1+0x14a4] ;  /* 0x0014a40001027983 */ /* 0x000ea80000100800 */
[----:B------:R-:W2:Y:S01]  /*1e490*/  LDL R3, [R1+0x14a8] ;  /* 0x0014a80001037983 */ /* 0x000ea20000100800 */
[----:B------:R-:W-:-:S02]  /*1e4a0*/  PRMT R18, RZ, 0x7610, R18 ;  /* 0x00007610ff127816 */ /* 0x000fc40000000012 */
[----:B--2---:R-:W-:-:S04]  /*1e4b0*/  @P1 LOP3.LUT R3, R3, R2, RZ, 0x3c, !PT ;  /* 0x0000000203031212 */ /* 0x004fc800078e3cff */
[----:B------:R-:W-:-:S04]  /*1e4c0*/  @P1 LOP3.LUT R2, R3, R2, RZ, 0x3c, !PT ;  /* 0x0000000203021212 */ /* 0x000fc800078e3cff */
[----:B------:R-:W-:-:S05]  /*1e4d0*/  @P1 LOP3.LUT R3, R3, R2, RZ, 0x3c, !PT ;  /* 0x0000000203031212 */ /* 0x000fca00078e3cff */
[----:B------:R-:W2:Y:S04]  /*1e4e0*/  @P1 LDG.E.U8 R18, desc[UR42][R2.64] ;  /* 0x0000002a02121981 */ /* 0x000ea8000c1e1100 */
[----:B--2---:R0:W-:Y:S04]  /*1e4f0*/  STL [R1+0xe4], R18 ;  /* 0x0000e41201007387 */ /* 0x0041e80000100800 */
[----:B0-----:R-:W2:Y:S04]  /*1e500*/  LDL.LU R18, [R1+0x2244] ;  /* 0x0022440001127983 */ /* 0x001ea80000300800 */
        /* <DEDUP_REMOVED lines=15> */
[----:B------:R-:W2:Y:S01]  /*1e600*/  @P1 LDG.E.U8 R14, desc[UR42][R2.64] ;  /* 0x0000002a020e1981 */ /* 0x000ea2000c1e1100 */
[----:B------:R-:W-:-:S03]  /*1e610*/  ISETP.GT.AND P0, PT, R0, 0x72, PT ;  /* 0x000000720000780c */ /* 0x000fc60003f04270 */
        /* <DEDUP_REMOVED lines=26> */
[----:B------:R0:W2:Y:S04]  /*1e7c0*/  @P0 LDG.E.U8 R6, desc[UR42][R2.64] ;  /* 0x0000002a02060981 */ /* 0x0000a8000c1e1100 */
[----:B------:R-:W0:Y:S04]  /*1e7d0*/  LDL R2, [R1+0x1474] ;  /* 0x0014740001027983 */ /* 0x000e280000100800 */
[----:B------:R-:W0:Y:S01]  /*1e7e0*/  LDL R3, [R1+0x1478] ;  /* 0x0014780001037983 */ /* 0x000e220000100800 */
[----:B------:R-:W-:Y:S02]  /*1e7f0*/  PRMT R9, RZ, 0x7610, R9 ;  /* 0x00007610ff097816 */ /* 0x000fe40000000009 */
[----:B0-----:R-:W-:-:S04]  /*1e800*/  @P0 LOP3.LUT R3, R3, R2, RZ, 0x3c, !PT ;  /* 0x0000000203030212 */ /* 0x001fc800078e3cff */
[----:B------:R-:W-:-:S04]  /*1e810*/  @P0 LOP3.LUT R2, R3, R2, RZ, 0x3c, !PT ;  /* 0x0000000203020212 */ /* 0x000fc800078e3cff */
[----:B------:R-:W-:-:S05]  /*1e820*/  @P0 LOP3.LUT R3, R3, R2, RZ, 0x3c, !PT ;  /* 0x0000000203030212 */ /* 0x000fca00078e3cff */
[----:B------:R-:W3:Y:S04]  /*1e830*/  @P0 LDG.E.U8 R9, desc[UR42][R2.64] ;  /* 0x0000002a02090981 */ /* 0x000ee8000c1e1100 */
[----:B--2---:R0:W-:Y:S04]  /*1e840*/  STL [R1+0x70], R6 ;  /* 0x0000700601007387 */ /* 0x0041e80000100800 */
[----:B0-----:R-:W2:Y:S04]  /*1e850*/  LDL R6, [R1+0x1450] ;  /* 0x0014500001067983 */ /* 0x001ea80000100800 */
[----:B---3--:R0:W-:Y:S04]  /*1e860*/  STL [R1+0x6c], R9 ;  /* 0x00006c0901007387 */ /* 0x0081e80000100800 */
[----:B0-----:R-:W3:Y:S04]  /*1e870*/  LDL.LU R9, [R1+0x2230] ;  /* 0x0022300001097983 */ /* 0x001ee80000300800 */
[----:B------:R-:W2:Y:S04]  /*1e880*/  LDL R2, [R1+0x146c] ;  /* 0x00146c0001027983 */ /* 0x000ea80000100800 */
[----:B------:R-:W2:Y:S01]  /*1e890*/  LDL R3, [R1+0x1470] ;  /* 0x0014700001037983 */ /* 0x000ea20000100800 */
[----:B------:R-:W-:-:S02]  /*1e8a0*/  ISETP.GT.AND P1, PT, R0, 0x73, PT ;  /* 0x000000730000780c */ /* 0x000fc40003f24270 */
[----:B------:R-:W-:-:S11]  /*1e8b0*/  PRMT R10, RZ, 0x7610, R10 ;  /* 0x00007610ff0a7816 */ /* 0x000fd6000000000a */
        /* <DEDUP_REMOVED lines=31> */
[----:B------:R-:W-:Y:S02]  /*1eab0*/  ISETP.GT.AND P0, PT, R0, 0x74, PT ;  /* 0x000000740000780c */ /* 0x000fe40003f04270 */
[----:B------:R-:W-:Y:S01]  /*1eac0*/  PRMT R5, RZ, 0x7610, R5 ;  /* 0x00007610ff057816 */ /* 0x000fe20000000005 */
[----:B--2---:R0:W-:Y:S04]  /*1ead0*/  STL [R1+0x1c], R13 ;  /* 0x00001c0d01007387 */ /* 0x0041e80000100800 */
[----:B0-----:R-:W2:Y:S04]  /*1eae0*/  LDL.LU R13, [R1+0x2220] ;  /* 0x00222000010d7983 */ /* 0x001ea80000300800 */
[----:B------:R-:W2:Y:S02]  /*1eaf0*/  LDL R3, [R1+0x144c] ;  /* 0x00144c0001037983 */ /* 0x000ea40000100800 */
[----:B------:R-:W-:Y:S01]  /*1eb00*/  @P0 IMAD.MOV.U32 R2, RZ, RZ, R6 ;  /* 0x000000ffff020224 */ /* 0x000fe200078e0006 */
[----:B------:R-:W-:Y:S01]  /*1eb10*/  PRMT R16, RZ, 0x7610, R16 ;  /* 0x00007610ff107816 */ /* 0x000fe20000000010 */
[----:B------:R-:W3:Y:S04]  /*1eb20*/  LDL R6, [R1+0x141c] ;  /* 0x00141c0001067983 */ /* 0x000ee80000100800 */
[----:B--2---:R0:W2:Y:S04]  /*1eb30*/  @P0 LDG.E.U8 R5, desc[UR42][R2.64] ;  /* 0x0000002a02050981 */ /* 0x0040a8000c1e1100 */
[----:B------:R-:W0:Y:S04]  /*1eb40*/  LDL R2, [R1+0x1444] ;  /* 0x0014440001027983 */ /* 0x000e280000100800 */
[----:B------:R-:W0:Y:S02]  /*1eb50*/  LDL R3, [R1+0x1448] ;  /* 0x0014480001037983 */ /* 0x000e240000100800 */
        /* <DEDUP_REMOVED lines=39> */
[----:B------:R-:W-:Y:S02]  /*1edd0*/  PRMT R24, RZ, 0x7610, R24 ;  /* 0x00007610ff187816 */ /* 0x000fe40000000018 */
[----:B--2---:R-:W-:-:S04]  /*1ede0*/  @P1 LOP3.LUT R3, R3, R2, RZ, 0x3c, !PT ;  /* 0x0000000203031212 */ /* 0x004fc800078e3cff */
[----:B------:R-:W-:-:S04]  /*1edf0*/  @P1 LOP3.LUT R2, R3, R2, RZ, 0x3c, !PT ;  /* 0x0000000203021212 */ /* 0x000fc800078e3cff */
[----:B------:R-:W-:-:S05]  /*1ee00*/  @P1 LOP3.LUT R3, R3, R2, RZ, 0x3c, !PT ;  /* 0x0000000203031212 */ /* 0x000fca00078e3cff */
[----:B------:R0:W2:Y:S02]  /*1ee10*/  @P1 LDG.E.U8 R26, desc[UR42][R2.64] ;  /* 0x0000002a021a1981 */ /* 0x0000a4000c1e1100 */
[----:B0-----:R-:W-:Y:S02]  /*1ee20*/  @P1 IMAD.MOV.U32 R2, RZ, RZ, R5 ;  /* 0x000000ffff021224 */ /* 0x001fe400078e0005 */
[----:B------:R-:W-:-:S05]  /*1ee30*/  @P1 IMAD.MOV.U32 R3, RZ, RZ, R6 ;  /* 0x000000ffff031224 */ /* 0x000fca00078e0006 */
[----:B------:R-:W3:Y:S04]  /*1ee40*/  @P1 LDG.E.U8 R24, desc[UR42][R2.64] ;  /* 0x0000002a02181981 */ /* 0x000ee8000c1e1100 */
[----:B--2---:R0:W-:Y:S04]  /*1ee50*/  STL [R1+0x2c], R26 ;  /* 0x00002c1a01007387 */ /* 0x0041e80000100800 */
[----:B0-----:R-:W2:Y:S04]  /*1ee60*/  LDL.LU R26, [R1+0x220c] ;  /* 0x00220c00011a7983 */ /* 0x001ea80000300800 */
[----:B------:R-:W2:Y:S04]  /*1ee70*/  LDL R6, [R1+0x13f4] ;  /* 0x0013f40001067983 */ /* 0x000ea80000100800 */
[----:B------:R-:W2:Y:S04]  /*1ee80*/  LDL R5, [R1+0x13f8] ;  /* 0x0013f80001057983 */ /* 0x000ea80000100800 */
        /* <DEDUP_REMOVED lines=32> */
[----:B----4-:R-:W-:-:S02]  /*1f090*/  PRMT R7, RZ, 0x7610, R7 ;  /* 0x00007610ff077816 */ /* 0x010fc40000000007 */
[----:B--2---:R-:W-:-:S04]  /*1f0a0*/  @P0 LOP3.LUT R3, R3, R2, RZ, 0x3c, !PT ;  /* 0x0000000203030212 */ /* 0x004fc800078e3cff */
[----:B------:R-:W-:-:S04]  /*1f0b0*/  @P0 LOP3.LUT R2, R3, R2, RZ, 0x3c, !PT ;  /* 0x0000000203020212 */ /* 0x000fc800078e3cff */
[----:B------:R-:W-:-:S05]  /*1f0c0*/  @P0 LOP3.LUT R3, R3, R2, RZ, 0x3c, !PT ;  /* 0x0000000203030212 */ /* 0x000fca00078e3cff */
[----:B------:R0:W2:Y:S01]  /*1f0d0*/  @P0 LDG.E.U8 R7, desc[UR42][R2.64] ;  /* 0x0000002a02070981 */ /* 0x0000a2000c1e1100 */
[----:B-----5:R-:W-:Y:S01]  /*1f0e0*/  PRMT R4, RZ, 0x7610, R4 ;  /* 0x00007610ff047816 */ /* 0x020fe20000000004 */
[----:B0-----:R-:W-:Y:S02]  /*1f0f0*/  @P0 IMAD.MOV.U32 R2, RZ, RZ, R5 ;  /* 0x000000ffff020224 */ /* 0x001fe400078e0005 */
[----:B------:R-:W-:-:S05]  /*1f100*/  @P0 IMAD.MOV.U32 R3, RZ, RZ, R6 ;  /* 0x000000ffff030224 */ /* 0x000fca00078e0006 */
[----:B------:R0:W4:Y:S04]  /*1f110*/  @P0 LDG.E.U8 R4, desc[UR42][R2.64] ;  /* 0x0000002a02040981 */ /* 0x000128000c1e1100 */
[----:B--2---:R1:W-:Y:S04]  /*1f120*/  STL [R1+0x58], R7 ;  /* 0x0000580701007387 */ /* 0x0043e80000100800 */
[----:B------:R-:W0:Y:S04]  /*1f130*/  LDL R2, [R1+0x13ec] ;  /* 0x0013ec0001027983 */ /* 0x000e280000100800 */
[----:B------:R-:W0:Y:S01]  /*1f140*/  LDL R3, [R1+0x13f0] ;  /* 0x0013f00001037983 */ /* 0x000e220000100800 */
[----:B------:R-:W-:-:S02]  /*1f150*/  ISETP.GT.AND P1, PT, R0, 0x77, PT ;  /* 0x000000770000780c */ /* 0x000fc40003f24270 */
[----:B------:R-:W-:Y:S01]  /*1f160*/  PRMT R21, RZ, 0x7610, R21 ;  /* 0x00007610ff157816 */ /* 0x000fe20000000015 */
[----:B------:R-:W2:Y:S04]  /*1f170*/  LDL R6, [R1+0x13c0] ;  /* 0x0013c00001067983 */ /* 0x000ea80000100800 */
[----:B------:R-:W5:Y:S04]  /*1f180*/  LDL R5, [R1+0x13b4] ;  /* 0x0013b40001057983 */ /* 0x000f680000100800 */
[----:B-1----:R-:W2:Y:S02]  /*1f190*/  LDL R7, [R1+0x13bc] ;  /* 0x0013bc0001077983 */ /* 0x002ea40000100800 */
[----:B0-----:R-:W-:-:S04]  /*1f1a0*/  @P1 LOP3.LUT R3, R3, R2, RZ, 0x3c, !PT ;  /* 0x0000000203031212 */ /* 0x001fc800078e3cff */
[----:B------:R-:W-:-:S04]  /*1f1b0*/  @P1 LOP3.LUT R2, R3, R2, RZ, 0x3c, !PT ;  /* 0x0000000203021212 */ /* 0x000fc800078e3cff */
[----:B------:R-:W-:-:S05]  /*1f1c0*/  @P1 LOP3.LUT R3, R3, R2, RZ, 0x3c, !PT ;  /* 0x0000000203031212 */ /* 0x000fca00078e3cff */
[----:B------:R-:W2:Y:S04]  /*1f1d0*/  @P1 LDG.E.U8 R21, desc[UR42][R2.64] ;  /* 0x0000002a02151981 */ /* 0x000ea8000c1e1100 */
[----:B----4-:R0:W-:Y:S04]  /*1f1e0*/  STL [R1+0x54], R4 ;  /* 0x0000540401007387 */ /* 0x0101e80000100800 */
[----:B0-----:R-:W5:Y:S04]  /*1f1f0*/  LDL R4, [R1+0x13b8] ;  /* 0x0013b80001047983 */ /* 0x001f680000100800 */
[----:B--2---:R0:W-:Y:S04]  /*1f200*/  STL [R1+0x50], R21 ;  /* 0x0000501501007387 */ /* 0x0041e80000100800 */
[----:B0-----:R-:W2:Y:S04]  /*1f210*/  LDL.LU R21, [R1+0x21f8] ;  /* 0x0021f80001157983 */ /* 0x001ea80000300800 */
[----:B------:R-:W4:Y:S04]  /*1f220*/  LDL R2, [R1+0x13cc] ;  /* 0x0013cc0001027983 */ /* 0x000f280000100800 */
[----:B------:R-:W4:Y:S01]  /*1f230*/  LDL R3, [R1+0x13d0] ;  /* 0x0013d00001037983 */ /* 0x000f220000100800 */
[----:B------:R-:W-:-:S02]  /*1f240*/  ISETP.GT.AND P0, PT, R0, 0x78, PT ;  /* 0x000000780000780c */ /* 0x000fc40003f04270 */
[----:B------:R-:W-:-:S11]  /*1f250*/  PRMT R18, RZ, 0x7610, R18 ;  /* 0x00007610ff127816 */ /* 0x000fd60000000012 */
[----:B----4-:R-:W-:-:S04]  /*1f260*/  @P0 LOP3.LUT R3, R3, R2, RZ, 0x3c, !PT ;  /* 0x0000000203030212 */ /* 0x010fc800078e3cff */
[----:B------:R-:W-:-:S04]  /*1f270*/  @P0 LOP3.LUT R2, R3, R2, RZ, 0x3c, !PT ;  /* 0x0000000203020212 */ /* 0x000fc800078e3cff */
[----:B------:R-:W-:-:S05]  /*1f280*/  @P0 LOP3.LUT R3, R3, R2, RZ, 0x3c, !PT ;  /* 0x0000000203030212 */ /* 0x000fca00078e3cff */
[----:B------:R0:W4:Y:S04]  /*1f290*/  @P0 LDG.E.U8 R18, desc[UR42][R2.64] ;  /* 0x0000002a02120981 */ /* 0x000128000c1e1100 */
[----:B------:R-:W0:Y:S04]  /*1f2a0*/  LDL R2, [R1+0x13c4] ;  /* 0x0013c40001027983 */ /* 0x000e280000100800 */
[----:B------:R-:W0:Y:S01]  /*1f2b0*/  LDL R3, [R1+0x13c8] ;  /* 0x0013c80001037983 */ /* 0x000e220000100800 */
[----:B------:R-:W-:Y:S02]  /*1f2c0*/  PRMT R15, RZ, 0x7610, R15 ;  /* 0x00007610ff0f7816 */ /* 0x000fe4000000000f */
[----:B------:R-:W-:-:S02]  /*1f2d0*/  PRMT R14, RZ, 0x7610, R14 ;  /* 0x00007610ff0e7816 */ /* 0x000fc4000000000e */
[----:B0-----:R-:W-:-:S04]  /*1f2e0*/  @P0 LOP3.LUT R3, R3, R2, RZ, 0x3c, !PT ;  /* 0x0000000203030212 */ /* 0x001fc800078e3cff */
[----:B------:R-:W-:-:S04]  /*1f2f0*/  @P0 LOP3.LUT R2, R3, R2, RZ, 0x3c, !PT ;  /* 0x0000000203020212 */ /* 0x000fc800078e3cff */
[----:B------:R-:W-:-:S05]  /*1f300*/  @P0 LOP3.LUT R3, R3, R2, RZ, 0x3c, !PT ;  /* 0x0000000203030212 */ /* 0x000fca00078e3cff */
[----:B------:R0:W2:Y:S02]  /*1f310*/  @P0 LDG.E.U8 R15, desc[UR42][R2.64] ;  /* 0x0000002a020f0981 */ /* 0x0000a4000c1e1100 */
[----:B0-----:R-:W-:Y:S02]  /*1f320*/  @P0 IMAD.MOV.U32 R2, RZ, RZ, R6 ;  /* 0x000000ffff020224 */ /* 0x001fe400078e0006 */
[----:B------:R-:W-:-:S05]  /*1f330*/  @P0 IMAD.MOV.U32 R3, RZ, RZ, R7 ;  /* 0x000000ffff030224 */ /* 0x000fca00078e0007 */
[----:B------:R0:W3:Y:S04]  /*1f340*/  @P0 LDG.E.U8 R14, desc[UR42][R2.64] ;  /* 0x0000002a020e0981 */ /* 0x0000e8000c1e1100 */
[----:B----4-:R1:W-:Y:S01]  /*1f350*/  STL [R1+0x21e0], R18 ;  /* 0x0021e01201007387 */ /* 0x0103e20000100800 */
[----:B0-----:R-:W-:-:S06]  /*1f360*/  PRMT R3, RZ, 0x7610, R3 ;  /* 0x00007610ff037816 */ /* 0x001fcc0000000003 */
[----:B-----5:R-:W4:Y:S04]  /*1f370*/  @P0 LDG.E.U8 R3, desc[UR42][R4.64] ;  /* 0x0000002a04030981 */ /* 0x020f28000c1e1100 */
[----:B--2---:R-:W-:Y:S04]  /*1f380*/  STL [R1+0x21e4], R15 ;  /* 0x0021e40f01007387 */ /* 0x004fe80000100800 */
[----:B---3--:R-:W-:Y:S04]  /*1f390*/  STL [R1+0x21e8], R14 ;  /* 0x0021e80e01007387 */ /* 0x008fe80000100800 */
[----:B------:R-:W2:Y:S04]  /*1f3a0*/  LDL R4, [R1+0x13e4] ;  /* 0x0013e40001047983 */ /* 0x000ea80000100800 */
[----:B------:R-:W2:Y:S01]  /*1f3b0*/  LDL R5, [R1+0x13e8] ;  /* 0x0013e80001057983 */ /* 0x000ea20000100800 */
[----:B------:R-:W-:-:S03]  /*1f3c0*/  PRMT R17, RZ, 0x7610, R17 ;  /* 0x00007610ff117816 */ /* 0x000fc60000000011 */
[----:B-1----:R-:W3:Y:S04]  /*1f3d0*/  LDL R18, [R1+0x13b0] ;  /* 0x0013b00001127983 */ /* 0x002ee80000100800 */
[----:B------:R-:W5:Y:S04]  /*1f3e0*/  LDL R7, [R1+0x13a4] ;  /* 0x0013a40001077983 */ /* 0x000f680000100800 */
[----:B------:R-:W5:Y:S04]  /*1f3f0*/  LDL R6, [R1+0x13a8] ;  /* 0x0013a80001067983 */ /* 0x000f680000100800 */
[----:B----4-:R0:W-:Y:S01]  /*1f400*/  STL [R1+0x21ec], R3 ;  /* 0x0021ec0301007387 */ /* 0x0101e20000100800 */
[----:B--2---:R-:W-:-:S04]  /*1f410*/  @P1 LOP3.LUT R5, R5, R4, RZ, 0x3c, !PT ;  /* 0x0000000405051212 */ /* 0x004fc800078e3cff */
[----:B------:R-:W-:-:S04]  /*1f420*/  @P1 LOP3.LUT R4, R5, R4, RZ, 0x3c, !PT ;  /* 0x0000000405041212 */ /* 0x000fc800078e3cff */
[----:B------:R-:W-:-:S05]  /*1f430*/  @P1 LOP3.LUT R5, R5, R4, RZ, 0x3c, !PT ;  /* 0x0000000405051212 */ /* 0x000fca00078e3cff */
[----:B------:R1:W2:Y:S04]  /*1f440*/  @P1 LDG.E.U8 R17, desc[UR42][R4.64] ;  /* 0x0000002a04111981 */ /* 0x0002a8000c1e1100 */
[----:B------:R-:W1:Y:S04]  /*1f450*/  LDL R4, [R1+0x13dc] ;  /* 0x0013dc0001047983 */ /* 0x000e680000100800 */
[----:B------:R-:W1:Y:S01]  /*1f460*/  LDL R5, [R1+0x13e0] ;  /* 0x0013e00001057983 */ /* 0x000e620000100800 */
[----:B------:R-:W-:Y:S02]  /*1f470*/  PRMT R23, RZ, 0x7610, R23 ;  /* 0x00007610ff177816 */ /* 0x000fe40000000017 */
[----:B-1----:R-:W-:-:S04]  /*1f480*/  @P1 LOP3.LUT R5, R5, R4, RZ, 0x3c, !PT ;  /* 0x0000000405051212 */ /* 0x002fc800078e3cff */
[----:B------:R-:W-:-:S04]  /*1f490*/  @P1 LOP3.LUT R4, R5, R4, RZ, 0x3c, !PT ;  /* 0x0000000405041212 */ /* 0x000fc800078e3cff */
[----:B------:R-:W-:-:S05]  /*1f4a0*/  @P1 LOP3.LUT R5, R5, R4, RZ, 0x3c, !PT ;  /* 0x0000000405051212 */ /* 0x000fca00078e3cff */
[----:B------:R-:W4:Y:S04]  /*1f4b0*/  @P1 LDG.E.U8 R23, desc[UR42][R4.64] ;  /* 0x0000002a04171981 */ /* 0x000f28000c1e1100 */
[----:B--2---:R1:W-:Y:S04]  /*1f4c0*/  STL [R1+0x44], R17 ;  /* 0x0000441101007387 */ /* 0x0043e80000100800 */
[----:B0-----:R-:W2:Y:S04]  /*1f4d0*/  LDL R3, [R1+0x13a0] ;  /* 0x0013a00001037983 */ /* 0x001ea80000100800 */
[----:B-1----:R-:W2:Y:S04]  /*1f4e0*/  LDL R17, [R1+0x139c] ;  /* 0x00139c0001117983 */ /* 0x002ea80000100800 */
[----:B----4-:R0:W-:Y:S04]  /*1f4f0*/  STL [R1+0x40], R23 ;  /* 0x0000401701007387 */ /* 0x0101e80000100800 */
[----:B0-----:R-:W4:Y:S04]  /*1f500*/  LDL.LU R23, [R1+0x21f4] ;  /* 0x0021f40001177983 */ /* 0x001f280000300800 */
        /* <DEDUP_REMOVED lines=12> */
[----:B---3--:R-:W-:-:S05]  /*1f5d0*/  @P0 IMAD.MOV.U32 R4, RZ, RZ, R18 ;  /* 0x000000ffff040224 */ /* 0x008fca00078e0012 */
[----:B--2---:R0:W2:Y:S02]  /*1f5e0*/  @P0 LDG.E.U8 R2, desc[UR42][R4.64] ;  /* 0x0000002a04020981 */ /* 0x0040a4000c1e1100 */
[----:B0-----:R-:W-:-:S06]  /*1f5f0*/  PRMT R4, RZ, 0x7610, R4 ;  /* 0x00007610ff047816 */ /* 0x001fcc0000000004 */
[----:B-----5:R0:W3:Y:S01]  /*1f600*/  @P0 LDG.E.U8 R4, desc[UR42][R6.64] ;  /* 0x0000002a06040981 */ /* 0x0200e2000c1e1100 */
[----:B------:R-:W-:Y:S01]  /*1f610*/  PRMT R8, RZ, 0x7610, R8 ;  /* 0x00007610ff087816 */ /* 0x000fe20000000008 */
[----:B0-----:R-:W-:Y:S02]  /*1f620*/  @P0 IMAD.MOV.U32 R6, RZ, RZ, R3 ;  /* 0x000000ffff060224 */ /* 0x001fe400078e0003 */
[----:B------:R-:W-:-:S05]  /*1f630*/  @P0 IMAD.MOV.U32 R7, RZ, RZ, R17 ;  /* 0x000000ffff070224 */ /* 0x000fca00078e0011 */
[----:B------:R-:W5:Y:S04]  /*1f640*/  @P0 LDG.E.U8 R8, desc[UR42][R6.64] ;  /* 0x0000002a06080981 */ /* 0x000f68000c1e1100 */
[----:B--2---:R-:W-:Y:S04]  /*1f650*/  STL [R1+0x21cc], R2 ;  /* 0x0021cc0201007387 */ /* 0x004fe80000100800 */
[----:B---3--:R0:W-:Y:S04]  /*1f660*/  STL [R1+0x21d0], R4 ;  /* 0x0021d00401007387 */ /* 0x0081e80000100800 */
[----:B------:R-:W2:Y:S04]  /*1f670*/  LDL R6, [R1+0x1394] ;  /* 0x0013940001067983 */ /* 0x000ea80000100800 */
[----:B------:R-:W2:Y:S04]  /*1f680*/  LDL R7, [R1+0x1398] ;  /* 0x0013980001077983 */ /* 0x000ea80000100800 */
[----:B------:R-:W3:Y:S04]  /*1f690*/  LDL R18, [R1+0x1384] ;  /* 0x0013840001127983 */ /* 0x000ee80000100800 */
[----:B------:R-:W3:Y:S04]  /*1f6a0*/  LDL R3, [R1+0x1388] ;  /* 0x0013880001037983 */ /* 0x000ee80000100800 */
[----:B------:R-:W3:Y:S04]  /*1f6b0*/  LDL R17, [R1+0x137c] ;  /* 0x00137c0001117983 */ /* 0x000ee80000100800 */
[----:B------:R-:W3:Y:S04]  /*1f6c0*/  LDL R5, [R1+0x1380] ;  /* 0x0013800001057983 */ /* 0x000ee80000100800 */
[----:B0-----:R-:W3:Y:S04]  /*1f6d0*/  LDL R4, [R1+0x1390] ;  /* 0x0013900001047983 */ /* 0x001ee80000100800 */
[----:B-----5:R0:W-:Y:S01]  /*1f6e0*/  STL [R1+0x21d4], R8 ;  /* 0x0021d40801007387 */ /* 0x0201e20000100800 */
[----:B------:R-:W-:-:S03]  /*1f6f0*/  PRMT R9, RZ, 0x7610, R9 ;  /* 0x00007610ff097816 */ /* 0x000fc60000000009 */
[----:B0-----:R-:W5:Y:S01]  /*1f700*/  LDL R8, [R1+0x138c] ;  /* 0x00138c0001087983 */ /* 0x001f620000100800 */
[----:B--2---:R-:W-:-:S04]  /*1f710*/  @P0 LOP3.LUT R7, R7, R6, RZ, 0x3c, !PT ;  /* 0x0000000607070212 */ /* 0x004fc800078e3cff */
[----:B------:R-:W-:-:S04]  /*1f720*/  @P0 LOP3.LUT R6, R7, R6, RZ, 0x3c, !PT ;  /* 0x0000000607060212 */ /* 0x000fc800078e3cff */
[----:B------:R-:W-:-:S05]  /*1f730*/  @P0 LOP3.LUT R7, R7, R6, RZ, 0x3c, !PT ;  /* 0x0000000607070212 */ /* 0x000fca00078e3cff */
[----:B------:R3:W2:Y:S01]  /*1f740*/  @P0 LDG.E.U8 R9, desc[UR42][R6.64] ;  /* 0x0000002a06090981 */ /* 0x0006a2000c1e1100 */
[----:B------:R-:W-:Y:S02]  /*1f750*/  ISETP.GT.AND P1, PT, R0, 0x7a, PT ;  /* 0x0000007a0000780c */ /* 0x000fe40003f24270 */
[----:B------:R-:W-:Y:S02]  /*1f760*/  PRMT R10, RZ, 0x7610, R10 ;  /* 0x00007610ff0a7816 */ /* 0x000fe4000000000a */
[----:B------:R-:W-:-:S09]  /*1f770*/  PRMT R11, RZ, 0x7610, R11 ;  /* 0x00007610ff0b7816 */ /* 0x000fd2000000000b */
[----:B---3--:R-:W-:Y:S02]  /*1f780*/  @P1 IMAD.MOV.U32 R6, RZ, RZ, R4 ;  /* 0x000000ffff061224 */ /* 0x008fe400078e0004 */
[----:B-----5:R-:W-:-:S05]  /*1f790*/  @P1 IMAD.MOV.U32 R7, RZ, RZ, R8 ;  /* 0x000000ffff071224 */ /* 0x020fca00078e0008 */
[----:B------:R0:W3:Y:S01]  /*1f7a0*/  @P1 LDG.E.U8 R10, desc[UR42][R6.64] ;  /* 0x0000002a060a1981 */ /* 0x0000e2000c1e1100 */
[----:B------:R-:W-:Y:S01]  /*1f7b0*/  PRMT R12, RZ, 0x7610, R12 ;  /* 0x00007610ff0c7816 */ /* 0x000fe2000000000c */
[----:B0-----:R-:W-:Y:S02]  /*1f7c0*/  @P1 IMAD.MOV.U32 R6, RZ, RZ, R3 ;  /* 0x000000ffff061224 */ /* 0x001fe400078e0003 */
[----:B------:R-:W-:-:S05]  /*1f7d0*/  @P1 IMAD.MOV.U32 R7, RZ, RZ, R18 ;  /* 0x000000ffff071224 */ /* 0x000fca00078e0012 */
[----:B------:R0:W5:Y:S02]  /*1f7e0*/  @P1 LDG.E.U8 R11, desc[UR42][R6.64] ;  /* 0x0000002a060b1981 */ /* 0x000164000c1e1100 */
[----:B0-----:R-:W-:Y:S02]  /*1f7f0*/  @P1 IMAD.MOV.U32 R6, RZ, RZ, R5 ;  /* 0x000000ffff061224 */ /* 0x001fe400078e0005 */
[----:B------:R-:W-:-:S05]  /*1f800*/  @P1 IMAD.MOV.U32 R7, RZ, RZ, R17 ;  /* 0x000000ffff071224 */ /* 0x000fca00078e0011 */
[----:B------:R-:W4:Y:S04]  /*1f810*/  @P1 LDG.E.U8 R12, desc[UR42][R6.64] ;  /* 0x0000002a060c1981 */ /* 0x000f28000c1e1100 */
[----:B--2---:R0:W-:Y:S04]  /*1f820*/  STL [R1+0x21d8], R9 ;  /* 0x0021d80901007387 */ /* 0x0041e80000100800 */
[----:B------:R-:W2:Y:S04]  /*1f830*/  LDL R4, [R1+0x1378] ;  /* 0x0013780001047983 */ /* 0x000ea80000100800 */
[----:B0-----:R-:W2:Y:S01]  /*1f840*/  LDL R9, [R1+0x1374] ;  /* 0x0013740001097983 */ /* 0x001ea20000100800 */
[----:B------:R-:W-:-:S03]  /*1f850*/  PRMT R13, RZ, 0x7610, R13 ;  /* 0x00007610ff0d7816 */ /* 0x000fc6000000000d */
[----:B---3--:R-:W-:Y:S04]  /*1f860*/  STL [R1+0x21bc], R10 ;  /* 0x0021bc0a01007387 */ /* 0x008fe80000100800 */
[----:B------:R-:W3:Y:S04]  /*1f870*/  LDL R3, [R1+0x1370] ;  /* 0x0013700001037983 */ /* 0x000ee80000100800 */
[----:B-----5:R-:W-:Y:S04]  /*1f880*/  STL [R1+0x21c0], R11 ;  /* 0x0021c00b01007387 */ /* 0x020fe80000100800 */
[----:B------:R-:W5:Y:S04]  /*1f890*/  LDL R18, [R1+0x1364] ;  /* 0x0013640001127983 */ /* 0x000f680000100800 */
[----:B------:R-:W5:Y:S04]  /*1f8a0*/  LDL R17, [R1+0x1368] ;  /* 0x0013680001117983 */ /* 0x000f680000100800 */
[----:B------:R-:W5:Y:S04]  /*1f8b0*/  LDL R8, [R1+0x135c] ;  /* 0x00135c0001087983 */ /* 0x000f680000100800 */
[----:B------:R-:W5:Y:S04]  /*1f8c0*/  LDL R5, [R1+0x1360] ;  /* 0x0013600001057983 */ /* 0x000f680000100800 */
[----:B----4-:R0:W-:Y:S01]  /*1f8d0*/  STL [R1+0x21c4], R12 ;  /* 0x0021c40c01007387 */ /* 0x0101e20000100800 */
[----:B--2---:R-:W-:-:S02]  /*1f8e0*/  @P1 IMAD.MOV.U32 R6, RZ, RZ, R4 ;  /* 0x000000ffff061224 */ /* 0x004fc400078e0004 */
[----:B------:R-:W-:Y:S01]  /*1f8f0*/  @P1 IMAD.MOV.U32 R7, RZ, RZ, R9 ;  /* 0x000000ffff071224 */ /* 0x000fe200078e0009 */
[----:B------:R-:W-:Y:S02]  /*1f900*/  ISETP.GT.AND P0, PT, R0, 0x7b, PT ;  /* 0x0000007b0000780c */ /* 0x000fe40003f04270 */
[----:B------:R-:W-:Y:S02]  /*1f910*/  PRMT R2, RZ, 0x7610, R2 ;  /* 0x00007610ff027816 */ /* 0x000fe40000000002 */
[----:B0-----:R-:W-:Y:S01]  /*1f920*/  PRMT R12, RZ, 0x7610, R12 ;  /* 0x00007610ff0c7816 */ /* 0x001fe2000000000c */
[----:B------:R-:W2:Y:S04]  /*1f930*/  LDL R9, [R1+0x1354] ;  /* 0x0013540001097983 */ /* 0x000ea80000100800 */
[----:B------:R3:W4:Y:S04]  /*1f940*/  @P1 LDG.E.U8 R13, desc[UR42][R6.64] ;  /* 0x0000002a060d1981 */ /* 0x000728000c1e1100 */
[----:B------:R-:W2:Y:S04]  /*1f950*/  LDL R4, [R1+0x1358] ;  /* 0x0013580001047983 */ /* 0x000ea80000100800 */
[----:B------:R-:W2:Y:S01]  /*1f960*/  LDL R7, [R1+0x136c] ;  /* 0x00136c0001077983 */ /* 0x000ea20000100800 */
[----:B---3--:R-:W-:-:S05]  /*1f970*/  @P0 IMAD.MOV.U32 R6, RZ, RZ, R3 ;  /* 0x000000ffff060224 */ /* 0x008fca00078e0003 */
[----:B--2---:R5:W2:Y:S02]  /*1f980*/  @P0 LDG.E.U8 R2, desc[UR42][R6.64] ;  /* 0x0000002a06020981 */ /* 0x004aa4000c1e1100 */
[----:B-----5:R-:W-:Y:S02]  /*1f990*/  @P0 IMAD.MOV.U32 R6, RZ, RZ, R17 ;  /* 0x000000ffff060224 */ /* 0x020fe400078e0011 */
[----:B------:R-:W-:-:S05]  /*1f9a0*/  @P0 IMAD.MOV.U32 R7, RZ, RZ, R18 ;  /* 0x000000ffff070224 */ /* 0x000fca00078e0012 */
[----:B------:R0:W3:Y:S04]  /*1f9b0*/  @P0 LDG.E.U8 R12, desc[UR42][R6.64] ;  /* 0x0000002a060c0981 */ /* 0x0000e8000c1e1100 */
[----:B----4-:R1:W-:Y:S04]  /*1f9c0*/  STL [R1+0x21c8], R13 ;  /* 0x0021c80d01007387 */ /* 0x0103e80000100800 */
[----:B------:R-:W4:Y:S01]  /*1f9d0*/  LDL R3, [R1+0x134c] ;  /* 0x00134c0001037983 */ /* 0x000f220000100800 */
[----:B0-----:R-:W-:Y:S02]  /*1f9e0*/  @P0 IMAD.MOV.U32 R6, RZ, RZ, R5 ;  /* 0x000000ffff060224 */ /* 0x001fe400078e0005 */
[----:B------:R-:W-:Y:S01]  /*1f9f0*/  @P0 IMAD.MOV.U32 R7, RZ, RZ, R8 ;  /* 0x000000ffff070224 */ /* 0x000fe200078e0008 */
[----:B--2---:R0:W-:Y:S04]  /*1fa00*/  STL [R1+0x18], R2 ;  /* 0x0000180201007387 */ /* 0x0041e80000100800 */
[----:B-1----:R-:W2:Y:S04]  /*1fa10*/  LDL R13, [R1+0x1344] ;  /* 0x00134400010d7983 */ /* 0x002ea80000100800 */
[----:B0-----:R-:W5:Y:S04]  /*1fa20*/  LDL R2, [R1+0x1350] ;  /* 0x0013500001027983 */ /* 0x001f680000100800 */
[----:B---3--:R0:W-:Y:S04]  /*1fa30*/  STL [R1+0x14], R12 ;  /* 0x0000140c01007387 */ /* 0x0081e80000100800 */
[----:B------:R-:W3:Y:S04]  /*1fa40*/  LDL R8, [R1+0x133c] ;  /* 0x00133c0001087983 */ /* 0x000ee80000100800 */
[----:B------:R-:W2:Y:S04]  /*1fa50*/  LDL R5, [R1+0x1340] ;  /* 0x0013400001057983 */ /* 0x000ea80000100800 */
[----:B0-----:R-:W3:Y:S01]  /*1fa60*/  LDL R12, [R1+0x1348] ;  /* 0x00134800010c7983 */ /* 0x001ee20000100800 */
[----:B------:R-:W-:-:S02]  /*1fa70*/  PRMT R16, RZ, 0x7610, R16 ;  /* 0x00007610ff107816 */ /* 0x000fc40000000010 */
[----:B------:R-:W-:Y:S02]  /*1fa80*/  ISETP.GT.AND P1, PT, R0, 0x7c, PT ;  /* 0x0000007c0000780c */ /* 0x000fe40003f24270 */
[----:B------:R-:W-:Y:S02]  /*1fa90*/  PRMT R15, RZ, 0x7610, R15 ;  /* 0x00007610ff0f7816 */ /* 0x000fe4000000000f */
[----:B------:R0:W3:Y:S02]  /*1faa0*/  @P0 LDG.E.U8 R16, desc[UR42][R6.64] ;  /* 0x0000002a06100981 */ /* 0x0000e4000c1e1100 */
[----:B0-----:R-:W-:Y:S02]  /*1fab0*/  @P0 IMAD.MOV.U32 R6, RZ, RZ, R4 ;  /* 0x000000ffff060224 */ /* 0x001fe400078e0004 */
[----:B------:R-:W-:Y:S01]  /*1fac0*/  @P0 IMAD.MOV.U32 R7, RZ, RZ, R9 ;  /* 0x000000ffff070224 */ /* 0x000fe200078e0009 */
[----:B------:R-:W3:Y:S04]  /*1fad0*/  LDL R4, [R1+0x1338] ;  /* 0x0013380001047983 */ /* 0x000ee80000100800 */
[----:B------:R-:W3:Y:S04]  /*1fae0*/  LDL R9, [R1+0x1334] ;  /* 0x0013340001097983 */ /* 0x000ee80000100800 */
[----:B------:R4:W3:Y:S02]  /*1faf0*/  @P0 LDG.E.U8 R15, desc[UR42][R6.64] ;  /* 0x0000002a060f0981 */ /* 0x0008e4000c1e1100 */
[----:B----4-:R-:W-:-:S02]  /*1fb00*/  @P1 IMAD.MOV.U32 R7, RZ, RZ, R3 ;  /* 0x000000ffff071224 */ /* 0x010fc400078e0003 */
[----:B------:R-:W4:Y:S01]  /*1fb10*/  LDL R3, [R1+0x132c] ;  /* 0x00132c0001037983 */ /* 0x000f220000100800 */
[----:B------:R-:W-:Y:S02]  /*1fb20*/  PRMT R14, RZ, 0x7610, R14 ;  /* 0x00007610ff0e7816 */ /* 0x000fe4000000000e */
[----:B------:R-:W-:Y:S02]  /*1fb30*/  PRMT R11, RZ, 0x7610, R11 ;  /* 0x00007610ff0b7816 */ /* 0x000fe4000000000b */
[----:B------:R-:W-:Y:S01]  /*1fb40*/  PRMT R10, RZ, 0x7610, R10 ;  /* 0x00007610ff0a7816 */ /* 0x000fe2000000000a */
[----:B-----5:R-:W-:Y:S02]  /*1fb50*/  @P1 IMAD.MOV.U32 R6, RZ, RZ, R2 ;  /* 0x000000ffff061224 */ /* 0x020fe400078e0002 */
[----:B------:R-:W5:Y:S04]  /*1fb60*/  LDL R2, [R1+0x1330] ;  /* 0x0013300001027983 */ /* 0x000f680000100800 */
[----:B------:R2:W5:Y:S02]  /*1fb70*/  @P1 LDG.E.U8 R14, desc[UR42][R6.64] ;  /* 0x0000002a060e1981 */ /* 0x000564000c1e1100 */
[----:B--2---:R-:W-:-:S02]  /*1fb80*/  @P1 IMAD.MOV.U32 R7, RZ, RZ, R13 ;  /* 0x000000ffff071224 */ /* 0x004fc400078e000d */
[----:B---3--:R-:W-:-:S05]  /*1fb90*/  @P1 IMAD.MOV.U32 R6, RZ, RZ, R12 ;  /* 0x000000ffff061224 */ /* 0x008fca00078e000c */
[----:B------:R0:W2:Y:S02]  /*1fba0*/  @P1 LDG.E.U8 R11, desc[UR42][R6.64] ;  /* 0x0000002a060b1981 */ /* 0x0000a4000c1e1100 */
[----:B0-----:R-:W-:Y:S02]  /*1fbb0*/  @P1 IMAD.MOV.U32 R6, RZ, RZ, R5 ;  /* 0x000000ffff061224 */ /* 0x001fe400078e0005 */
[----:B------:R-:W-:Y:S01]  /*1fbc0*/  @P1 IMAD.MOV.U32 R7, RZ, RZ, R8 ;  /* 0x000000ffff071224 */ /* 0x000fe200078e0008 */
[----:B------:R-:W-:Y:S02]  /*1fbd0*/  ISETP.GT.AND P0, PT, R0, 0x7d, PT ;  /* 0x0000007d0000780c */ /* 0x000fe40003f04270 */
[----:B------:R-:W-:Y:S02]  /*1fbe0*/  PRMT R29, RZ, 0x7610, R29 ;  /* 0x00007610ff1d7816 */ /* 0x000fe4000000001d */
[----:B------:R-:W-:Y:S01]  /*1fbf0*/  PRMT R28, RZ, 0x7610, R28 ;  /* 0x00007610ff1c7816 */ /* 0x000fe2000000001c */
[----:B------:R-:W3:Y:S04]  /*1fc00*/  LDL R8, [R1+0x1324] ;  /* 0x0013240001087983 */ /* 0x000ee80000100800 */
[----:B------:R0:W3:Y:S04]  /*1fc10*/  @P1 LDG.E.U8 R10, desc[UR42][R6.64] ;  /* 0x0000002a060a1981 */ /* 0x0000e8000c1e1100 */
[----:B------:R-:W3:Y:S01]  /*1fc20*/  LDL R5, [R1+0x1328] ;  /* 0x0013280001057983 */ /* 0x000ee20000100800 */
[----:B0-----:R-:W-:-:S02]  /*1fc30*/  @P1 IMAD.MOV.U32 R6, RZ, RZ, R4 ;  /* 0x000000ffff061224 */ /* 0x001fc400078e0004 */
[----:B------:R-:W-:-:S05]  /*1fc40*/  @P1 IMAD.MOV.U32 R7, RZ, RZ, R9 ;  /* 0x000000ffff071224 */ /* 0x000fca00078e0009 */
[----:B------:R4:W3:Y:S02]  /*1fc50*/  @P1 LDG.E.U8 R29, desc[UR42][R6.64] ;  /* 0x0000002a061d1981 */ /* 0x0008e4000c1e1100 */
[----:B----4-:R-:W-:Y:S02]  /*1fc60*/  @P0 IMAD.MOV.U32 R7, RZ, RZ, R3 ;  /* 0x000000ffff070224 */ /* 0x010fe400078e0003 */
[----:B-----5:R-:W-:-:S05]  /*1fc70*/  @P0 IMAD.MOV.U32 R6, RZ, RZ, R2 ;  /* 0x000000ffff060224 */ /* 0x020fca00078e0002 */
[----:B------:R0:W4:Y:S04]  /*1fc80*/  @P0 LDG.E.U8 R28, desc[UR42][R6.64] ;  /* 0x0000002a061c0981 */ /* 0x000128000c1e1100 */
[----:B--2---:R1:W-:Y:S04]  /*1fc90*/  STL [R1+0x4], R11 ;  /* 0x0000040b01007387 */ /* 0x0043e80000100800 */
[----:B-1----:R-:W2:Y:S04]  /*1fca0*/  LDL R11, [R1+0x131c] ;  /* 0x00131c00010b7983 */ /* 0x002ea80000100800 */
[----:B---3--:R1:W-:Y:S04]  /*1fcb0*/  STL [R1], R10 ;  /* 0x0000000a01007387 */ /* 0x0083e80000100800 */
[----:B-1----:R-:W3:Y:S04]  /*1fcc0*/  LDL R10, [R1+0x1320] ;  /* 0x00132000010a7983 */ /* 0x002ee80000100800 */
[----:B------:R-:W-:Y:S04]  /*1fcd0*/  STL [R1+0x2198], R29 ;  /* 0x0021981d01007387 */ /* 0x000fe80000100800 */
[----:B------:R-:W5:Y:S04]  /*1fce0*/  LDL R4, [R1+0x1314] ;  /* 0x0013140001047983 */ /* 0x000f680000100800 */
[----:B------:R1:W-:Y:S04]  /*1fcf0*/  STL [R1+0x10], R16 ;  /* 0x0000101001007387 */ /* 0x0003e80000100800 */
[----:B------:R-:W5:Y:S04]  /*1fd00*/  LDL R3, [R1+0x1318] ;  /* 0x0013180001037983 */ /* 0x000f680000100800 */
[----:B------:R-:W5:Y:S01]  /*1fd10*/  LDL R2, [R1+0x1310] ;  /* 0x0013100001027983 */ /* 0x000f620000100800 */
[----:B0-----:R-:W-:-:S02]  /*1fd20*/  @P0 IMAD.MOV.U32 R6, RZ, RZ, R5 ;  /* 0x000000ffff060224 */ /* 0x001fc400078e0005 */
[----:B------:R-:W-:Y:S01]  /*1fd30*/  @P0 IMAD.MOV.U32 R7, RZ, RZ, R8 ;  /* 0x000000ffff070224 */ /* 0x000fe200078e0008 */
[----:B------:R-:W-:Y:S02]  /*1fd40*/  PRMT R27, RZ, 0x7610, R27 ;  /* 0x00007610ff1b7816 */ /* 0x000fe4000000001b */
[----:B------:R-:W-:-:S04]  /*1fd50*/  PRMT R26, RZ, 0x7610, R26 ;  /* 0x00007610ff1a7816 */ /* 0x000fc8000000001a */
[----:B------:R2:W5:Y:S04]  /*1fd60*/  @P0 LDG.E.U8 R27, desc[UR42][R6.64] ;  /* 0x0000002a061b0981 */ /* 0x000568000c1e1100 */
[----:B----4-:R-:W-:Y:S04]  /*1fd70*/  STL [R1+0x2178], R28 ;  /* 0x0021781c01007387 */ /* 0x010fe80000100800 */
[----:B------:R-:W-:Y:S04]  /*1fd80*/  STL [R1+0xc], R15 ;  /* 0x00000c0f01007387 */ /* 0x000fe80000100800 */
[----:B------:R-:W4:Y:S04]  /*1fd90*/  LDL R9, [R1+0x130c] ;  /* 0x00130c0001097983 */ /* 0x000f280000100800 */
[----:B------:R-:W4:Y:S04]  /*1fda0*/  LDL R8, [R1+0x1304] ;  /* 0x0013040001087983 */ /* 0x000f280000100800 */
[----:B------:R-:W4:Y:S01]  /*1fdb0*/  LDL R5, [R1+0x1308] ;  /* 0x0013080001057983 */ /* 0x000f220000100800 */
[----:B--2---:R-:W-:-:S02]  /*1fdc0*/  @P0 IMAD.MOV.U32 R7, RZ, RZ, R11 ;  /* 0x000000ffff070224 */ /* 0x004fc400078e000b */
[----:B---3--:R-:W-:-:S05]  /*1fdd0*/  @P0 IMAD.MOV.U32 R6, RZ, RZ, R10 ;  /* 0x000000ffff060224 */ /* 0x008fca00078e000a */
[----:B------:R5:W2:Y:S01]  /*1fde0*/  @P0 LDG.E.U8 R26, desc[UR42][R6.64] ;  /* 0x0000002a061a0981 */ /* 0x000aa2000c1e1100 */
[----:B------:R-:W-:Y:S02]  /*1fdf0*/  ISETP.GT.AND P1, PT, R0, 0x7e, PT ;  /* 0x0000007e0000780c */ /* 0x000fe40003f24270 */
[----:B------:R-:W-:Y:S02]  /*1fe00*/  PRMT R24, RZ, 0x7610, R24 ;  /* 0x00007610ff187816 */ /* 0x000fe40000000018 */
[----:B------:R-:W-:Y:S01]  /*1fe10*/  PRMT R22, RZ, 0x7610, R22 ;  /* 0x00007610ff167816 */ /* 0x000fe20000000016 */
[----:B-----5:R-:W-:Y:S02]  /*1fe20*/  @P0 IMAD.MOV.U32 R6, RZ, RZ, R3 ;  /* 0x000000ffff060224 */ /* 0x020fe400078e0003 */
[----:B------:R-:W-:-:S05]  /*1fe30*/  @P0 IMAD.MOV.U32 R7, RZ, RZ, R4 ;  /* 0x000000ffff070224 */ /* 0x000fca00078e0004 */
[----:B------:R0:W3:Y:S02]  /*1fe40*/  @P0 LDG.E.U8 R24, desc[UR42][R6.64] ;  /* 0x0000002a06180981 */ /* 0x0000e4000c1e1100 */
[----:B0-----:R-:W-:Y:S01]  /*1fe50*/  @P1 IMAD.MOV.U32 R6, RZ, RZ, R2 ;  /* 0x000000ffff061224 */ /* 0x001fe200078e0002 */
[----:B------:R-:W-:Y:S01]  /*1fe60*/  PRMT R20, RZ, 0x7610, R20 ;  /* 0x00007610ff147816 */ /* 0x000fe20000000014 */
[----:B------:R-:W-:Y:S04]  /*1fe70*/  STL [R1+0x217c], R27 ;  /* 0x00217c1b01007387 */ /* 0x000fe80000100800 */
[----:B------:R-:W-:Y:S01]  /*1fe80*/  STL [R1+0x8], R14 ;  /* 0x0000080e01007387 */ /* 0x000fe20000100800 */
[----:B----4-:R-:W-:-:S05]  /*1fe90*/  @P1 IMAD.MOV.U32 R7, RZ, RZ, R9 ;  /* 0x000000ffff071224 */ /* 0x010fca00078e0009 */
[----:B------:R0:W4:Y:S02]  /*1fea0*/  @P1 LDG.E.U8 R22, desc[UR42][R6.64] ;  /* 0x0000002a06161981 */ /* 0x000124000c1e1100 */
[----:B0-----:R-:W-:Y:S02]  /*1feb0*/  @P1 IMAD.MOV.U32 R6, RZ, RZ, R5 ;  /* 0x000000ffff061224 */ /* 0x001fe400078e0005 */
[----:B------:R-:W-:-:S05]  /*1fec0*/  @P1 IMAD.MOV.U32 R7, RZ, RZ, R8 ;  /* 0x000000ffff071224 */ /* 0x000fca00078e0008 */
[----:B------:R-:W5:Y:S04]  /*1fed0*/  @P1 LDG.E.U8 R20, desc[UR42][R6.64] ;  /* 0x0000002a06141981 */ /* 0x000f68000c1e1100 */
[----:B--2---:R-:W-:Y:S04]  /*1fee0*/  STL [R1+0x2180], R26 ;  /* 0x0021801a01007387 */ /* 0x004fe80000100800 */
[----:B------:R-:W2:Y:S04]  /*1fef0*/  LDL R4, [R1+0x12fc] ;  /* 0x0012fc0001047983 */ /* 0x000ea80000100800 */
[----:B------:R-:W1:Y:S04]  /*1ff00*/  LDL R3, [R1+0x1300] ;  /* 0x0013000001037983 */ /* 0x000e680000100800 */
[----:B---3--:R-:W-:Y:S04]  /*1ff10*/  STL [R1+0x2184], R24 ;  /* 0x0021841801007387 */ /* 0x008fe80000100800 */
[----:B------:R-:W3:Y:S04]  /*1ff20*/  LDL R13, [R1+0x12f4] ;  /* 0x0012f400010d7983 */ /* 0x000ee80000100800 */
[----:B------:R-:W3:Y:S04]  /*1ff30*/  LDL R2, [R1+0x12f8] ;  /* 0x0012f80001027983 */ /* 0x000ee80000100800 */
[----:B----4-:R-:W-:Y:S04]  /*1ff40*/  STL [R1+0x2158], R22 ;  /* 0x0021581601007387 */ /* 0x010fe80000100800 */
[----:B------:R-:W4:Y:S04]  /*1ff50*/  LDL R12, [R1+0x12ec] ;  /* 0x0012ec00010c7983 */ /* 0x000f280000100800 */
[----:B------:R-:W4:Y:S04]  /*1ff60*/  LDL R11, [R1+0x12f0] ;  /* 0x0012f000010b7983 */ /* 0x000f280000100800 */
[----:B------:R-:W4:Y:S04]  /*1ff70*/  LDL R10, [R1+0x12e4] ;  /* 0x0012e400010a7983 */ /* 0x000f280000100800 */
[----:B------:R-:W4:Y:S04]  /*1ff80*/  LDL R9, [R1+0x12e8] ;  /* 0x0012e80001097983 */ /* 0x000f280000100800 */
[----:B------:R-:W4:Y:S04]  /*1ff90*/  LDL R5, [R1+0x12e0] ;  /* 0x0012e00001057983 */ /* 0x000f280000100800 */
[----:B-----5:R-:W-:Y:S04]  /*1ffa0*/  STL [R1+0x215c], R20 ;  /* 0x00215c1401007387 */ /* 0x020fe80000100800 */
[----:B------:R-:W5:Y:S01]  /*1ffb0*/  LDL R8, [R1+0x12dc] ;  /* 0x0012dc0001087983 */ /* 0x000f620000100800 */
[----:B--2---:R-:W-:-:S02]  /*1ffc0*/  @P1 IMAD.MOV.U32 R17, RZ, RZ, R4 ;  /* 0x000000ffff111224 */ /* 0x004fc400078e0004 */
[----:B-1----:R-:W-:Y:S01]  /*1ffd0*/  @P1 IMAD.MOV.U32 R16, RZ, RZ, R3 ;  /* 0x000000ffff101224 */ /* 0x002fe200078e0003 */
[----:B------:R-:W2:Y:S04]  /*1ffe0*/  LDL R4, [R1+0x12d4] ;  /* 0x0012d40001047983 */ /* 0x000ea80000100800 */
[----:B------:R-:W2:Y:S01]  /*1fff0*/  LDL R3, [R1+0x12d8] ;  /* 0x0012d80001037983 */ /* 0x000ea20000100800 */
[----:B------:R-:W-:Y:S02]  /*20000*/  PRMT R6, RZ, 0x7610, R6 ;  /* 0x00007610ff067816 */ /* 0x000fe40000000006 */
[----:B------:R-:W-:Y:S02]  /*20010*/  ISETP.GT.AND P0, PT, R0, 0x7f, PT ;  /* 0x0000007f0000780c */ /* 0x000fe40003f04270 */
[----:B------:R-:W-:-:S02]  /*20020*/  PRMT R7, RZ, 0x7610, R7 ;  /* 0x00007610ff077816 */ /* 0x000fc40000000007 */
[----:B------:R3:W2:Y:S01]  /*20030*/  @P1 LDG.E.U8 R6, desc[UR42][R16.64] ;  /* 0x0000002a10061981 */ /* 0x0006a2000c1e1100 */
[----:B------:R-:W-:Y:S01]  /*20040*/  PRMT R19, RZ, 0x7610, R19 ;  /* 0x00007610ff137816 */ /* 0x000fe20000000013 */
[----:B---3--:R-:W-:Y:S02]  /*20050*/  @P1 IMAD.MOV.U32 R16, RZ, RZ, R2 ;  /* 0x000000ffff101224 */ /* 0x008fe400078e0002 */
[----:B------:R-:W-:-:S05]  /*20060*/  @P1 IMAD.MOV.U32 R17, RZ, RZ, R13 ;  /* 0x000000ffff111224 */ /* 0x000fca00078e000d */
[----:B------:R4:W3:Y:S01]  /*20070*/  @P1 LDG.E.U8 R7, desc[UR42][R16.64] ;  /* 0x0000002a10071981 */ /* 0x0008e2000c1e1100 */
[----:B------:R-:W-:Y:S02]  /*20080*/  PRMT R21, RZ, 0x7610, R21 ;  /* 0x00007610ff157816 */ /* 0x000fe40000000015 */
[----:B------:R-:W-:Y:S02]  /*20090*/  PRMT R23, RZ, 0x7610, R23 ;  /* 0x00007610ff177816 */ /* 0x000fe40000000017 */
[----:B------:R-:W-:Y:S01]  /*200a0*/  PRMT R25, RZ, 0x7610, R25 ;  /* 0x00007610ff197816 */ /* 0x000fe20000000019 */
[----:B----4-:R-:W-:Y:S02]  /*200b0*/  @P0 IMAD.MOV.U32 R17, RZ, RZ, R12 ;  /* 0x000000ffff110224 */ /* 0x010fe400078e000c */
[----:B------:R-:W-:-:S05]  /*200c0*/  @P0 IMAD.MOV.U32 R16, RZ, RZ, R11 ;  /* 0x000000ffff100224 */ /* 0x000fca00078e000b */
[----:B------:R0:W4:Y:S02]  /*200d0*/  @P0 LDG.E.U8 R19, desc[UR42][R16.64] ;  /* 0x0000002a10130981 */ /* 0x000124000c1e1100 */
[----:B0-----:R-:W-:Y:S02]  /*200e0*/  @P0 IMAD.MOV.U32 R16, RZ, RZ, R9 ;  /* 0x000000ffff100224 */ /* 0x001fe400078e0009 */
[----:B------:R-:W-:-:S05]  /*200f0*/  @P0 IMAD.MOV.U32 R17, RZ, RZ, R10 ;  /* 0x000000ffff110224 */ /* 0x000fca00078e000a */
[----:B------:R0:W4:Y:S02]  /*20100*/  @P0 LDG.E.U8 R21, desc[UR42][R16.64] ;  /* 0x0000002a10150981 */ /* 0x000124000c1e1100 */
[----:B0-----:R-:W-:Y:S02]  /*20110*/  @P0 IMAD.MOV.U32 R16, RZ, RZ, R5 ;  /* 0x000000ffff100224 */ /* 0x001fe400078e0005 */
[----:B-----5:R-:W-:-:S05]  /*20120*/  @P0 IMAD.MOV.U32 R17, RZ, RZ, R8 ;  /* 0x000000ffff110224 */ /* 0x020fca00078e0008 */
[----:B------:R2:W5:Y:S02]  /*20130*/  @P0 LDG.E.U8 R23, desc[UR42][R16.64] ;  /* 0x0000002a10170981 */ /* 0x000564000c1e1100 */
[----:B--2---:R-:W-:Y:S02]  /*20140*/  @P0 IMAD.MOV.U32 R16, RZ, RZ, R3 ;  /* 0x000000ffff100224 */ /* 0x004fe400078e0003 */
[----:B------:R-:W-:-:S05]  /*20150*/  @P0 IMAD.MOV.U32 R17, RZ, RZ, R4 ;  /* 0x000000ffff110224 */ /* 0x000fca00078e0004 */
[----:B------:R0:W2:Y:S01]  /*20160*/  @P0 LDG.E.U8 R25, desc[UR42][R16.64] ;  /* 0x0000002a10190981 */ /* 0x0000a2000c1e1100 */
[----:B------:R-:W0:Y:S03]  /*20170*/  S2R R2, SR_TID.X ;  /* 0x0000000000027919 */ /* 0x000e260000002100 */
[----:B------:R-:W-:Y:S01]  /*20180*/  STL [R1+0x2160], R6 ;  /* 0x0021600601007387 */ /* 0x000fe20000100800 */
[----:B------:R-:W1:Y:S08]  /*20190*/  S2UR UR6, SR_CgaCtaId ;  /* 0x00000000000679c3 */ /* 0x000e700000008800 */
[----:B------:R-:W-:Y:S06]  /*201a0*/  BAR.SYNC.DEFER_BLOCKING 0x0 ;  /* 0x0000000000007b1d */ /* 0x000fec0000010000 */
[----:B---3--:R-:W-:Y:S01]  /*201b0*/  STL [R1+0x2164], R7 ;  /* 0x0021640701007387 */ /* 0x008fe20000100800 */
[----:B0-----:R-:W-:-:S02]  /*201c0*/  LOP3.LUT R16, R2, 0x3, RZ, 0xc0, !PT ;  /* 0x0000000302107812 */ /* 0x001fc400078ec0ff */
[----:B------:R-:W-:-:S03]  /*201d0*/  SHF.R.U32.HI R5, RZ, 0x2, R2 ;  /* 0x00000002ff057819 */ /* 0x000fc60000011602 */
[----:B------:R-:W-:Y:S01]  /*201e0*/  IMAD R16, R16, 0x420, RZ ;  /* 0x0000042010107824 */ /* 0x000fe200078e02ff */
[----:B------:R-:W-:-:S04]  /*201f0*/  SGXT.U32 R5, R5, 0x3 ;  /* 0x000000030505781a */ /* 0x000fc80000000000 */
[----:B------:R-:W-:Y:S02]  /*20200*/  LOP3.LUT R16, R16, R5, RZ, 0xfc, !PT ;  /* 0x0000000510107212 */ /* 0x000fe400078efcff */
[----:B------:R-:W-:Y:S01]  /*20210*/  LOP3.LUT R5, R2, 0x3f, RZ, 0xc0, !PT ;  /* 0x0000003f02057812 */ /* 0x000fe200078ec0ff */
[----:B----4-:R-:W-:Y:S04]  /*20220*/  STL [R1+0x2100], R19 ;  /* 0x0021001301007387 */ /* 0x010fe80000100800 */
[----:B------:R-:W-:Y:S04]  /*20230*/  STL [R1+0x2104], R21 ;  /* 0x0021041501007387 */ /* 0x000fe80000100800 */
[----:B-----5:R-:W-:Y:S04]  /*20240*/  STL [R1+0x2108], R23 ;  /* 0x0021081701007387 */ /* 0x020fe80000100800 */
[----:B------:R-:W3:Y:S04]  /*20250*/  LDL.LU R18, [R1+0x8b8] ;  /* 0x0008b80001127983 */ /* 0x000ee80000300800 */
[----:B--2---:R-:W-:Y:S04]  /*20260*/  STL [R1+0x210c], R25 ;  /* 0x00210c1901007387 */ /* 0x004fe80000100800 */
[----:B------:R0:W-:Y:S04]  /*20270*/  STL [R1+0x21dc], R16 ;  /* 0x0021dc1001007387 */ /* 0x0001e80000100800 */
[----:B0-----:R-:W2:Y:S04]  /*20280*/  LDL.LU R16, [R1+0x8ac] ;  /* 0x0008ac0001107983 */ /* 0x001ea80000300800 */
[----:B------:R-:W4:Y:S04]  /*20290*/  LDL.LU R25, [R1+0x838] ;  /* 0x0008380001197983 */ /* 0x000f280000300800 */
[----:B------:R-:W5:Y:S04]  /*202a0*/  LDL.LU R23, [R1+0x834] ;  /* 0x0008340001177983 */ /* 0x000f680000300800 */
[----:B------:R-:W2:Y:S04]  /*202b0*/  LDL.LU R21, [R1+0x830] ;  /* 0x0008300001157983 */ /* 0x000ea80000300800 */
[----:B------:R-:W2:Y:S04]  /*202c0*/  LDL.LU R10, [R1+0x82c] ;  /* 0x00082c00010a7983 */ /* 0x000ea80000300800 */
[----:B------:R-:W4:Y:S04]  /*202d0*/  LDL.LU R2, [R1+0x7b8] ;  /* 0x0007b80001027983 */ /* 0x000f280000300800 */
[----:B------:R-:W5:Y:S04]  /*202e0*/  LDL.LU R19, [R1+0x7b4] ;  /* 0x0007b40001137983 */ /* 0x000f680000300800 */
[----:B------:R-:W5:Y:S04]  /*202f0*/  LDL.LU R7, [R1+0x7b0] ;  /* 0x0007b00001077983 */ /* 0x000f680000300800 */
[----:B------:R-:W5:Y:S04]  /*20300*/  LDL.LU R6, [R1+0x7ac] ;  /* 0x0007ac0001067983 */ /* 0x000f680000300800 */
[----:B------:R-:W5:Y:S04]  /*20310*/  LDL.LU R20, [R1+0x738] ;  /* 0x0007380001147983 */ /* 0x000f680000300800 */
[----:B------:R-:W5:Y:S01]  /*20320*/  LDL.LU R22, [R1+0x734] ;  /* 0x0007340001167983 */ /* 0x000f620000300800 */
[----:B------:R-:W-:-:S03]  /*20330*/  LOP3.LUT R17, R5, 0x40, RZ, 0xfc, !PT ;  /* 0x0000004005117812 */ /* 0x000fc600078efcff */
[----:B------:R-:W5:Y:S04]  /*20340*/  LDL.LU R24, [R1+0x730] ;  /* 0x0007300001187983 */ /* 0x000f680000300800 */
[----:B------:R-:W5:Y:S04]  /*20350*/  LDL.LU R26, [R1+0x72c] ;  /* 0x00072c00011a7983 */ /* 0x000f680000300800 */
[----:B------:R-:W5:Y:S04]  /*20360*/  LDL.LU R27, [R1+0x6b8] ;  /* 0x0006b800011b7983 */ /* 0x000f680000300800 */
[----:B------:R-:W5:Y:S01]  /*20370*/  LDL.LU R9, [R1+0x6b4] ;  /* 0x0006b40001097983 */ /* 0x000f620000300800 */
[----:B------:R-:W-:-:S03]  /*20380*/  ISETP.GE.AND P1, PT, R17, R0, PT ;  /* 0x000000001100720c */ /* 0x000fc60003f26270 */
[----:B------:R0:W-:Y:S01]  /*20390*/  STL [R1+0x2110], R17 ;  /* 0x0021101101007387 */ /* 0x0001e20000100800 */
[C---:B------:R-:W-:Y:S01]  /*203a0*/  ISETP.GE.AND P0, PT, R5.reuse, R0, PT ;  /* 0x000000000500720c */ /* 0x040fe20003f06270 */
[----:B------:R-:W-:Y:S02]  /*203b0*/  UMOV UR5, 0x400 ;  /* 0x0000040000057882 */ /* 0x000fe40000000000 */
[----:B-1----:R-:W-:Y:S01]  /*203c0*/  ULEA UR5, UR6, UR5, 0x18 ;  /* 0x0000000506057291 */ /* 0x002fe2000f8ec0ff */
[----:B0-----:R-:W5:Y:S04]  /*203d0*/  LDL.LU R17, [R1+0x8b0] ;  /* 0x0008b00001117983 */ /* 0x001f680000300800 */
[----:B------:R-:W5:Y:S04]  /*203e0*/  LDL.LU R0, [R1+0x8b4] ;  /* 0x0008b40001007983 */ /* 0x000f680000300800 */
        /* <DEDUP_REMOVED lines=10> */
[----:B---3--:R0:W-:Y:S04]  /*20490*/  STS.U8 [R5+UR5], R18 ;  /* 0x0000001205007988 */ /* 0x0081e80008000005 */
[----:B0-----:R-:W3:Y:S04]  /*204a0*/  LDL.LU R18, [R1+0x538] ;  /* 0x0005380001127983 */ /* 0x001ee80000300800 */
[----:B--2---:R0:W-:Y:S04]  /*204b0*/  STS.U8 [R5+UR5+0x880], R10 ;  /* 0x0008800a05007988 */ /* 0x0041e80008000005 */
[----:B----4-:R1:W-:Y:S04]  /*204c0*/  STS.U8 [R5+UR5+0x1000], R2 ;  /* 0x0010000205007988 */ /* 0x0103e80008000005 */
[----:B0-----:R-:W2:Y:S04]  /*204d0*/  LDL.LU R10, [R1+0x534] ;  /* 0x00053400010a7983 */ /* 0x001ea80000300800 */
[----:B-1----:R-:W4:Y:S04]  /*204e0*/  LDL.LU R2, [R1+0x530] ;  /* 0x0005300001027983 */ /* 0x002f280000300800 */
[----:B-----5:R0:W-:Y:S04]  /*204f0*/  STS.U8 [R5+UR5+0x2040], R9 ;  /* 0x0020400905007988 */ /* 0x0201e80008000005 */
[----:B0-----:R-:W5:Y:S04]  /*20500*/  LDL.LU R9, [R1+0x52c] ;  /* 0x00052c0001097983 */ /* 0x001f680000300800 */
[----:B------:R-:W-:Y:S04]  /*20510*/  STS.U8 [R5+UR5+0x40], R0 ;  /* 0x0000400005007988 */ /* 0x000fe80008000005 */
[----:B------:R-:W-:Y:S04]  /*20520*/  STS.U8 [R5+UR5+0x80], R17 ;  /* 0x0000801105007988 */ /* 0x000fe80008000005 */
[----:B------:R0:W-:Y:S04]  /*20530*/  STS.U8 [R5+UR5+0x3040], R3 ;  /* 0x0030400305007988 */ /* 0x0001e80008000005 */
[----:B------:R1:W-:Y:S04]  /*20540*/  STS.U8 [R5+UR5+0x3080], R14 ;  /* 0x0030800e05007988 */ /* 0x0003e80008000005 */
[----:B------:R1:W-:Y:S04]  /*20550*/  STS.U8 [R5+UR5+0x30c0], R15 ;  /* 0x0030c00f05007988 */ /* 0x0003e80008000005 */
[----:B------:R-:W-:Y:S04]  /*20560*/  STS.U8 [R5+UR5+0x2880], R8 ;  /* 0x0028800805007988 */ /* 0x000fe80008000005 */
[----:B0-----:R-:W5:Y:S04]  /*20570*/  LDL.LU R3, [R1+0x4b8] ;  /* 0x0004b80001037983 */ /* 0x001f680000300800 */
[----:B-1----:R-:W5:Y:S04]  /*20580*/  LDL.LU R14, [R1+0x4b4] ;  /* 0x0004b400010e7983 */ /* 0x002f680000300800 */
[----:B------:R-:W5:Y:S04]  /*20590*/  LDL.LU R15, [R1+0x4b0] ;  /* 0x0004b000010f7983 */ /* 0x000f680000300800 */
[----:B------:R-:W-:Y:S04]  /*205a0*/  STS.U8 [R5+UR5+0x3000], R4 ;  /* 0x0030000405007988 */ /* 0x000fe80008000005 */
        /* <DEDUP_REMOVED lines=17> */
[----:B---3--:R0:W-:Y:S04]  /*206c0*/  STS.U8 [R5+UR5+0x3840], R18 ;  /* 0x0038401205007988 */ /* 0x0081e80008000005 */
[----:B0-----:R-:W3:Y:S04]  /*206d0*/  LDL.LU R18, [R1+0x4ac] ;  /* 0x0004ac0001127983 */ /* 0x001ee80000300800 */
[----:B------:R-:W3:Y:S04]  /*206e0*/  LDL.LU R0, [R1+0x438] ;  /* 0x0004380001007983 */ /* 0x000ee80000300800 */
        /* <DEDUP_REMOVED lines=11> */
[----:B----4-:R0:W-:Y:S04]  /*207a0*/  STS.U8 [R5+UR5+0x38c0], R2 ;  /* 0x0038c00205007988 */ /* 0x0101e80008000005 */
[----:B0-----:R-:W4:Y:S04]  /*207b0*/  LDL.LU R2, [R1+0x1f8] ;  /* 0x0001f80001027983 */ /* 0x001f280000300800 */
[----:B------:R-:W4:Y:S04]  /*207c0*/  LDL.LU R22, [R1+0x1f4] ;  /* 0x0001f40001167983 */ /* 0x000f280000300800 */
[----:B------:R-:W4:Y:S04]  /*207d0*/  LDL.LU R24, [R1+0x1f0] ;  /* 0x0001f00001187983 */ /* 0x000f280000300800 */
[----:B------:R-:W4:Y:S04]  /*207e0*/  LDL.LU R26, [R1+0x1ec] ;  /* 0x0001ec00011a7983 */ /* 0x000f280000300800 */
[----:B------:R-:W4:Y:S04]  /*207f0*/  LDL.LU R27, [R1+0x178] ;  /* 0x00017800011b7983 */ /* 0x000f280000300800 */
[----:B------:R-:W4:Y:S04]  /*20800*/  LDL.LU R28, [R1+0x174] ;  /* 0x00017400011c7983 */ /* 0x000f280000300800 */
[----:B------:R-:W4:Y:S04]  /*20810*/  LDL.LU R29, [R1+0x170] ;  /* 0x00017000011d7983 */ /* 0x000f280000300800 */
[----:B------:R-:W4:Y:S04]  /*20820*/  LDL.LU R13, [R1+0x16c] ;  /* 0x00016c00010d7983 */ /* 0x000f280000300800 */
[----:B------:R-:W4:Y:S04]  /*20830*/  LDL.LU R12, [R1+0xf8] ;  /* 0x0000f800010c7983 */ /* 0x000f280000300800 */
[----:B--2---:R0:W-:Y:S04]  /*20840*/  STS.U8 [R5+UR5+0x3800], R10 ;  /* 0x0038000a05007988 */ /* 0x0041e80008000005 */
[----:B------:R-:W2:Y:S04]  /*20850*/  LDL.LU R11, [R1+0xf4] ;  /* 0x0000f400010b7983 */ /* 0x000ea80000300800 */
[----:B0-----:R-:W2:Y:S04]  /*20860*/  LDL.LU R10, [R1+0xf0] ;  /* 0x0000f000010a7983 */ /* 0x001ea80000300800 */
[----:B-----5:R0:W-:Y:S04]  /*20870*/  STS.U8 [R5+UR5+0x3880], R9 ;  /* 0x0038800905007988 */ /* 0x0201e80008000005 */
[----:B------:R1:W-:Y:S04]  /*20880*/  STS.U8 [R5+UR5+0x4000], R3 ;  /* 0x0040000305007988 */ /* 0x0003e80008000005 */
[----:B------:R5:W-:Y:S04]  /*20890*/  STS.U8 [R5+UR5+0x4040], R14 ;  /* 0x0040400e05007988 */ /* 0x000be80008000005 */
[----:B------:R5:W-:Y:S04]  /*208a0*/  STS.U8 [R5+UR5+0x4080], R15 ;  /* 0x0040800f05007988 */ /* 0x000be80008000005 */
[----:B0-----:R-:W2:Y:S04]  /*208b0*/  LDL.LU R9, [R1+0xec] ;  /* 0x0000ec0001097983 */ /* 0x001ea80000300800 */
[----:B-1----:R-:W2:Y:S04]  /*208c0*/  LDL.LU R3, [R1+0x21ec] ;  /* 0x0021ec0001037983 */ /* 0x002ea80000300800 */
[----:B-----5:R-:W5:Y:S04]  /*208d0*/  LDL.LU R14, [R1+0x21e8] ;  /* 0x0021e800010e7983 */ /* 0x020f680000300800 */
[----:B------:R-:W5:Y:S04]  /*208e0*/  LDL.LU R15, [R1+0x21e4] ;  /* 0x0021e400010f7983 */ /* 0x000f680000300800 */
[----:B---3--:R0:W-:Y:S04]  /*208f0*/  STS.U8 [R5+UR5+0x40c0], R18 ;  /* 0x0040c01205007988 */ /* 0x0081e80008000005 */
[----:B------:R1:W-:Y:S04]  /*20900*/  STS.U8 [R5+UR5+0x48c0], R8 ;  /* 0x0048c00805007988 */ /* 0x0003e80008000005 */
[----:B0-----:R-:W3:Y:S04]  /*20910*/  LDL.LU R18, [R1+0x21e0] ;  /* 0x0021e00001127983 */ /* 0x001ee80000300800 */
[----:B-1----:R-:W3:Y:S04]  /*20920*/  LDL.LU R8, [R1+0x8a8] ;  /* 0x0008a80001087983 */ /* 0x002ee80000300800 */
[----:B------:R0:W-:Y:S04]  /*20930*/  STS.U8 [R5+UR5+0x4880], R4 ;  /* 0x0048800405007988 */ /* 0x0001e80008000005 */
[----:B0-----:R-:W3:Y:S04]  /*20940*/  LDL.LU R4, [R1+0x8a4] ;  /* 0x0008a40001047983 */ /* 0x001ee80000300800 */
[----:B----4-:R0:W-:Y:S04]  /*20950*/  STS.U8 [R5+UR5+0x6000], R2 ;  /* 0x0060000205007988 */ /* 0x0101e80008000005 */
[----:B0-----:R-:W4:Y:S04]  /*20960*/  LDL.LU R2, [R1+0x8a0] ;  /* 0x0008a00001027983 */ /* 0x001f280000300800 */
[----:B------:R0:W-:Y:S04]  /*20970*/  STS.U8 [R5+UR5+0x7000], R12 ;  /* 0x0070000c05007988 */ /* 0x0001e80008000005 */
[----:B--2---:R1:W-:Y:S04]  /*20980*/  STS.U8 [R5+UR5+0x7080], R10 ;  /* 0x0070800a05007988 */ /* 0x0043e80008000005 */
[----:B0-----:R-:W2:Y:S04]  /*20990*/  LDL.LU R12, [R1+0x89c] ;  /* 0x00089c00010c7983 */ /* 0x001ea80000300800 */
[----:B-1----:R-:W2:Y:S04]  /*209a0*/  LDL.LU R10, [R1+0x828] ;  /* 0x00082800010a7983 */ /* 0x002ea80000300800 */
[----:B-----5:R0:W-:Y:S04]  /*209b0*/  STS.U8 [R5+UR5+0x78c0], R14 ;  /* 0x0078c00e05007988 */ /* 0x0201e80008000005 */
[----:B------:R1:W-:Y:S04]  /*209c0*/  STS.U8 [R5+UR5+0x5000], R16 ;  /* 0x0050001005007988 */ /* 0x0003e80008000005 */
[----:B------:R-:W-:Y:S04]  /*209d0*/  STS.U8 [R5+UR5+0x4840], R0 ;  /* 0x0048400005007988 */ /* 0x000fe80008000005 */
[----:B------:R-:W-:Y:S04]  /*209e0*/  STS.U8 [R5+UR5+0x4800], R17 ;  /* 0x0048001105007988 */ /* 0x000fe80008000005 */
[----:B------:R-:W-:Y:S04]  /*209f0*/  STS.U8 [R5+UR5+0x5040], R25 ;  /* 0x0050401905007988 */ /* 0x000fe80008000005 */
[----:B------:R-:W-:Y:S04]  /*20a00*/  STS.U8 [R5+UR5+0x5080], R23 ;  /* 0x0050801705007988 */ /* 0x000fe80008000005 */
[----:B------:R-:W-:Y:S01]  /*20a10*/  STS.U8 [R5+UR5+0x50c0], R21 ;  /* 0x0050c01505007988 */ /* 0x000fe20008000005 */
[----:B0-----:R-:W-:-:S03]  /*20a20*/  LOP3.LUT R14, R5, 0x8, RZ, 0x3c, !PT ;  /* 0x00000008050e7812 */ /* 0x001fc600078e3cff */
        /* <DEDUP_REMOVED lines=12> */
[----:B------:R0:W-:Y:S04]  /*20af0*/  STS.U8 [R5+UR5+0x70c0], R9 ;  /* 0x0070c00905007988 */ /* 0x0001e80008000005 */
[----:B------:R-:W-:Y:S04]  /*20b00*/  STS.U8 [R5+UR5+0x7800], R15 ;  /* 0x0078000f05007988 */ /* 0x000fe80008000005 */
[----:B------:R-:W-:Y:S04]  /*20b10*/  STS.U8 [R5+UR5+0x7880], R3 ;  /* 0x0078800305007988 */ /* 0x000fe80008000005 */
[----:B---3--:R-:W-:Y:S04]  /*20b20*/  STL [R1+0x2114], R18 ;  /* 0x0021141201007387 */ /* 0x008fe80000100800 */
[----:B------:R-:W-:Y:S04]  /*20b30*/  STS.U8 [R5+UR5+0x7840], R18 ;  /* 0x0078401205007988 */ /* 0x000fe80008000005 */
[----:B-1----:R-:W3:Y:S04]  /*20b40*/  LDL.LU R16, [R1+0x824] ;  /* 0x0008240001107983 */ /* 0x002ee80000300800 */
[----:B------:R1:W-:Y:S04]  /*20b50*/  STS.U8 [R14+UR5+0x100], R8 ;  /* 0x000100080e007988 */ /* 0x0003e80008000005 */
[----:B0-----:R-:W5:Y:S04]  /*20b60*/  LDL.LU R9, [R1+0x820] ;  /* 0x0008200001097983 */ /* 0x001f680000300800 */
[----:B-1----:R-:W5:Y:S04]  /*20b70*/  LDL.LU R8, [R1+0x81c] ;  /* 0x00081c0001087983 */ /* 0x002f680000300800 */
        /* <DEDUP_REMOVED lines=17> */
[----:B------:R0:W-:Y:S04]  /*20c90*/  STS.U8 [R14+UR5+0x140], R4 ;  /* 0x000140040e007988 */ /* 0x0001e80008000005 */
[----:B------:R-:W5:Y:S04]  /*20ca0*/  LDL.LU R27, [R1+0x5a4] ;  /* 0x0005a400011b7983 */ /* 0x000f680000300800 */
[----:B----4-:R1:W-:Y:S04]  /*20cb0*/  STS.U8 [R14+UR5+0x180], R2 ;  /* 0x000180020e007988 */ /* 0x0103e80008000005 */
[----:B0-----:R-:W4:Y:S04]  /*20cc0*/  LDL.LU R4, [R1+0x5a0] ;  /* 0x0005a00001047983 */ /* 0x001f280000300800 */
[----:B-1----:R-:W4:Y:S04]  /*20cd0*/  LDL.LU R2, [R1+0x59c] ;  /* 0x00059c0001027983 */ /* 0x002f280000300800 */
[----:B------:R-:W4:Y:S04]  /*20ce0*/  LDL.LU R28, [R1+0x528] ;  /* 0x00052800011c7983 */ /* 0x000f280000300800 */
[----:B------:R-:W4:Y:S04]  /*20cf0*/  LDL.LU R29, [R1+0x524] ;  /* 0x00052400011d7983 */ /* 0x000f280000300800 */
[----:B--2---:R0:W-:Y:S04]  /*20d00*/  STS.U8 [R14+UR5+0x1c0], R12 ;  /* 0x0001c00c0e007988 */ /* 0x0041e80008000005 */
[----:B------:R-:W2:Y:S04]  /*20d10*/  LDL.LU R13, [R1+0x520] ;  /* 0x00052000010d7983 */ /* 0x000ea80000300800 */
[----:B------:R1:W-:Y:S04]  /*20d20*/  STS.U8 [R14+UR5+0x940], R10 ;  /* 0x0009400a0e007988 */ /* 0x0003e80008000005 */
[----:B0-----:R-:W2:Y:S04]  /*20d30*/  LDL.LU R12, [R1+0x51c] ;  /* 0x00051c00010c7983 */ /* 0x001ea80000300800 */
[----:B-1----:R-:W2:Y:S04]  /*20d40*/  LDL.LU R10, [R1+0x4a8] ;  /* 0x0004a800010a7983 */ /* 0x002ea80000300800 */
[----:B---3--:R0:W-:Y:S04]  /*20d50*/  STS.U8 [R14+UR5+0x900], R16 ;  /* 0x000900100e007988 */ /* 0x0081e80008000005 */
[----:B-----5:R1:W-:Y:S04]  /*20d60*/  STS.U8 [R14+UR5+0x9c0], R9 ;  /* 0x0009c0090e007988 */ /* 0x0203e80008000005 */
[----:B0-----:R-:W3:Y:S04]  /*20d70*/  LDL.LU R16, [R1+0x21dc] ;  /* 0x0021dc0001107983 */ /* 0x001ee80000300800 */
[----:B-1----:R-:W5:Y:S04]  /*20d80*/  LDL.LU R9, [R1+0x21d8] ;  /* 0x0021d80001097983 */ /* 0x002f680000300800 */
[----:B------:R0:W-:Y:S04]  /*20d90*/  STS.U8 [R14+UR5+0x980], R8 ;  /* 0x000980080e007988 */ /* 0x0001e80008000005 */
[----:B------:R1:W-:Y:S04]  /*20da0*/  STS.U8 [R14+UR5+0x1900], R11 ;  /* 0x0019000b0e007988 */ /* 0x0003e80008000005 */
[----:B0-----:R-:W5:Y:S04]  /*20db0*/  LDL.LU R8, [R1+0x21d4] ;  /* 0x0021d40001087983 */ /* 0x001f680000300800 */
[----:B-1----:R-:W5:Y:S04]  /*20dc0*/  LDL.LU R11, [R1+0x4a4] ;  /* 0x0004a400010b7983 */ /* 0x002f680000300800 */
[----:B----4-:R0:W-:Y:S04]  /*20dd0*/  STS.U8 [R14+UR5+0x3180], R4 ;  /* 0x003180040e007988 */ /* 0x0101e80008000005 */
[----:B------:R1:W-:Y:S04]  /*20de0*/  STS.U8 [R14+UR5+0x31c0], R2 ;  /* 0x0031c0020e007988 */ /* 0x0003e80008000005 */
[----:B0-----:R-:W4:Y:S04]  /*20df0*/  LDL.LU R4, [R1+0x4a0] ;  /* 0x0004a00001047983 */ /* 0x001f280000300800 */
[----:B-1----:R-:W4:Y:S04]  /*20e00*/  LDL.LU R2, [R1+0x49c] ;  /* 0x00049c0001027983 */ /* 0x002f280000300800 */
[----:B------:R0:W-:Y:S04]  /*20e10*/  STS.U8 [R14+UR5+0x1100], R5 ;  /* 0x001100050e007988 */ /* 0x0001e80008000005 */
[----:B------:R1:W-:Y:S04]  /*20e20*/  STS.U8 [R14+UR5+0x1180], R15 ;  /* 0x0011800f0e007988 */ /* 0x0003e80008000005 */
[----:B------:R0:W-:Y:S04]  /*20e30*/  STS.U8 [R14+UR5+0x11c0], R18 ;  /* 0x0011c0120e007988 */ /* 0x0001e80008000005 */
[----:B------:R0:W-:Y:S04]  /*20e40*/  STS.U8 [R14+UR5+0x1940], R0 ;  /* 0x001940000e007988 */ /* 0x0001e80008000005 */
[----:B------:R1:W-:Y:S04]  /*20e50*/  STS.U8 [R14+UR5+0x19c0], R17 ;  /* 0x0019c0110e007988 */ /* 0x0003e80008000005 */
[----:B------:R2:W-:Y:S04]  /*20e60*/  STS.U8 [R14+UR5+0x1980], R25 ;  /* 0x001980190e007988 */ /* 0x0005e80008000005 */
[----:B0-----:R-:W4:Y:S04]  /*20e70*/  LDL.LU R5, [R1+0x428] ;  /* 0x0004280001057983 */ /* 0x001f280000300800 */
[----:B-1----:R-:W4:Y:S04]  /*20e80*/  LDL.LU R15, [R1+0x41c] ;  /* 0x00041c00010f7983 */ /* 0x002f280000300800 */
[----:B------:R-:W4:Y:S04]  /*20e90*/  LDL.LU R18, [R1+0x2e8] ;  /* 0x0002e80001127983 */ /* 0x000f280000300800 */
[----:B------:R-:W4:Y:S04]  /*20ea0*/  LDL.LU R0, [R1+0x2e4] ;  /* 0x0002e40001007983 */ /* 0x000f280000300800 */
[----:B------:R-:W4:Y:S04]  /*20eb0*/  LDL.LU R17, [R1+0x2e0] ;  /* 0x0002e00001117983 */ /* 0x000f280000300800 */
[----:B------:R0:W-:Y:S04]  /*20ec0*/  STS.U8 [R14+UR5+0x2100], R23 ;  /* 0x002100170e007988 */ /* 0x0001e80008000005 */
[----:B--2---:R-:W2:Y:S04]  /*20ed0*/  LDL.LU R25, [R1+0x2dc] ;  /* 0x0002dc0001197983 */ /* 0x004ea80000300800 */
[----:B------:R1:W-:Y:S04]  /*20ee0*/  STS.U8 [R14+UR5+0x2140], R21 ;  /* 0x002140150e007988 */ /* 0x0003e80008000005 */
[----:B------:R1:W-:Y:S04]  /*20ef0*/  STS.U8 [R14+UR5+0x4100], R10 ;  /* 0x0041000a0e007988 */ /* 0x0003e80008000005 */
[----:B0-----:R-:W2:Y:S04]  /*20f00*/  LDL.LU R23, [R1+0x268] ;  /* 0x0002680001177983 */ /* 0x001ea80000300800 */
[----:B-1----:R-:W2:Y:S04]  /*20f10*/  LDL.LU R21, [R1+0x264] ;  /* 0x0002640001157983 */ /* 0x002ea80000300800 */
[----:B------:R-:W2:Y:S04]  /*20f20*/  LDL.LU R10, [R1+0x260] ;  /* 0x00026000010a7983 */ /* 0x000ea80000300800 */
[----:B------:R0:W-:Y:S02]  /*20f30*/  STS.U8 [R14+UR5+0x1140], R3 ;  /* 0x001140030e007988 */ /* 0x0001e40008000005 */
[----:B0-----:R-:W0:Y:S02]  /*20f40*/  S2R R3, SR_TID.X ;  /* 0x0000000000037919 */ /* 0x001e240000002100 */
[----:B------:R1:W-:Y:S04]  /*20f50*/  STS.U8 [R14+UR5+0x2180], R19 ;  /* 0x002180130e007988 */ /* 0x0003e80008000005 */
[----:B------:R1:W-:Y:S04]  /*20f60*/  STS.U8 [R14+UR5+0x21c0], R7 ;  /* 0x0021c0070e007988 */ /* 0x0003e80008000005 */
[----:B------:R0:W-:Y:S04]  /*20f70*/  STS.U8 [R14+UR5+0x2940], R6 ;  /* 0x002940060e007988 */ /* 0x0001e80008000005 */
[----:B------:R0:W-:Y:S04]  /*20f80*/  STS.U8 [R14+UR5+0x2900], R20 ;  /* 0x002900140e007988 */ /* 0x0001e80008000005 */
[----:B------:R0:W-:Y:S04]  /*20f90*/  STS.U8 [R14+UR5+0x29c0], R22 ;  /* 0x0029c0160e007988 */ /* 0x0001e80008000005 */
[----:B------:R0:W-:Y:S04]  /*20fa0*/  STS.U8 [R14+UR5+0x2980], R24 ;  /* 0x002980180e007988 */ /* 0x0001e80008000005 */
[----:B-1----:R-:W2:Y:S04]  /*20fb0*/  LDL.LU R19, [R1+0x25c] ;  /* 0x00025c0001137983 */ /* 0x002ea80000300800 */
[----:B------:R-:W2:Y:S04]  /*20fc0*/  LDL.LU R7, [R1+0x1e8] ;  /* 0x0001e80001077983 */ /* 0x000ea80000300800 */
[----:B0-----:R-:W2:Y:S04]  /*20fd0*/  LDL.LU R6, [R1+0x1e4] ;  /* 0x0001e40001067983 */ /* 0x001ea80000300800 */
[----:B------:R-:W2:Y:S04]  /*20fe0*/  LDL.LU R20, [R1+0x1e0] ;  /* 0x0001e00001147983 */ /* 0x000ea80000300800 */
[----:B------:R-:W2:Y:S04]  /*20ff0*/  LDL.LU R22, [R1+0x1dc] ;  /* 0x0001dc0001167983 */ /* 0x000ea80000300800 */
[----:B------:R0:W-:Y:S04]  /*21000*/  STS.U8 [R14+UR5+0x3100], R26 ;  /* 0x0031001a0e007988 */ /* 0x0001e80008000005 */
[----:B------:R-:W2:Y:S04]  /*21010*/  LDL.LU R24, [R1+0x168] ;  /* 0x0001680001187983 */ /* 0x000ea80000300800 */
[----:B------:R1:W-:Y:S04]  /*21020*/  STS.U8 [R14+UR5+0x3140], R27 ;  /* 0x0031401b0e007988 */ /* 0x0003e80008000005 */
[----:B------:R0:W-:Y:S04]  /*21030*/  STS.U8 [R14+UR5+0x3940], R28 ;  /* 0x0039401c0e007988 */ /* 0x0001e80008000005 */
[----:B------:R0:W-:Y:S04]  /*21040*/  STS.U8 [R14+UR5+0x3900], R29 ;  /* 0x0039001d0e007988 */ /* 0x0001e80008000005 */
[----:B------:R1:W-:Y:S04]  /*21050*/  STS.U8 [R14+UR5+0x39c0], R13 ;  /* 0x0039c00d0e007988 */ /* 0x0003e80008000005 */
[----:B------:R1:W-:Y:S04]  /*21060*/  STS.U8 [R14+UR5+0x3980], R12 ;  /* 0x0039800c0e007988 */ /* 0x0003e80008000005 */
[----:B0-----:R-:W2:Y:S04]  /*21070*/  LDL.LU R26, [R1+0x164] ;  /* 0x00016400011a7983 */ /* 0x001ea80000300800 */
[----:B-1----:R-:W2:Y:S04]  /*21080*/  LDL.LU R27, [R1+0x160] ;  /* 0x00016000011b7983 */ /* 0x002ea80000300800 */
[----:B------:R-:W2:Y:S04]  /*21090*/  LDL.LU R28, [R1+0x15c] ;  /* 0x00015c00011c7983 */ /* 0x000ea80000300800 */
[----:B------:R-:W2:Y:S04]  /*210a0*/  LDL.LU R29, [R1+0xe8] ;  /* 0x0000e800011d7983 */ /* 0x000ea80000300800 */
[----:B------:R-:W2:Y:S01]  /*210b0*/  LDL.LU R13, [R1+0xe4] ;  /* 0x0000e400010d7983 */ /* 0x000ea20000300800 */
[----:B------:R-:W-:-:S03]  /*210c0*/  SHF.R.U32.HI R3, RZ, 0x1, R3 ;  /* 0x00000001ff037819 */ /* 0x000fc60000011603 */
[----:B------:R-:W2:Y:S01]  /*210d0*/  LDL.LU R12, [R1+0xe0] ;  /* 0x0000e000010c7983 */ /* 0x000ea20000300800 */
[----:B---3--:R-:W-:-:S03]  /*210e0*/  LOP3.LUT R3, R16, 0x10, R3, 0xf8, !PT ;  /* 0x0000001010037812 */ /* 0x008fc600078ef803 */
[----:B-----5:R0:W-:Y:S04]  /*210f0*/  STS.U8 [R14+UR5+0x4140], R11 ;  /* 0x0041400b0e007988 */ /* 0x0201e80008000005 */
[----:B0-----:R-:W3:Y:S04]  /*21100*/  LDL.LU R11, [R1+0x7c] ;  /* 0x00007c00010b7983 */ /* 0x001ee80000300800 */
[----:B----4-:R0:W-:Y:S04]  /*21110*/  STS.U8 [R14+UR5+0x4180], R4 ;  /* 0x004180040e007988 */ /* 0x0101e80008000005 */
[----:B------:R1:W-:Y:S04]  /*21120*/  STS.U8 [R14+UR5+0x41c0], R2 ;  /* 0x0041c0020e007988 */ /* 0x0003e80008000005 */
[----:B0-----:R-:W4:Y:S04]  /*21130*/  LDL.LU R4, [R1+0x21d0] ;  /* 0x0021d00001047983 */ /* 0x001f280000300800 */
[----:B-1----:R-:W5:Y:S04]  /*21140*/  LDL.LU R2, [R1+0x21cc] ;  /* 0x0021cc0001027983 */ /* 0x002f680000300800 */
[----:B------:R0:W-:Y:S04]  /*21150*/  STL [R1+0x211c], R3 ;  /* 0x00211c0301007387 */ /* 0x0001e80000100800 */
[----:B0-----:R-:W5:Y:S04]  /*21160*/  LDL.LU R3, [R1+0x420] ;  /* 0x0004200001037983 */ /* 0x001f680000300800 */
[----:B------:R0:W-:Y:S04]  /*21170*/  STL [R1+0x2118], R16 ;  /* 0x0021181001007387 */ /* 0x0001e80000100800 */
[----:B0-----:R-:W5:Y:S04]  /*21180*/  LDL.LU R16, [R1+0x424] ;  /* 0x0004240001107983 */ /* 0x001f680000300800 */
[----:B--2---:R0:W-:Y:S04]  /*21190*/  STS.U8 [R14+UR5+0x59c0], R10 ;  /* 0x0059c00a0e007988 */ /* 0x0041e80008000005 */
[----:B0-----:R-:W2:Y:S04]  /*211a0*/  LDL.LU R10, [R1+0x898] ;  /* 0x00089800010a7983 */ /* 0x001ea80000300800 */
[----:B------:R0:W-:Y:S02]  /*211b0*/  STS.U8 [R14+UR5+0x4940], R5 ;  /* 0x004940050e007988 */ /* 0x0001e40008000005 */
[----:B0-----:R-:W0:Y:S02]  /*211c0*/  S2R R5, SR_TID.X ;  /* 0x0000000000057919 */ /* 0x001e240000002100 */
[----:B------:R-:W-:Y:S04]  /*211d0*/  STS.U8 [R14+UR5+0x6940], R24 ;  /* 0x006940180e007988 */ /* 0x000fe80008000005 */
[----:B------:R1:W-:Y:S04]  /*211e0*/  STS.U8 [R14+UR5+0x5140], R0 ;  /* 0x005140000e007988 */ /* 0x0003e80008000005 */
        /* <DEDUP_REMOVED lines=8> */
[----:B------:R-:W-:Y:S01]  /*21270*/  STS.U8 [R14+UR5+0x5940], R23 ;  /* 0x005940170e007988 */ /* 0x000fe20008000005 */
[----:B0-----:R-:W-:-:S04]  /*21280*/  LOP3.LUT R5, R5, 0x3f, RZ, 0xc0, !PT ;  /* 0x0000003f05057812 */ /* 0x001fc800078ec0ff */
[----:B-1----:R-:W-:Y:S01]  /*21290*/  LOP3.LUT R0, R5, 0x10, RZ, 0x3c, !PT ;  /* 0x0000001005007812 */ /* 0x002fe200078e3cff */
        /* <DEDUP_REMOVED lines=10> */
[----:B---3--:R-:W-:Y:S04]  /*21340*/  STS.U8 [R14+UR5+0x71c0], R11 ;  /* 0x0071c00b0e007988 */ /* 0x008fe80008000005 */
[----:B----4-:R-:W-:Y:S04]  /*21350*/  STS.U8 [R14+UR5+0x7900], R4 ;  /* 0x007900040e007988 */ /* 0x010fe80008000005 */
[----:B-----5:R-:W-:Y:S04]  /*21360*/  STS.U8 [R14+UR5+0x7940], R2 ;  /* 0x007940020e007988 */ /* 0x020fe80008000005 */
[----:B------:R-:W-:Y:S04]  /*21370*/  STS.U8 [R14+UR5+0x49c0], R3 ;  /* 0x0049c0030e007988 */ /* 0x000fe80008000005 */
[----:B------:R0:W-:Y:S04]  /*21380*/  STS.U8 [R14+UR5+0x4900], R16 ;  /* 0x004900100e007988 */ /* 0x0001e80008000005 */
[----:B0-----:R-:W3:Y:S04]  /*21390*/  LDL.LU R16, [R1+0x80c] ;  /* 0x00080c0001107983 */ /* 0x001ee80000300800 */
[----:B------:R-:W4:Y:S04]  /*213a0*/  LDL.LU R24, [R1+0x798] ;  /* 0x0007980001187983 */ /* 0x000f280000300800 */
[----:B------:R-:W5:Y:S04]  /*213b0*/  LDL.LU R29, [R1+0x794] ;  /* 0x00079400011d7983 */ /* 0x000f680000300800 */
[----:B------:R-:W3:Y:S04]  /*213c0*/  LDL.LU R26, [R1+0x790] ;  /* 0x00079000011a7983 */ /* 0x000ee80000300800 */
[----:B------:R-:W3:Y:S04]  /*213d0*/  LDL.LU R5, [R1+0x810] ;  /* 0x0008100001057983 */ /* 0x000ee80000300800 */
[----:B------:R-:W3:Y:S04]  /*213e0*/  LDL.LU R2, [R1+0x814] ;  /* 0x0008140001027983 */ /* 0x000ee80000300800 */
[----:B------:R-:W3:Y:S04]  /*213f0*/  LDL.LU R4, [R1+0x818] ;  /* 0x0008180001047983 */ /* 0x000ee80000300800 */
[----:B------:R-:W3:Y:S04]  /*21400*/  LDL.LU R8, [R1+0x88c] ;  /* 0x00088c0001087983 */ /* 0x000ee80000300800 */
[----:B------:R0:W-:Y:S04]  /*21410*/  STL [R1+0x2124], R9 ;  /* 0x0021240901007387 */ /* 0x0001e80000100800 */
[----:B0-----:R-:W3:Y:S04]  /*21420*/  LDL.LU R9, [R1+0x890] ;  /* 0x0008900001097983 */ /* 0x001ee80000300800 */
[----:B------:R0:W-:Y:S04]  /*21430*/  STL [R1+0x2120], R14 ;  /* 0x0021200e01007387 */ /* 0x0001e80000100800 */
        /* <DEDUP_REMOVED lines=17> */
[----:B--2---:R0:W-:Y:S04]  /*21550*/  STS.U8 [R0+UR5+0x200], R10 ;  /* 0x0002000a00007988 */ /* 0x0041e80008000005 */
[----:B------:R-:W2:Y:S04]  /*21560*/  LDL.LU R11, [R1+0x58c] ;  /* 0x00058c00010b7983 */ /* 0x000ea80000300800 */
[----:B0-----:R-:W2:Y:S04]  /*21570*/  LDL.LU R10, [R1+0x518] ;  /* 0x00051800010a7983 */ /* 0x001ea80000300800 */
[----:B----4-:R0:W-:Y:S04]  /*21580*/  STS.U8 [R0+UR5+0x1200], R24 ;  /* 0x0012001800007988 */ /* 0x0101e80008000005 */
[----:B-----5:R1:W-:Y:S04]  /*21590*/  STS.U8 [R0+UR5+0x1240], R29 ;  /* 0x0012401d00007988 */ /* 0x0203e80008000005 */
[----:B0-----:R-:W4:Y:S04]  /*215a0*/  LDL.LU R24, [R1+0x514] ;  /* 0x0005140001187983 */ /* 0x001f280000300800 */
[----:B-1----:R-:W5:Y:S04]  /*215b0*/  LDL.LU R29, [R1+0x510] ;  /* 0x00051000011d7983 */ /* 0x002f680000300800 */
[----:B---3--:R0:W-:Y:S04]  /*215c0*/  STS.U8 [R0+UR5+0x1280], R26 ;  /* 0x0012801a00007988 */ /* 0x0081e80008000005 */
[----:B------:R-:W-:Y:S04]  /*215d0*/  STS.U8 [R0+UR5+0xac0], R5 ;  /* 0x000ac00500007988 */ /* 0x000fe80008000005 */
[----:B0-----:R-:W3:Y:S04]  /*215e0*/  LDL.LU R26, [R1+0x50c] ;  /* 0x00050c00011a7983 */ /* 0x001ee80000300800 */
[----:B------:R-:W-:Y:S04]  /*215f0*/  STS.U8 [R0+UR5+0x280], R9 ;  /* 0x0002800900007988 */ /* 0x000fe80008000005 */
[----:B------:R-:W-:Y:S04]  /*21600*/  STS.U8 [R0+UR5+0x240], R14 ;  /* 0x0002400e00007988 */ /* 0x000fe80008000005 */
[----:B------:R0:W-:Y:S04]  /*21610*/  STS.U8 [R0+UR5+0x3240], R13 ;  /* 0x0032400d00007988 */ /* 0x0001e80008000005 */
[----:B------:R1:W-:Y:S04]  /*21620*/  STS.U8 [R0+UR5+0x3280], R12 ;  /* 0x0032800c00007988 */ /* 0x0003e80008000005 */
[----:B--2---:R2:W-:Y:S04]  /*21630*/  STS.U8 [R0+UR5+0x32c0], R11 ;  /* 0x0032c00b00007988 */ /* 0x0045e80008000005 */
[----:B------:R-:W-:Y:S04]  /*21640*/  STS.U8 [R0+UR5+0x2a80], R27 ;  /* 0x002a801b00007988 */ /* 0x000fe80008000005 */
[----:B0-----:R-:W3:Y:S04]  /*21650*/  LDL.LU R13, [R1+0x498] ;  /* 0x00049800010d7983 */ /* 0x001ee80000300800 */
[----:B-1----:R-:W3:Y:S04]  /*21660*/  LDL.LU R12, [R1+0x494] ;  /* 0x00049400010c7983 */ /* 0x002ee80000300800 */
[----:B------:R0:W-:Y:S04]  /*21670*/  STS.U8 [R0+UR5+0x3a40], R10 ;  /* 0x003a400a00007988 */ /* 0x0001e80008000005 */
[----:B--2---:R-:W2:Y:S04]  /*21680*/  LDL.LU R11, [R1+0x490] ;  /* 0x00049000010b7983 */ /* 0x004ea80000300800 */
[----:B------:R1:W-:Y:S04]  /*21690*/  STS.U8 [R0+UR5+0x3200], R28 ;  /* 0x0032001c00007988 */ /* 0x0003e80008000005 */
[----:B0-----:R-:W2:Y:S04]  /*216a0*/  LDL.LU R10, [R1+0x48c] ;  /* 0x00048c00010a7983 */ /* 0x001ea80000300800 */
[----:B------:R-:W2:Y:S04]  /*216b0*/  LDL.LU R5, [R1+0x418] ;  /* 0x0004180001057983 */ /* 0x000ea80000300800 */
[----:B------:R-:W2:Y:S04]  /*216c0*/  LDL.LU R14, [R1+0x414] ;  /* 0x00041400010e7983 */ /* 0x000ea80000300800 */
[----:B------:R-:W2:Y:S04]  /*216d0*/  LDL.LU R9, [R1+0x410] ;  /* 0x0004100001097983 */ /* 0x000ea80000300800 */
[----:B------:R-:W2:Y:S04]  /*216e0*/  LDL.LU R27, [R1+0x40c] ;  /* 0x00040c00011b7983 */ /* 0x000ea80000300800 */
[----:B-1----:R-:W2:Y:S04]  /*216f0*/  LDL.LU R28, [R1+0x2d8] ;  /* 0x0002d800011c7983 */ /* 0x002ea80000300800 */
        /* <DEDUP_REMOVED lines=16> */
[----:B-----5:R0:W-:Y:S04]  /*21800*/  STS.U8 [R0+UR5+0x3ac0], R29 ;  /* 0x003ac01d00007988 */ /* 0x0201e80008000005 */
        /* <DEDUP_REMOVED lines=16> */
[----:B----4-:R0:W-:Y:S04]  /*21910*/  STS.U8 [R0+UR5+0x3a00], R24 ;  /* 0x003a001800007988 */ /* 0x0101e80008000005 */
[----:B------:R-:W4:Y:S04]  /*21920*/  LDL.LU R22, [R1+0x74] ;  /* 0x0000740001167983 */ /* 0x000f280000300800 */
[----:B---3--:R1:W-:Y:S04]  /*21930*/  STS.U8 [R0+UR5+0x3a80], R26 ;  /* 0x003a801a00007988 */ /* 0x0083e80008000005 */
[----:B0-----:R-:W3:Y:S04]  /*21940*/  LDL.LU R24, [R1+0x70] ;  /* 0x0000700001187983 */ /* 0x001ee80000300800 */
[----:B-1----:R-:W3:Y:S04]  /*21950*/  LDL.LU R26, [R1+0x6c] ;  /* 0x00006c00011a7983 */ /* 0x002ee80000300800 */
[----:B------:R0:W-:Y:S04]  /*21960*/  STS.U8 [R0+UR5+0x4200], R13 ;  /* 0x0042000d00007988 */ /* 0x0001e80008000005 */
[----:B------:R1:W-:Y:S04]  /*21970*/  STS.U8 [R0+UR5+0x4240], R12 ;  /* 0x0042400c00007988 */ /* 0x0003e80008000005 */
[----:B--2---:R2:W-:Y:S04]  /*21980*/  STS.U8 [R0+UR5+0x4280], R11 ;  /* 0x0042800b00007988 */ /* 0x0045e80008000005 */
[----:B0-----:R-:W3:Y:S04]  /*21990*/  LDL.LU R13, [R1+0x21c8] ;  /* 0x0021c800010d7983 */ /* 0x001ee80000300800 */
[----:B-1----:R-:W3:Y:S04]  /*219a0*/  LDL.LU R12, [R1+0x21c4] ;  /* 0x0021c400010c7983 */ /* 0x002ee80000300800 */
[----:B--2---:R-:W2:Y:S04]  /*219b0*/  LDL.LU R11, [R1+0x21c0] ;  /* 0x0021c000010b7983 */ /* 0x004ea80000300800 */
[----:B------:R0:W-:Y:S04]  /*219c0*/  STS.U8 [R0+UR5+0x42c0], R10 ;  /* 0x0042c00a00007988 */ /* 0x0001e80008000005 */
[----:B------:R1:W-:Y:S04]  /*219d0*/  STS.U8 [R0+UR5+0x4a80], R27 ;  /* 0x004a801b00007988 */ /* 0x0003e80008000005 */
[----:B------:R1:W-:Y:S04]  /*219e0*/  STS.U8 [R0+UR5+0x5200], R28 ;  /* 0x0052001c00007988 */ /* 0x0003e80008000005 */
[----:B0-----:R-:W2:Y:S04]  /*219f0*/  LDL.LU R10, [R1+0x21bc] ;  /* 0x0021bc00010a7983 */ /* 0x001ea80000300800 */
[----:B-1----:R-:W2:Y:S04]  /*21a00*/  LDL.LU R27, [R1+0x888] ;  /* 0x00088800011b7983 */ /* 0x002ea80000300800 */
[----:B------:R-:W2:Y:S04]  /*21a10*/  LDL.LU R28, [R1+0x884] ;  /* 0x00088400011c7983 */ /* 0x000ea80000300800 */
[----:B------:R0:W-:Y:S02]  /*21a20*/  STS.U8 [R0+UR5+0x4a40], R5 ;  /* 0x004a400500007988 */ /* 0x0001e40008000005 */
[----:B0-----:R-:W0:Y:S02]  /*21a30*/  S2R R5, SR_TID.X ;  /* 0x0000000000057919 */ /* 0x001e240000002100 */
[----:B------:R-:W-:Y:S04]  /*21a40*/  STS.U8 [R0+UR5+0x4a00], R14 ;  /* 0x004a000e00007988 */ /* 0x000fe80008000005 */
[----:B------:R-:W-:Y:S01]  /*21a50*/  STS.U8 [R0+UR5+0x4ac0], R9 ;  /* 0x004ac00900007988 */ /* 0x000fe20008000005 */
[----:B0-----:R-:W-:-:S03]  /*21a60*/  LOP3.LUT R5, R5, 0x3f, RZ, 0xc0, !PT ;  /* 0x0000003f05057812 */ /* 0x001fc600078ec0ff */
[----:B-----5:R0:W-:Y:S04]  /*21a70*/  STS.U8 [R0+UR5+0x5240], R29 ;  /* 0x0052401d00007988 */ /* 0x0201e80008000005 */
[----:B------:R1:W-:Y:S04]  /*21a80*/  STS.U8 [R0+UR5+0x5a40], R2 ;  /* 0x005a400200007988 */ /* 0x0003e80008000005 */
[----:B------:R-:W-:Y:S04]  /*21a90*/  STS.U8 [R0+UR5+0x5280], R8 ;  /* 0x0052800800007988 */ /* 0x000fe80008000005 */
[----:B------:R-:W-:Y:S04]  /*21aa0*/  STS.U8 [R0+UR5+0x52c0], R4 ;  /* 0x0052c00400007988 */ /* 0x000fe80008000005 */
[----:B------:R-:W-:Y:S04]  /*21ab0*/  STS.U8 [R0+UR5+0x5a00], R16 ;  /* 0x005a001000007988 */ /* 0x000fe80008000005 */
[----:B------:R-:W-:Y:S04]  /*21ac0*/  STS.U8 [R0+UR5+0x5ac0], R3 ;  /* 0x005ac00300007988 */ /* 0x000fe80008000005 */
[----:B------:R-:W-:Y:S04]  /*21ad0*/  STS.U8 [R0+UR5+0x5a80], R15 ;  /* 0x005a800f00007988 */ /* 0x000fe80008000005 */
[----:B------:R-:W-:Y:S04]  /*21ae0*/  STS.U8 [R0+UR5+0x6200], R18 ;  /* 0x0062001200007988 */ /* 0x000fe80008000005 */
[----:B0-----:R-:W5:Y:S01]  /*21af0*/  LDL.LU R29, [R1+0x880] ;  /* 0x00088000011d7983 */ /* 0x001f620000300800 */
[----:B-1----:R-:W-:-:S03]  /*21b00*/  LOP3.LUT R2, R5, 0x18, RZ, 0x3c, !PT ;  /* 0x0000001805027812 */ /* 0x002fc600078e3cff */
        /* <DEDUP_REMOVED lines=8> */
[----:B----4-:R-:W-:Y:S04]  /*21b90*/  STS.U8 [R0+UR5+0x7240], R22 ;  /* 0x0072401600007988 */ /* 0x010fe80008000005 */
[----:B---3--:R-:W-:Y:S04]  /*21ba0*/  STS.U8 [R0+UR5+0x7280], R24 ;  /* 0x0072801800007988 */ /* 0x008fe80008000005 */
[----:B------:R-:W-:Y:S04]  /*21bb0*/  STS.U8 [R0+UR5+0x72c0], R26 ;  /* 0x0072c01a00007988 */ /* 0x000fe80008000005 */
[----:B------:R-:W-:Y:S04]  /*21bc0*/  STS.U8 [R0+UR5+0x7a80], R13 ;  /* 0x007a800d00007988 */ /* 0x000fe80008000005 */
[----:B--2---:R-:W-:Y:S04]  /*21bd0*/  STS.U8 [R0+UR5+0x7a00], R11 ;  /* 0x007a000b00007988 */ /* 0x004fe80008000005 */
[----:B------:R-:W-:Y:S04]  /*21be0*/  STS.U8 [R0+UR5+0x7ac0], R12 ;  /* 0x007ac00c00007988 */ /* 0x000fe80008000005 */
[----:B------:R-:W-:Y:S04]  /*21bf0*/  STL [R1+0x2128], R10 ;  /* 0x0021280a01007387 */ /* 0x000fe80000100800 */
[----:B------:R-:W-:Y:S04]  /*21c00*/  STL [R1+0x212c], R12 ;  /* 0x00212c0c01007387 */ /* 0x000fe80000100800 */
[----:B------:R-:W-:Y:S04]  /*21c10*/  STS.U8 [R0+UR5+0x7a40], R10 ;  /* 0x007a400a00007988 */ /* 0x000fe80008000005 */
[----:B------:R-:W-:Y:S04]  /*21c20*/  STL [R1+0x2134], R13 ;  /* 0x0021340d01007387 */ /* 0x000fe80000100800 */
[----:B------:R-:W-:Y:S04]  /*21c30*/  STL [R1+0x2130], R0 ;  /* 0x0021300001007387 */ /* 0x000fe80000100800 */
[----:B------:R0:W-:Y:S04]  /*21c40*/  STS.U8 [R2+UR5+0x340], R28 ;  /* 0x0003401c02007988 */ /* 0x0001e80008000005 */
[----:B0-----:R-:W2:Y:S04]  /*21c50*/  LDL.LU R28, [R1+0x87c] ;  /* 0x00087c00011c7983 */ /* 0x001ea80000300800 */
[----:B------:R-:W3:Y:S04]  /*21c60*/  LDL.LU R0, [R1+0x800] ;  /* 0x0008000001007983 */ /* 0x000ee80000300800 */
[----:B---3--:R0:W-:Y:S04]  /*21c70*/  STL [R1+0x21b4], R0 ;  /* 0x0021b40001007387 */ /* 0x0081e80000100800 */
[----:B0-----:R-:W3:Y:S04]  /*21c80*/  LDL.LU R0, [R1+0x804] ;  /* 0x0008040001007983 */ /* 0x001ee80000300800 */
[----:B-----5:R-:W-:Y:S04]  /*21c90*/  STS.U8 [R2+UR5+0x380], R29 ;  /* 0x0003801d02007988 */ /* 0x020fe80008000005 */
[----:B---3--:R0:W-:Y:S04]  /*21ca0*/  STL [R1+0x21b8], R0 ;  /* 0x0021b80001007387 */ /* 0x0081e80000100800 */
[----:B0-----:R-:W3:Y:S04]  /*21cb0*/  LDL.LU R0, [R1+0x808] ;  /* 0x0008080001007983 */ /* 0x001ee80000300800 */
[----:B------:R-:W4:Y:S04]  /*21cc0*/  LDL.LU R13, [R1+0x7fc] ;  /* 0x0007fc00010d7983 */ /* 0x000f280000300800 */
[----:B------:R-:W5:Y:S04]  /*21cd0*/  LDL.LU R12, [R1+0x788] ;  /* 0x00078800010c7983 */ /* 0x000f680000300800 */
        /* <DEDUP_REMOVED lines=22> */
[----:B------:R0:W-:Y:S04]  /*21e40*/  STS.U8 [R2+UR5+0x300], R27 ;  /* 0x0003001b02007988 */ /* 0x0001e80008000005 */
[----:B------:R-:W4:Y:S04]  /*21e50*/  LDL.LU R26, [R1+0x4fc] ;  /* 0x0004fc00011a7983 */ /* 0x000f280000300800 */
[----:B--2---:R1:W-:Y:S04]  /*21e60*/  STS.U8 [R2+UR5+0x3c0], R28 ;  /* 0x0003c01c02007988 */ /* 0x0043e80008000005 */
[----:B0-----:R-:W2:Y:S04]  /*21e70*/  LDL.LU R27, [R1+0x488] ;  /* 0x00048800011b7983 */ /* 0x001ea80000300800 */
[----:B-1----:R-:W2:Y:S04]  /*21e80*/  LDL.LU R28, [R1+0x484] ;  /* 0x00048400011c7983 */ /* 0x002ea80000300800 */
[----:B---3--:R0:W-:Y:S04]  /*21e90*/  STS.U8 [R2+UR5+0xb40], R0 ;  /* 0x000b400002007988 */ /* 0x0081e80008000005 */
[----:B0-----:R-:W3:Y:S04]  /*21ea0*/  LDL.LU R0, [R1+0x21b8] ;  /* 0x0021b80001007983 */ /* 0x001ee80000300800 */
[----:B---3--:R0:W-:Y:S04]  /*21eb0*/  STS.U8 [R2+UR5+0xb00], R0 ;  /* 0x000b000002007988 */ /* 0x0081e80008000005 */
[----:B0-----:R-:W3:Y:S04]  /*21ec0*/  LDL.LU R0, [R1+0x21b4] ;  /* 0x0021b40001007983 */ /* 0x001ee80000300800 */
[----:B---3--:R-:W-:Y:S04]  /*21ed0*/  STS.U8 [R2+UR5+0xbc0], R0 ;  /* 0x000bc00002007988 */ /* 0x008fe80008000005 */
[----:B----4-:R-:W-:Y:S04]  /*21ee0*/  STS.U8 [R2+UR5+0xb80], R13 ;  /* 0x000b800d02007988 */ /* 0x010fe80008000005 */
[----:B------:R0:W-:Y:S04]  /*21ef0*/  STS.U8 [R2+UR5+0x3bc0], R29 ;  /* 0x003bc01d02007988 */ /* 0x0001e80008000005 */
[----:B------:R1:W-:Y:S04]  /*21f00*/  STS.U8 [R2+UR5+0x13c0], R5 ;  /* 0x0013c00502007988 */ /* 0x0003e80008000005 */
[----:B0-----:R-:W3:Y:S04]  /*21f10*/  LDL.LU R29, [R1+0x480] ;  /* 0x00048000011d7983 */ /* 0x001ee80000300800 */
[----:B-1----:R-:W4:Y:S04]  /*21f20*/  LDL.LU R5, [R1+0x404] ;  /* 0x0004040001057983 */ /* 0x002f280000300800 */
[----:B----4-:R0:W-:Y:S04]  /*21f30*/  STL [R1+0x21ac], R5 ;  /* 0x0021ac0501007387 */ /* 0x0101e80000100800 */
[----:B0-----:R-:W4:Y:S04]  /*21f40*/  LDL.LU R5, [R1+0x408] ;  /* 0x0004080001057983 */ /* 0x001f280000300800 */
[----:B-----5:R-:W-:Y:S04]  /*21f50*/  STS.U8 [R2+UR5+0x1300], R12 ;  /* 0x0013000c02007988 */ /* 0x020fe80008000005 */
        /* <DEDUP_REMOVED lines=11> */
[----:B----4-:R0:W-:Y:S04]  /*22010*/  STL [R1+0x21b0], R5 ;  /* 0x0021b00501007387 */ /* 0x0101e80000100800 */
[----:B0-----:R-:W4:Y:S04]  /*22020*/  LDL.LU R5, [R1+0x47c] ;  /* 0x00047c0001057983 */ /* 0x001f280000300800 */
        /* <DEDUP_REMOVED lines=15> */
[----:B------:R1:W-:Y:S04]  /*22120*/  STS.U8 [R2+UR5+0x2bc0], R23 ;  /* 0x002bc01702007988 */ /* 0x0003e80008000005 */
[----:B------:R0:W-:Y:S04]  /*22130*/  STS.U8 [R2+UR5+0x2b80], R21 ;  /* 0x002b801502007988 */ /* 0x0001e80008000005 */
[----:B------:R0:W-:Y:S04]  /*22140*/  STS.U8 [R2+UR5+0x3300], R19 ;  /* 0x0033001302007988 */ /* 0x0001e80008000005 */
[----:B------:R1:W-:Y:S04]  /*22150*/  STS.U8 [R2+UR5+0x3340], R7 ;  /* 0x0033400702007988 */ /* 0x0003e80008000005 */
[----:B------:R2:W-:Y:S04]  /*22160*/  STS.U8 [R2+UR5+0x3380], R6 ;  /* 0x0033800602007988 */ /* 0x0005e80008000005 */
[----:B0-----:R-:W5:Y:S04]  /*22170*/  LDL.LU R25, [R1+0x148] ;  /* 0x0001480001197983 */ /* 0x001f680000300800 */
[----:B-1----:R-:W5:Y:S04]  /*22180*/  LDL.LU R23, [R1+0x144] ;  /* 0x0001440001177983 */ /* 0x002f680000300800 */
[----:B------:R-:W5:Y:S04]  /*22190*/  LDL.LU R21, [R1+0x140] ;  /* 0x0001400001157983 */ /* 0x000f680000300800 */
[----:B------:R-:W5:Y:S04]  /*221a0*/  LDL.LU R19, [R1+0x13c] ;  /* 0x00013c0001137983 */ /* 0x000f680000300800 */
[----:B------:R-:W5:Y:S04]  /*221b0*/  LDL.LU R7, [R1+0x68] ;  /* 0x0000680001077983 */ /* 0x000f680000300800 */
[----:B------:R0:W-:Y:S04]  /*221c0*/  STS.U8 [R2+UR5+0x33c0], R20 ;  /* 0x0033c01402007988 */ /* 0x0001e80008000005 */
[----:B--2---:R-:W2:Y:S04]  /*221d0*/  LDL.LU R6, [R1+0x64] ;  /* 0x0000640001067983 */ /* 0x004ea80000300800 */
        /* <DEDUP_REMOVED lines=9> */
[----:B------:R-:W2:Y:S04]  /*22270*/  LDL.LU R27, [R1+0x10] ;  /* 0x00001000011b7983 */ /* 0x000ea80000300800 */
[----:B---3--:R0:W-:Y:S04]  /*22280*/  STS.U8 [R2+UR5+0x4380], R29 ;  /* 0x0043801d02007988 */ /* 0x0081e80008000005 */
[----:B------:R-:W3:Y:S04]  /*22290*/  LDL.LU R28, [R1+0xc] ;  /* 0x00000c00011c7983 */ /* 0x000ee80000300800 */
[----:B0-----:R-:W2:Y:S04]  /*222a0*/  LDL.LU R29, [R1+0x878] ;  /* 0x00087800011d7983 */ /* 0x001ea80000300800 */
[----:B----4-:R0:W-:Y:S04]  /*222b0*/  STS.U8 [R2+UR5+0x43c0], R5 ;  /* 0x0043c00502007988 */ /* 0x0101e80008000005 */
[----:B0-----:R-:W4:Y:S04]  /*222c0*/  LDL.LU R5, [R1+0x21b0] ;  /* 0x0021b00001057983 */ /* 0x001f280000300800 */
[----:B----4-:R0:W-:Y:S04]  /*222d0*/  STS.U8 [R2+UR5+0x4b40], R5 ;  /* 0x004b400502007988 */ /* 0x0101e80008000005 */
        /* <DEDUP_REMOVED lines=20> */
[----:B--2---:R-:W-:Y:S04]  /*22420*/  STS.U8 [R2+UR5+0x7340], R6 ;  /* 0x0073400602007988 */ /* 0x004fe80008000005 */
[----:B------:R-:W-:Y:S04]  /*22430*/  STS.U8 [R2+UR5+0x7380], R20 ;  /* 0x0073801402007988 */ /* 0x000fe80008000005 */
[----:B------:R-:W-:Y:S04]  /*22440*/  STS.U8 [R2+UR5+0x73c0], R22 ;  /* 0x0073c01602007988 */ /* 0x000fe80008000005 */
[----:B------:R-:W-:Y:S04]  /*22450*/  STS.U8 [R2+UR5+0x7b40], R24 ;  /* 0x007b401802007988 */ /* 0x000fe80008000005 */
[----:B------:R-:W-:Y:S04]  /*22460*/  STS.U8 [R2+UR5+0x7b00], R26 ;  /* 0x007b001a02007988 */ /* 0x000fe80008000005 */
[----:B------:R-:W-:Y:S04]  /*22470*/  STS.U8 [R2+UR5+0x7bc0], R27 ;  /* 0x007bc01b02007988 */ /* 0x000fe80008000005 */
[----:B---3--:R-:W-:Y:S04]  /*22480*/  STS.U8 [R2+UR5+0x7b80], R28 ;  /* 0x007b801c02007988 */ /* 0x008fe80008000005 */
[----:B----4-:R0:W-:Y:S02]  /*22490*/  STS.U8 [R2+UR5+0x4b00], R5 ;  /* 0x004b000502007988 */ /* 0x0101e40008000005 */
[----:B0-----:R-:W0:Y:S02]  /*224a0*/  S2R R5, SR_TID.X ;  /* 0x0000000000057919 */ /* 0x001e240000002100 */
[----:B0-----:R-:W-:-:S04]  /*224b0*/  LOP3.LUT R5, R5, 0x3f, RZ, 0xc0, !PT ;  /* 0x0000003f05057812 */ /* 0x001fc800078ec0ff */
[----:B------:R-:W-:-:S05]  /*224c0*/  LOP3.LUT R4, R5, 0x20, RZ, 0x3c, !PT ;  /* 0x0000002005047812 */ /* 0x000fca00078e3cff */
[----:B------:R0:W-:Y:S04]  /*224d0*/  STS.U8 [R4+UR5+0x400], R29 ;  /* 0x0004001d04007988 */ /* 0x0001e80008000005 */
[----:B0-----:R-:W2:Y:S04]  /*224e0*/  LDL.LU R29, [R1+0x874] ;  /* 0x00087400011d7983 */ /* 0x001ea80000300800 */
[----:B------:R-:W3:Y:S04]  /*224f0*/  LDL.LU R2, [R1+0x7f8] ;  /* 0x0007f80001027983 */ /* 0x000ee80000300800 */
[----:B---3--:R0:W-:Y:S04]  /*22500*/  STL [R1+0x21a4], R2 ;  /* 0x0021a40201007387 */ /* 0x0081e80000100800 */
[----:B0-----:R-:W3:Y:S04]  /*22510*/  LDL.LU R2, [R1+0x86c] ;  /* 0x00086c0001027983 */ /* 0x001ee80000300800 */
        /* <DEDUP_REMOVED lines=29> */
[----:B0-----:R-:W2:Y:S04]  /*226f0*/  LDL.LU R29, [R1+0x4ec] ;  /* 0x0004ec00011d7983 */ /* 0x001ea80000300800 */
[----:B---3--:R0:W-:Y:S04]  /*22700*/  STS.U8 [R4+UR5+0x480], R2 ;  /* 0x0004800204007988 */ /* 0x0081e80008000005 */
[----:B0-----:R-:W3:Y:S04]  /*22710*/  LDL.LU R2, [R1+0x21a8] ;  /* 0x0021a80001027983 */ /* 0x001ee80000300800 */
[----:B----4-:R-:W-:Y:S04]  /*22720*/  STS.U8 [R4+UR5+0x3cc0], R28 ;  /* 0x003cc01c04007988 */ /* 0x010fe80008000005 */
[----:B--2---:R-:W-:Y:S04]  /*22730*/  STS.U8 [R4+UR5+0x3c80], R29 ;  /* 0x003c801d04007988 */ /* 0x004fe80008000005 */
[----:B---3--:R0:W-:Y:S04]  /*22740*/  STS.U8 [R4+UR5+0x4c0], R2 ;  /* 0x0004c00204007988 */ /* 0x0081e80008000005 */
[----:B0-----:R-:W2:Y:S04]  /*22750*/  LDL.LU R2, [R1+0x21a4] ;  /* 0x0021a40001027983 */ /* 0x001ea80000300800 */
[----:B------:R-:W3:Y:S04]  /*22760*/  LDL.LU R28, [R1+0x478] ;  /* 0x00047800011c7983 */ /* 0x000ee80000300800 */
[----:B------:R-:W4:Y:S04]  /*22770*/  LDL.LU R29, [R1+0x46c] ;  /* 0x00046c00011d7983 */ /* 0x000f280000300800 */
[----:B----4-:R0:W-:Y:S04]  /*22780*/  STL [R1+0x219c], R29 ;  /* 0x00219c1d01007387 */ /* 0x0101e80000100800 */
[----:B0-----:R-:W4:Y:S04]  /*22790*/  LDL.LU R29, [R1+0x470] ;  /* 0x00047000011d7983 */ /* 0x001f280000300800 */
[----:B------:R-:W-:Y:S04]  /*227a0*/  STS.U8 [R4+UR5+0xc00], R5 ;  /* 0x000c000504007988 */ /* 0x000fe80008000005 */
[----:B--2---:R-:W-:Y:S04]  /*227b0*/  STS.U8 [R4+UR5+0xc40], R2 ;  /* 0x000c400204007988 */ /* 0x004fe80008000005 */
        /* <DEDUP_REMOVED lines=12> */
[----:B0-----:R-:W2:Y:S04]  /*22880*/  LDL.LU R29, [R1+0x474] ;  /* 0x00047400011d7983 */ /* 0x001ea80000300800 */
[----:B------:R-:W4:Y:S04]  /*22890*/  LDL.LU R5, [R1+0x3f8] ;  /* 0x0003f80001057983 */ /* 0x000f280000300800 */
[----:B------:R-:W5:Y:S04]  /*228a0*/  LDL.LU R2, [R1+0x3f4] ;  /* 0x0003f40001027983 */ /* 0x000f680000300800 */
[----:B------:R-:W4:Y:S04]  /*228b0*/  LDL.LU R0, [R1+0x3f0] ;  /* 0x0003f00001007983 */ /* 0x000f280000300800 */
        /* <DEDUP_REMOVED lines=22> */
[----:B---3--:R-:W3:Y:S04]  /*22a20*/  LDL.LU R19, [R1+0x130] ;  /* 0x0001300001137983 */ /* 0x008ee80000300800 */
[----:B------:R1:W-:Y:S04]  /*22a30*/  STS.U8 [R4+UR5+0x3400], R6 ;  /* 0x0034000604007988 */ /* 0x0003e80008000005 */
[----:B------:R0:W-:Y:S04]  /*22a40*/  STS.U8 [R4+UR5+0x3440], R20 ;  /* 0x0034401404007988 */ /* 0x0001e80008000005 */
[----:B------:R0:W-:Y:S04]  /*22a50*/  STS.U8 [R4+UR5+0x3480], R22 ;  /* 0x0034801604007988 */ /* 0x0001e80008000005 */
[----:B------:R1:W-:Y:S04]  /*22a60*/  STS.U8 [R4+UR5+0x34c0], R24 ;  /* 0x0034c01804007988 */ /* 0x0003e80008000005 */
[----:B------:R1:W-:Y:S04]  /*22a70*/  STS.U8 [R4+UR5+0x3c40], R26 ;  /* 0x003c401a04007988 */ /* 0x0003e80008000005 */
[----:B0-----:R-:W3:Y:S04]  /*22a80*/  LDL.LU R7, [R1+0x12c] ;  /* 0x00012c0001077983 */ /* 0x001ee80000300800 */
[----:B-1----:R-:W3:Y:S04]  /*22a90*/  LDL.LU R6, [R1+0x4c] ;  /* 0x00004c0001067983 */ /* 0x002ee80000300800 */
[----:B------:R-:W3:Y:S04]  /*22aa0*/  LDL.LU R20, [R1+0x48] ;  /* 0x0000480001147983 */ /* 0x000ee80000300800 */
[----:B------:R-:W3:Y:S04]  /*22ab0*/  LDL.LU R22, [R1+0x38] ;  /* 0x0000380001167983 */ /* 0x000ee80000300800 */
[----:B------:R-:W3:Y:S04]  /*22ac0*/  LDL.LU R24, [R1+0x34] ;  /* 0x0000340001187983 */ /* 0x000ee80000300800 */
[----:B------:R0:W-:Y:S04]  /*22ad0*/  STS.U8 [R4+UR5+0x3c00], R27 ;  /* 0x003c001b04007988 */ /* 0x0001e80008000005 */
[----:B------:R-:W3:Y:S04]  /*22ae0*/  LDL.LU R26, [R1+0x8] ;  /* 0x00000800011a7983 */ /* 0x000ee80000300800 */
[----:B------:R1:W-:Y:S04]  /*22af0*/  STS.U8 [R4+UR5+0x4400], R28 ;  /* 0x0044001c04007988 */ /* 0x0003e80008000005 */
[----:B0-----:R-:W3:Y:S04]  /*22b00*/  LDL.LU R27, [R1+0x4] ;  /* 0x00000400011b7983 */ /* 0x001ee80000300800 */
[----:B-1----:R-:W3:Y:S04]  /*22b10*/  LDL.LU R28, [R1] ;  /* 0x00000000011c7983 */ /* 0x002ee80000300800 */
[----:B--2---:R0:W-:Y:S04]  /*22b20*/  STS.U8 [R4+UR5+0x4440], R29 ;  /* 0x0044401d04007988 */ /* 0x0041e80008000005 */
[----:B0-----:R-:W2:Y:S04]  /*22b30*/  LDL.LU R29, [R1+0x21a0] ;  /* 0x0021a000011d7983 */ /* 0x001ea80000300800 */
[----:B----4-:R0:W-:Y:S02]  /*22b40*/  STS.U8 [R4+UR5+0x4c40], R5 ;  /* 0x004c400504007988 */ /* 0x0101e40008000005 */
[----:B0-----:R-:W0:Y:S02]  /*22b50*/  S2R R5, SR_TID.X ;  /* 0x0000000000057919 */ /* 0x001e240000002100 */
[----:B--2---:R1:W-:Y:S04]  /*22b60*/  STS.U8 [R4+UR5+0x4480], R29 ;  /* 0x0044801d04007988 */ /* 0x0043e80008000005 */
[----:B-1----:R-:W2:Y:S01]  /*22b70*/  LDL.LU R29, [R1+0x219c] ;  /* 0x00219c00011d7983 */ /* 0x002ea20000300800 */
[----:B0-----:R-:W-:-:S03]  /*22b80*/  LOP3.LUT R5, R5, 0x3f, RZ, 0xc0, !PT ;  /* 0x0000003f05057812 */ /* 0x001fc600078ec0ff */
[----:B-----5:R0:W-:Y:S02]  /*22b90*/  STS.U8 [R4+UR5+0x5c00], R8 ;  /* 0x005c000804007988 */ /* 0x0201e40008000005 */
[----:B0-----:R-:W-:Y:S02]  /*22ba0*/  LOP3.LUT R8, R5, 0x28, RZ, 0x3c, !PT ;  /* 0x0000002805087812 */ /* 0x001fe400078e3cff */
[----:B--2---:R0:W-:Y:S04]  /*22bb0*/  STS.U8 [R4+UR5+0x44c0], R29 ;  /* 0x0044c01d04007988 */ /* 0x0041e80008000005 */
[----:B0-----:R-:W2:Y:S04]  /*22bc0*/  LDL.LU R29, [R1+0x2198] ;  /* 0x00219800011d7983 */ /* 0x001ea80000300800 */
[----:B------:R-:W4:Y:S04]  /*22bd0*/  LDL.LU R5, [R1+0x85c] ;  /* 0x00085c0001057983 */ /* 0x000f280000300800 */
        /* <DEDUP_REMOVED lines=17> */
[----:B------:R-:W-:Y:S04]  /*22cf0*/  STS.U8 [R4+UR5+0x6c80], R7 ;  /* 0x006c800704007988 */ /* 0x000fe80008000005 */
[----:B------:R-:W-:Y:S04]  /*22d00*/  STS.U8 [R4+UR5+0x7400], R6 ;  /* 0x0074000604007988 */ /* 0x000fe80008000005 */
[----:B------:R-:W-:Y:S04]  /*22d10*/  STS.U8 [R4+UR5+0x7440], R20 ;  /* 0x0074401404007988 */ /* 0x000fe80008000005 */
[----:B------:R-:W-:Y:S04]  /*22d20*/  STS.U8 [R4+UR5+0x7480], R22 ;  /* 0x0074801604007988 */ /* 0x000fe80008000005 */
[----:B------:R-:W-:Y:S04]  /*22d30*/  STS.U8 [R4+UR5+0x74c0], R24 ;  /* 0x0074c01804007988 */ /* 0x000fe80008000005 */
[----:B----4-:R0:W-:Y:S04]  /*22d40*/  STL [R1+0x2194], R5 ;  /* 0x0021940501007387 */ /* 0x0101e80000100800 */
        /* <DEDUP_REMOVED lines=24> */
[----:B------:R1:W-:Y:S04]  /*22ed0*/  STS.U8 [R4+UR5+0x7c00], R27 ;  /* 0x007c001b04007988 */ /* 0x0003e80008000005 */
[----:B------:R1:W-:Y:S04]  /*22ee0*/  STS.U8 [R4+UR5+0x7cc0], R28 ;  /* 0x007cc01c04007988 */ /* 0x0003e80008000005 */
[----:B--2---:R2:W-:Y:S04]  /*22ef0*/  STS.U8 [R4+UR5+0x7c80], R29 ;  /* 0x007c801d04007988 */ /* 0x0045e80008000005 */
[----:B0-----:R-:W5:Y:S04]  /*22f00*/  LDL.LU R26, [R1+0x560] ;  /* 0x00056000011a7983 */ /* 0x001f680000300800 */
[----:B-1----:R-:W5:Y:S04]  /*22f10*/  LDL.LU R27, [R1+0x55c] ;  /* 0x00055c00011b7983 */ /* 0x002f680000300800 */
[----:B------:R-:W5:Y:S04]  /*22f20*/  LDL.LU R28, [R1+0x4e8] ;  /* 0x0004e800011c7983 */ /* 0x000f680000300800 */
[----:B--2---:R-:W2:Y:S04]  /*22f30*/  LDL.LU R29, [R1+0x860] ;  /* 0x00086000011d7983 */ /* 0x004ea80000300800 */
[----:B------:R0:W-:Y:S04]  /*22f40*/  STL [R1+0x2138], R4 ;  /* 0x0021380401007387 */ /* 0x0001e80000100800 */
[----:B0-----:R-:W2:Y:S04]  /*22f50*/  LDL.LU R4, [R1+0x864] ;  /* 0x0008640001047983 */ /* 0x001ea80000300800 */
[----:B---3--:R0:W-:Y:S04]  /*22f60*/  STS.U8 [R8+UR5+0x500], R5 ;  /* 0x0005000508007988 */ /* 0x0081e80008000005 */
[----:B0-----:R-:W3:Y:S04]  /*22f70*/  LDL.LU R5, [R1+0x2194] ;  /* 0x0021940001057983 */ /* 0x001ee80000300800 */
[----:B----4-:R0:W-:Y:S04]  /*22f80*/  STS.U8 [R8+UR5+0x3540], R24 ;  /* 0x0035401808007988 */ /* 0x0101e80008000005 */
[----:B0-----:R-:W4:Y:S04]  /*22f90*/  LDL.LU R24, [R1+0x468] ;  /* 0x0004680001187983 */ /* 0x001f280000300800 */
[----:B----4-:R0:W-:Y:S04]  /*22fa0*/  STL [R1+0x2188], R24 ;  /* 0x0021881801007387 */ /* 0x0101e80000100800 */
[----:B0-----:R-:W4:Y:S04]  /*22fb0*/  LDL.LU R24, [R1+0x4dc] ;  /* 0x0004dc0001187983 */ /* 0x001f280000300800 */
[----:B----4-:R0:W-:Y:S04]  /*22fc0*/  STL [R1+0x218c], R24 ;  /* 0x00218c1801007387 */ /* 0x0101e80000100800 */
[----:B0-----:R-:W4:Y:S04]  /*22fd0*/  LDL.LU R24, [R1+0x4e0] ;  /* 0x0004e00001187983 */ /* 0x001f280000300800 */
[----:B-----5:R-:W-:Y:S04]  /*22fe0*/  STS.U8 [R8+UR5+0x3580], R26 ;  /* 0x0035801a08007988 */ /* 0x020fe80008000005 */
[----:B------:R-:W-:Y:S04]  /*22ff0*/  STS.U8 [R8+UR5+0x35c0], R27 ;  /* 0x0035c01b08007988 */ /* 0x000fe80008000005 */
[----:B------:R-:W-:Y:S04]  /*23000*/  STS.U8 [R8+UR5+0x3d40], R28 ;  /* 0x003d401c08007988 */ /* 0x000fe80008000005 */
[----:B---3--:R-:W-:Y:S04]  /*23010*/  STS.U8 [R8+UR5+0x5c0], R5 ;  /* 0x0005c00508007988 */ /* 0x008fe80008000005 */
[----:B--2---:R-:W-:Y:S04]  /*23020*/  STS.U8 [R8+UR5+0x540], R4 ;  /* 0x0005400408007988 */ /* 0x004fe80008000005 */
        /* <DEDUP_REMOVED lines=10> */
[----:B------:R-:W3:Y:S04]  /*230d0*/  LDL.LU R26, [R1+0x464] ;  /* 0x00046400011a7983 */ /* 0x000ee80000300800 */
[----:B------:R-:W4:Y:S04]  /*230e0*/  LDL.LU R27, [R1+0x460] ;  /* 0x00046000011b7983 */ /* 0x000f280000300800 */
[----:B------:R-:W5:Y:S04]  /*230f0*/  LDL.LU R28, [R1+0x45c] ;  /* 0x00045c00011c7983 */ /* 0x000f680000300800 */
        /* <DEDUP_REMOVED lines=9> */
[----:B------:R0:W-:Y:S04]  /*23190*/  STS.U8 [R8+UR5+0x15c0], R9 ;  /* 0x0015c00908007988 */ /* 0x0001e80008000005 */
[----:B------:R-:W3:Y:S04]  /*231a0*/  LDL.LU R14, [R1+0x224] ;  /* 0x00022400010e7983 */ /* 0x000ee80000300800 */
        /* <DEDUP_REMOVED lines=26> */
[----:B-1----:R-:W3:Y:S04]  /*23350*/  LDL.LU R22, [R1+0x24] ;  /* 0x0000240001167983 */ /* 0x002ee80000300800 */
[----:B--2---:R0:W-:Y:S04]  /*23360*/  STS.U8 [R8+UR5+0x3d00], R24 ;  /* 0x003d001808007988 */ /* 0x0041e80008000005 */
[----:B0-----:R-:W2:Y:S04]  /*23370*/  LDL.LU R24, [R1+0x2190] ;  /* 0x0021900001187983 */ /* 0x001ea80000300800 */
[----:B--2---:R0:W-:Y:S04]  /*23380*/  STS.U8 [R8+UR5+0x3dc0], R24 ;  /* 0x003dc01808007988 */ /* 0x0041e80008000005 */
[----:B0-----:R-:W2:Y:S04]  /*23390*/  LDL.LU R24, [R1+0x218c] ;  /* 0x00218c0001187983 */ /* 0x001ea80000300800 */
[----:B--2---:R0:W-:Y:S04]  /*233a0*/  STS.U8 [R8+UR5+0x3d80], R24 ;  /* 0x003d801808007988 */ /* 0x0041e80008000005 */
[----:B0-----:R-:W2:Y:S04]  /*233b0*/  LDL.LU R24, [R1+0x2188] ;  /* 0x0021880001187983 */ /* 0x001ea80000300800 */
[----:B---3--:R-:W-:Y:S04]  /*233c0*/  STS.U8 [R8+UR5+0x4540], R26 ;  /* 0x0045401a08007988 */ /* 0x008fe80008000005 */
[----:B----4-:R-:W-:Y:S04]  /*233d0*/  STS.U8 [R8+UR5+0x4580], R27 ;  /* 0x0045801b08007988 */ /* 0x010fe80008000005 */
[----:B-----5:R-:W-:Y:S04]  /*233e0*/  STS.U8 [R8+UR5+0x45c0], R28 ;  /* 0x0045c01c08007988 */ /* 0x020fe80008000005 */
[----:B------:R-:W-:Y:S04]  /*233f0*/  STS.U8 [R8+UR5+0x4d00], R4 ;  /* 0x004d000408007988 */ /* 0x000fe80008000005 */
[----:B--2---:R0:W-:Y:S04]  /*23400*/  STS.U8 [R8+UR5+0x4500], R24 ;  /* 0x0045001808007988 */ /* 0x0041e80008000005 */
[----:B0-----:R-:W2:Y:S04]  /*23410*/  LDL.LU R24, [R1+0x2184] ;  /* 0x0021840001187983 */ /* 0x001ea80000300800 */
[----:B------:R-:W3:Y:S04]  /*23420*/  LDL.LU R26, [R1+0x2180] ;  /* 0x00218000011a7983 */ /* 0x000ee80000300800 */
[----:B------:R-:W4:Y:S04]  /*23430*/  LDL.LU R27, [R1+0x217c] ;  /* 0x00217c00011b7983 */ /* 0x000f280000300800 */
[----:B------:R-:W5:Y:S04]  /*23440*/  LDL.LU R28, [R1+0x2178] ;  /* 0x00217800011c7983 */ /* 0x000f680000300800 */
[----:B------:R-:W2:Y:S04]  /*23450*/  LDL.LU R4, [R1+0x7cc] ;  /* 0x0007cc0001047983 */ /* 0x000ea80000300800 */
[----:B------:R0:W-:Y:S02]  /*23460*/  STS.U8 [R8+UR5+0x4d40], R5 ;  /* 0x004d400508007988 */ /* 0x0001e40008000005 */
[----:B0-----:R-:W0:Y:S02]  /*23470*/  S2R R5, SR_TID.X ;  /* 0x0000000000057919 */ /* 0x001e240000002100 */
        /* <DEDUP_REMOVED lines=8> */
[----:B--2---:R1:W-:Y:S04]  /*23500*/  STL [R1+0x2174], R4 ;  /* 0x0021740401007387 */ /* 0x0043e80000100800 */
[----:B-1----:R-:W2:Y:S04]  /*23510*/  LDL.LU R4, [R1+0x858] ;  /* 0x0008580001047983 */ /* 0x002ea80000300800 */
[----:B------:R-:W2:Y:S04]  /*23520*/  LDL.LU R29, [R1+0x758] ;  /* 0x00075800011d7983 */ /* 0x000ea80000300800 */
[----:B------:R-:W2:Y:S04]  /*23530*/  LDL.LU R0, [R1+0x754] ;  /* 0x0007540001007983 */ /* 0x000ea80000300800 */
[----:B------:R-:W2:Y:S04]  /*23540*/  LDL.LU R13, [R1+0x750] ;  /* 0x00075000010d7983 */ /* 0x000ea80000300800 */
[----:B------:R-:W2:Y:S04]  /*23550*/  LDL.LU R12, [R1+0x74c] ;  /* 0x00074c00010c7983 */ /* 0x000ea80000300800 */
[----:B------:R-:W2:Y:S04]  /*23560*/  LDL.LU R11, [R1+0x6d8] ;  /* 0x0006d800010b7983 */ /* 0x000ea80000300800 */
        /* <DEDUP_REMOVED lines=9> */
[----:B-1----:R-:W2:Y:S04]  /*23600*/  LDL.LU R16, [R1+0x658] ;  /* 0x0006580001107983 */ /* 0x002ea80000300800 */
[----:B0-----:R-:W2:Y:S04]  /*23610*/  LDL.LU R3, [R1+0x654] ;  /* 0x0006540001037983 */ /* 0x001ea80000300800 */
[----:B------:R-:W2:Y:S04]  /*23620*/  LDL.LU R15, [R1+0x650] ;  /* 0x00065000010f7983 */ /* 0x000ea80000300800 */
[----:B------:R-:W2:Y:S04]  /*23630*/  LDL.LU R18, [R1+0x64c] ;  /* 0x00064c0001127983 */ /* 0x000ea80000300800 */
[----:B------:R-:W2:Y:S04]  /*23640*/  LDL.LU R17, [R1+0x5d8] ;  /* 0x0005d80001117983 */ /* 0x000ea80000300800 */
[----:B------:R0:W-:Y:S04]  /*23650*/  STS.U8 [R8+UR5+0x6d00], R23 ;  /* 0x006d001708007988 */ /* 0x0001e80008000005 */
[----:B---3--:R-:W3:Y:S04]  /*23660*/  LDL.LU R25, [R1+0x5d4] ;  /* 0x0005d40001197983 */ /* 0x008ee80000300800 */
[----:B------:R1:W-:Y:S01]  /*23670*/  STS.U8 [R8+UR5+0x6dc0], R21 ;  /* 0x006dc01508007988 */ /* 0x0003e20008000005 */
[----:B------:R-:W-:-:S03]  /*23680*/  LOP3.LUT R5, R5, 0x3f, RZ, 0xc0, !PT ;  /* 0x0000003f05057812 */ /* 0x000fc600078ec0ff */
[----:B------:R0:W-:Y:S04]  /*23690*/  STS.U8 [R8+UR5+0x6d80], R19 ;  /* 0x006d801308007988 */ /* 0x0001e80008000005 */
[----:B------:R1:W-:Y:S04]  /*236a0*/  STS.U8 [R8+UR5+0x7500], R7 ;  /* 0x0075000708007988 */ /* 0x0003e80008000005 */
[----:B------:R4:W-:Y:S04]  /*236b0*/  STS.U8 [R8+UR5+0x7540], R6 ;  /* 0x0075400608007988 */ /* 0x0009e80008000005 */
[----:B0-----:R-:W3:Y:S04]  /*236c0*/  LDL.LU R23, [R1+0x5d0] ;  /* 0x0005d00001177983 */ /* 0x001ee80000300800 */
[----:B-1----:R-:W3:Y:S04]  /*236d0*/  LDL.LU R21, [R1+0x5cc] ;  /* 0x0005cc0001157983 */ /* 0x002ee80000300800 */
[----:B------:R0:W-:Y:S04]  /*236e0*/  STS.U8 [R8+UR5+0x7580], R20 ;  /* 0x0075801408007988 */ /* 0x0001e80008000005 */
[----:B------:R-:W3:Y:S04]  /*236f0*/  LDL.LU R19, [R1+0x558] ;  /* 0x0005580001137983 */ /* 0x000ee80000300800 */
[----:B------:R-:W3:Y:S04]  /*23700*/  LDL.LU R7, [R1+0x554] ;  /* 0x0005540001077983 */ /* 0x000ee80000300800 */
[----:B----4-:R-:W4:Y:S04]  /*23710*/  LDL.LU R6, [R1+0x550] ;  /* 0x0005500001067983 */ /* 0x010f280000300800 */
[----:B------:R1:W-:Y:S04]  /*23720*/  STS.U8 [R8+UR5+0x4d80], R2 ;  /* 0x004d800208007988 */ /* 0x0003e80008000005 */
[----:B------:R0:W-:Y:S04]  /*23730*/  STS.U8 [R8+UR5+0x75c0], R22 ;  /* 0x0075c01608007988 */ /* 0x0001e80008000005 */
[----:B-----5:R5:W-:Y:S04]  /*23740*/  STS.U8 [R8+UR5+0x7d40], R28 ;  /* 0x007d401c08007988 */ /* 0x020be80008000005 */
[----:B------:R1:W-:Y:S04]  /*23750*/  STS.U8 [R8+UR5+0x7d00], R27 ;  /* 0x007d001b08007988 */ /* 0x0003e80008000005 */
[----:B0-----:R-:W3:Y:S04]  /*23760*/  LDL.LU R20, [R1+0x54c] ;  /* 0x00054c0001147983 */ /* 0x001ee80000300800 */
[----:B------:R0:W-:Y:S04]  /*23770*/  STS.U8 [R8+UR5+0x7dc0], R26 ;  /* 0x007dc01a08007988 */ /* 0x0001e80008000005 */
[----:B------:R0:W-:Y:S01]  /*23780*/  STS.U8 [R8+UR5+0x7d80], R24 ;  /* 0x007d801808007988 */ /* 0x0001e20008000005 */
[----:B-1----:R-:W-:-:S03]  /*23790*/  LOP3.LUT R2, R5, 0x30, RZ, 0x3c, !PT ;  /* 0x0000003005027812 */ /* 0x002fc600078e3cff */
[----:B------:R-:W3:Y:S04]  /*237a0*/  LDL.LU R22, [R1+0x4d8] ;  /* 0x0004d80001167983 */ /* 0x000ee80000300800 */
[----:B------:R-:W3:Y:S04]  /*237b0*/  LDL.LU R5, [R1+0x7d0] ;  /* 0x0007d00001057983 */ /* 0x000ee80000300800 */
[----:B-----5:R-:W5:Y:S04]  /*237c0*/  LDL.LU R28, [R1+0x7d4] ;  /* 0x0007d400011c7983 */ /* 0x020f680000300800 */
[----:B------:R-:W4:Y:S04]  /*237d0*/  LDL.LU R27, [R1+0x7d8] ;  /* 0x0007d800011b7983 */ /* 0x000f280000300800 */
[----:B0-----:R-:W4:Y:S04]  /*237e0*/  LDL.LU R26, [R1+0x84c] ;  /* 0x00084c00011a7983 */ /* 0x001f280000300800 */
[----:B------:R-:W5:Y:S04]  /*237f0*/  LDL.LU R8, [R1+0x850] ;  /* 0x0008500001087983 */ /* 0x000f680000300800 */
[----:B------:R0:W-:Y:S04]  /*23800*/  STL [R1+0x213c], R24 ;  /* 0x00213c1801007387 */ /* 0x0001e80000100800 */
[----:B0-----:R-:W5:Y:S04]  /*23810*/  LDL.LU R24, [R1+0x854] ;  /* 0x0008540001187983 */ /* 0x001f680000300800 */
[----:B--2---:R0:W-:Y:S04]  /*23820*/  STS.U8 [R2+UR5+0x600], R4 ;  /* 0x0006000402007988 */ /* 0x0041e80008000005 */
[----:B0-----:R-:W2:Y:S04]  /*23830*/  LDL.LU R4, [R1+0x2174] ;  /* 0x0021740001047983 */ /* 0x001ea80000300800 */
        /* <DEDUP_REMOVED lines=12> */
[----:B------:R-:W-:Y:S04]  /*23900*/  STS.U8 [R2+UR5+0xe00], R28 ;  /* 0x000e001c02007988 */ /* 0x000fe80008000005 */
[----:B------:R-:W-:Y:S04]  /*23910*/  STS.U8 [R2+UR5+0x640], R24 ;  /* 0x0006401802007988 */ /* 0x000fe80008000005 */
[----:B--2---:R-:W-:Y:S04]  /*23920*/  STS.U8 [R2+UR5+0xe80], R4 ;  /* 0x000e800402007988 */ /* 0x004fe80008000005 */
[----:B------:R-:W-:Y:S04]  /*23930*/  STS.U8 [R2+UR5+0x2600], R16 ;  /* 0x0026001002007988 */ /* 0x000fe80008000005 */
[----:B------:R0:W-:Y:S04]  /*23940*/  STS.U8 [R2+UR5+0x3640], R7 ;  /* 0x0036400702007988 */ /* 0x0001e80008000005 */
[----:B0-----:R-:W2:Y:S04]  /*23950*/  LDL.LU R7, [R1+0x458] ;  /* 0x0004580001077983 */ /* 0x001ea80000300800 */
[----:B--2---:R0:W-:Y:S04]  /*23960*/  STL [R1+0x2168], R7 ;  /* 0x0021680701007387 */ /* 0x0041e80000100800 */
[----:B0-----:R-:W2:Y:S04]  /*23970*/  LDL.LU R7, [R1+0x4cc] ;  /* 0x0004cc0001077983 */ /* 0x001ea80000300800 */
[----:B--2---:R0:W-:Y:S04]  /*23980*/  STL [R1+0x216c], R7 ;  /* 0x00216c0701007387 */ /* 0x0041e80000100800 */
[----:B0-----:R-:W2:Y:S04]  /*23990*/  LDL.LU R7, [R1+0x4d0] ;  /* 0x0004d00001077983 */ /* 0x001ea80000300800 */
[----:B------:R-:W-:Y:S04]  /*239a0*/  STS.U8 [R2+UR5+0x3680], R6 ;  /* 0x0036800602007988 */ /* 0x000fe80008000005 */
[----:B------:R-:W-:Y:S04]  /*239b0*/  STS.U8 [R2+UR5+0x36c0], R20 ;  /* 0x0036c01402007988 */ /* 0x000fe80008000005 */
[----:B------:R-:W-:Y:S04]  /*239c0*/  STS.U8 [R2+UR5+0x3e40], R22 ;  /* 0x003e401602007988 */ /* 0x000fe80008000005 */
[----:B------:R-:W-:Y:S04]  /*239d0*/  STS.U8 [R2+UR5+0x2640], R3 ;  /* 0x0026400302007988 */ /* 0x000fe80008000005 */
[----:B------:R-:W-:Y:S04]  /*239e0*/  STS.U8 [R2+UR5+0x2680], R15 ;  /* 0x0026800f02007988 */ /* 0x000fe80008000005 */
[----:B--2---:R0:W-:Y:S04]  /*239f0*/  STL [R1+0x2170], R7 ;  /* 0x0021700701007387 */ /* 0x0041e80000100800 */
        /* <DEDUP_REMOVED lines=33> */
[----:B------:R-:W3:Y:S04]  /*23c10*/  LDL.LU R19, [R1+0x54] ;  /* 0x0000540001137983 */ /* 0x000ee80000300800 */
        /* <DEDUP_REMOVED lines=10> */
[----:B------:R-:W-:Y:S04]  /*23cc0*/  STS.U8 [R2+UR5+0x4e40], R5 ;  /* 0x004e400502007988 */ /* 0x000fe80008000005 */
[----:B--2---:R0:W-:Y:S04]  /*23cd0*/  STS.U8 [R2+UR5+0x4600], R7 ;  /* 0x0046000702007988 */ /* 0x0041e80008000005 */
[----:B0-----:R-:W2:Y:S04]  /*23ce0*/  LDL.LU R7, [R1+0x2164] ;  /* 0x0021640001077983 */ /* 0x001ea80000300800 */
[----:B------:R-:W3:Y:S04]  /*23cf0*/  LDL.LU R6, [R1+0x2160] ;  /* 0x0021600001067983 */ /* 0x000ee80000300800 */
[----:B------:R-:W4:Y:S04]  /*23d00*/  LDL.LU R20, [R1+0x215c] ;  /* 0x00215c0001147983 */ /* 0x000f280000300800 */
[----:B------:R-:W5:Y:S04]  /*23d10*/  LDL.LU R22, [R1+0x2158] ;  /* 0x0021580001167983 */ /* 0x000f680000300800 */
[----:B------:R-:W2:Y:S01]  /*23d20*/  LDL.LU R24, [R1+0x7bc] ;  /* 0x0007bc0001187983 */ /* 0x000ea20000300800 */
[----:B------:R-:W0:Y:S03]  /*23d30*/  S2R R5, SR_TID.X ;  /* 0x0000000000057919 */ /* 0x000e260000002100 */
        /* <DEDUP_REMOVED lines=21> */
[----:B------:R1:W-:Y:S01]  /*23e90*/  STS.U8 [R2+UR5+0x4ec0], R8 ;  /* 0x004ec00802007988 */ /* 0x0003e20008000005 */
[----:B0-----:R-:W-:-:S04]  /*23ea0*/  LOP3.LUT R5, R5, 0x3f, RZ, 0xc0, !PT ;  /* 0x0000003f05057812 */ /* 0x001fc800078ec0ff */
[----:B-1----:R-:W-:Y:S01]  /*23eb0*/  LOP3.LUT R8, R5, 0x38, RZ, 0x3c, !PT ;  /* 0x0000003805087812 */ /* 0x002fe200078e3cff */
[----:B--2---:R0:W-:Y:S04]  /*23ec0*/  STL [R1+0x2154], R24 ;  /* 0x0021541801007387 */ /* 0x0041e80000100800 */
[----:B0-----:R-:W2:Y:S04]  /*23ed0*/  LDL.LU R24, [R1+0x848] ;  /* 0x0008480001187983 */ /* 0x001ea80000300800 */
[----:B------:R-:W2:Y:S04]  /*23ee0*/  LDL.LU R26, [R1+0x748] ;  /* 0x00074800011a7983 */ /* 0x000ea80000300800 */
        /* <DEDUP_REMOVED lines=20> */
[----:B------:R0:W-:Y:S04]  /*24030*/  STL [R1+0x2140], R5 ;  /* 0x0021400501007387 */ /* 0x0001e80000100800 */
[----:B-----5:R-:W-:Y:S04]  /*24040*/  STS.U8 [R2+UR5+0x7e40], R22 ;  /* 0x007e401602007988 */ /* 0x020fe80008000005 */
[----:B----4-:R-:W-:Y:S04]  /*24050*/  STS.U8 [R2+UR5+0x7e00], R20 ;  /* 0x007e001402007988 */ /* 0x010fe80008000005 */
[----:B---3--:R-:W-:Y:S04]  /*24060*/  STS.U8 [R2+UR5+0x7ec0], R6 ;  /* 0x007ec00602007988 */ /* 0x008fe80008000005 */
[----:B------:R-:W-:Y:S04]  /*24070*/  STS.U8 [R2+UR5+0x7e80], R7 ;  /* 0x007e800702007988 */ /* 0x000fe80008000005 */
[----:B0-----:R-:W3:Y:S04]  /*24080*/  LDL.LU R5, [R1+0x7c0] ;  /* 0x0007c00001057983 */ /* 0x001ee80000300800 */
[----:B------:R0:W-:Y:S04]  /*24090*/  STL [R1+0x2144], R22 ;  /* 0x0021441601007387 */ /* 0x0001e80000100800 */
[----:B0-----:R-:W4:Y:S04]  /*240a0*/  LDL.LU R22, [R1+0x7c4] ;  /* 0x0007c40001167983 */ /* 0x001f280000300800 */
[----:B------:R0:W-:Y:S04]  /*240b0*/  STL [R1+0x2148], R20 ;  /* 0x0021481401007387 */ /* 0x0001e80000100800 */
[----:B0-----:R-:W5:Y:S04]  /*240c0*/  LDL.LU R20, [R1+0x7c8] ;  /* 0x0007c80001147983 */ /* 0x001f680000300800 */
[----:B------:R-:W3:Y:S04]  /*240d0*/  LDL.LU R6, [R1+0x83c] ;  /* 0x00083c0001067983 */ /* 0x000ee80000300800 */
[----:B------:R-:W3:Y:S04]  /*240e0*/  LDL.LU R7, [R1+0x840] ;  /* 0x0008400001077983 */ /* 0x000ee80000300800 */
[----:B------:R0:W-:Y:S04]  /*240f0*/  STL [R1+0x214c], R2 ;  /* 0x00214c0201007387 */ /* 0x0001e80000100800 */
[----:B0-----:R-:W3:Y:S04]  /*24100*/  LDL.LU R2, [R1+0x844] ;  /* 0x0008440001027983 */ /* 0x001ee80000300800 */
[----:B--2---:R0:W-:Y:S04]  /*24110*/  STS.U8 [R8+UR5+0x700], R24 ;  /* 0x0007001808007988 */ /* 0x0041e80008000005 */
[----:B------:R1:W-:Y:S04]  /*24120*/  STS.U8 [R8+UR5+0x2700], R11 ;  /* 0x0027000b08007988 */ /* 0x0003e80008000005 */
[----:B0-----:R-:W2:Y:S04]  /*24130*/  LDL.LU R24, [R1+0x2154] ;  /* 0x0021540001187983 */ /* 0x001ea80000300800 */
[----:B------:R0:W-:Y:S04]  /*24140*/  STS.U8 [R8+UR5+0x2fc0], R15 ;  /* 0x002fc00f08007988 */ /* 0x0001e80008000005 */
[----:B-1----:R-:W2:Y:S04]  /*24150*/  LDL.LU R11, [R1+0x4c4] ;  /* 0x0004c400010b7983 */ /* 0x002ea80000300800 */
[----:B0-----:R-:W2:Y:S04]  /*24160*/  LDL.LU R15, [R1+0x4c0] ;  /* 0x0004c000010f7983 */ /* 0x001ea80000300800 */
[----:B---3--:R0:W-:Y:S04]  /*24170*/  STS.U8 [R8+UR5+0x740], R2 ;  /* 0x0007400208007988 */ /* 0x0081e80008000005 */
[----:B0-----:R-:W3:Y:S04]  /*24180*/  LDL.LU R2, [R1+0x448] ;  /* 0x0004480001027983 */ /* 0x001ee80000300800 */
[----:B-----5:R-:W-:Y:S04]  /*24190*/  STS.U8 [R8+UR5+0xf40], R20 ;  /* 0x000f401408007988 */ /* 0x020fe80008000005 */
[----:B----4-:R-:W-:Y:S04]  /*241a0*/  STS.U8 [R8+UR5+0xf00], R22 ;  /* 0x000f001608007988 */ /* 0x010fe80008000005 */
        /* <DEDUP_REMOVED lines=11> */
[----:B---3--:R0:W-:Y:S04]  /*24260*/  STL [R1+0x2150], R2 ;  /* 0x0021500201007387 */ /* 0x0081e80000100800 */
[----:B0-----:R-:W3:Y:S04]  /*24270*/  LDL.LU R2, [R1+0x4bc] ;  /* 0x0004bc0001027983 */ /* 0x001ee80000300800 */
[----:B------:R-:W4:Y:S04]  /*24280*/  LDL.LU R20, [R1+0x444] ;  /* 0x0004440001147983 */ /* 0x000f280000300800 */
[----:B------:R-:W5:Y:S04]  /*24290*/  LDL.LU R22, [R1+0x440] ;  /* 0x0004400001167983 */ /* 0x000f680000300800 */
[----:B--2---:R0:W-:Y:S04]  /*242a0*/  STS.U8 [R8+UR5+0xf80], R24 ;  /* 0x000f801808007988 */ /* 0x0041e80008000005 */
[----:B------:R-:W2:Y:S04]  /*242b0*/  LDL.LU R5, [R1+0x43c] ;  /* 0x00043c0001057983 */ /* 0x000ea80000300800 */
        /* <DEDUP_REMOVED lines=36> */
[----:B0-----:R-:W2:Y:S04]  /*24500*/  LDL.LU R15, [R1+0x3c] ;  /* 0x00003c00010f7983 */ /* 0x001ea80000300800 */
[----:B---3--:R0:W-:Y:S04]  /*24510*/  STS.U8 [R8+UR5+0x3f80], R2 ;  /* 0x003f800208007988 */ /* 0x0081e80008000005 */
[----:B0-----:R-:W3:Y:S04]  /*24520*/  LDL.LU R2, [R1+0x2150] ;  /* 0x0021500001027983 */ /* 0x001ee80000300800 */
[----:B----4-:R-:W-:Y:S04]  /*24530*/  STS.U8 [R8+UR5+0x4740], R20 ;  /* 0x0047401408007988 */ /* 0x010fe80008000005 */
[----:B-----5:R-:W-:Y:S04]  /*24540*/  STS.U8 [R8+UR5+0x4780], R22 ;  /* 0x0047801608007988 */ /* 0x020fe80008000005 */
        /* <DEDUP_REMOVED lines=15> */
[----:B0-----:R-:W2:Y:S04]  /*24640*/  LDL.LU R2, [R1+0x214c] ;  /* 0x00214c0001027983 */ /* 0x001ea80000300800 */
[----:B------:R-:W3:Y:S04]  /*24650*/  LDL.LU R20, [R1+0x2148] ;  /* 0x0021480001147983 */ /* 0x000ee80000300800 */
[----:B------:R-:W4:Y:S04]  /*24660*/  LDL.LU R22, [R1+0x2144] ;  /* 0x0021440001167983 */ /* 0x000f280000300800 */
[----:B------:R-:W5:Y:S04]  /*24670*/  LDL.LU R5, [R1+0x2140] ;  /* 0x0021400001057983 */ /* 0x000f680000300800 */
[----:B------:R-:W2:Y:S04]  /*24680*/  LDL.LU R24, [R1+0x213c] ;  /* 0x00213c0001187983 */ /* 0x000ea80000300800 */
[----:B------:R-:W2:Y:S04]  /*24690*/  LDL.LU R4, [R1+0x2138] ;  /* 0x0021380001047983 */ /* 0x000ea80000300800 */
[----:B------:R-:W2:Y:S04]  /*246a0*/  LDL.LU R13, [R1+0x2134] ;  /* 0x00213400010d7983 */ /* 0x000ea80000300800 */
[----:B------:R-:W2:Y:S04]  /*246b0*/  LDL.LU R0, [R1+0x2130] ;  /* 0x0021300001007983 */ /* 0x000ea80000300800 */
[----:B------:R-:W2:Y:S04]  /*246c0*/  LDL.LU R12, [R1+0x212c] ;  /* 0x00212c00010c7983 */ /* 0x000ea80000300800 */
[----:B------:R-:W2:Y:S04]  /*246d0*/  LDL.LU R10, [R1+0x2128] ;  /* 0x00212800010a7983 */ /* 0x000ea80000300800 */
[----:B------:R-:W2:Y:S04]  /*246e0*/  LDL.LU R9, [R1+0x2124] ;  /* 0x0021240001097983 */ /* 0x000ea80000300800 */
[----:B------:R-:W3:Y:S04]  /*246f0*/  LDL.LU R14, [R1+0x2120] ;  /* 0x00212000010e7983 */ /* 0x000ee80000300800 */
[----:B------:R-:W3:Y:S04]  /*24700*/  LDL.LU R3, [R1+0x211c] ;  /* 0x00211c0001037983 */ /* 0x000ee80000300800 */
[----:B------:R-:W3:Y:S04]  /*24710*/  LDL.LU R16, [R1+0x2118] ;  /* 0x0021180001107983 */ /* 0x000ee80000300800 */
[----:B------:R-:W3:Y:S04]  /*24720*/  LDL.LU R18, [R1+0x2114] ;  /* 0x0021140001127983 */ /* 0x000ee80000300800 */
[----:B------:R-:W3:Y:S04]  /*24730*/  LDL.LU R17, [R1+0x2110] ;  /* 0x0021100001117983 */ /* 0x000ee80000300800 */
[----:B------:R-:W3:Y:S04]  /*24740*/  LDL.LU R25, [R1+0x210c] ;  /* 0x00210c0001197983 */ /* 0x000ee80000300800 */
[----:B------:R0:W-:Y:S04]  /*24750*/  STS.U8 [R8+UR5+0x6740], R23 ;  /* 0x0067401708007988 */ /* 0x0001e80008000005 */
[----:B------:R1:W-:Y:S04]  /*24760*/  STS.U8 [R8+UR5+0x6780], R21 ;  /* 0x0067801508007988 */ /* 0x0003e80008000005 */
[----:B------:R1:W-:Y:S04]  /*24770*/  STS.U8 [R8+UR5+0x67c0], R19 ;  /* 0x0067c01308007988 */ /* 0x0003e80008000005 */
[----:B0-----:R-:W4:Y:S04]  /*24780*/  LDL.LU R23, [R1+0x2108] ;  /* 0x0021080001177983 */ /* 0x001f280000300800 */
[----:B-1----:R-:W4:Y:S04]  /*24790*/  LDL.LU R21, [R1+0x2104] ;  /* 0x0021040001157983 */ /* 0x002f280000300800 */
[----:B------:R-:W4:Y:S04]  /*247a0*/  LDL.LU R19, [R1+0x2100] ;  /* 0x0021000001137983 */ /* 0x000f280000300800 */
[----:B------:R0:W-:Y:S04]  /*247b0*/  STS.U8 [R8+UR5+0x6f40], R7 ;  /* 0x006f400708007988 */ /* 0x0001e80008000005 */
[----:B------:R1:W-:Y:S04]  /*247c0*/  STS.U8 [R8+UR5+0x6f00], R6 ;  /* 0x006f000608007988 */ /* 0x0003e80008000005 */
[----:B------:R0:W-:Y:S04]  /*247d0*/  STS.U8 [R8+UR5+0x6fc0], R26 ;  /* 0x006fc01a08007988 */ /* 0x0001e80008000005 */
[----:B------:R0:W-:Y:S04]  /*247e0*/  STS.U8 [R8+UR5+0x6f80], R27 ;  /* 0x006f801b08007988 */ /* 0x0001e80008000005 */
[----:B------:R0:W-:Y:S04]  /*247f0*/  STS.U8 [R8+UR5+0x7700], R28 ;  /* 0x0077001c08007988 */ /* 0x0001e80008000005 */
[----:B------:R0:W-:Y:S04]  /*24800*/  STS.U8 [R8+UR5+0x7740], R29 ;  /* 0x0077401d08007988 */ /* 0x0001e80008000005 */
[----:B------:R1:W-:Y:S04]  /*24810*/  STS.U8 [R8+UR5+0x7780], R11 ;  /* 0x0077800b08007988 */ /* 0x0003e80008000005 */
[----:B------:R1:W-:Y:S04]  /*24820*/  STS.U8 [R8+UR5+0x77c0], R15 ;  /* 0x0077c00f08007988 */ /* 0x0003e80008000005 */
[----:B0-----:R-:W5:Y:S04]  /*24830*/  LDL R7, [R1+0x990] ;  /* 0x0009900001077983 */ /* 0x001f680000100800 */
[----:B-1----:R-:W5:Y:S04]  /*24840*/  LDL R6, [R1+0x994] ;  /* 0x0009940001067983 */ /* 0x002f680000100800 */
[----:B------:R-:W5:Y:S04]  /*24850*/  LDL R26, [R1+0x12bc] ;  /* 0x0012bc00011a7983 */ /* 0x000f680000100800 */
[----:B------:R-:W5:Y:S04]  /*24860*/  LDL R27, [R1+0x12b8] ;  /* 0x0012b800011b7983 */ /* 0x000f680000100800 */
[----:B------:R-:W5:Y:S04]  /*24870*/  LDL R28, [R1+0x980] ;  /* 0x00098000011c7983 */ /* 0x000f680000100800 */
[----:B------:R-:W5:Y:S04]  /*24880*/  LDL R29, [R1+0x988] ;  /* 0x00098800011d7983 */ /* 0x000f680000100800 */
[----:B------:R-:W5:Y:S04]  /*24890*/  LDL R11, [R1+0x12c4] ;  /* 0x0012c400010b7983 */ /* 0x000f680000100800 */
[----:B------:R-:W5:Y:S01]  /*248a0*/  LDL R15, [R1+0x12cc] ;  /* 0x0012cc00010f7983 */ /* 0x000f620000100800 */
[----:B--2---:R-:W-:-:S05]  /*248b0*/  PRMT R9, RZ, 0x7610, R9 ;  /* 0x00007610ff097816 */ /* 0x004fca0000000009 */
[----:B------:R0:W-:Y:S04]  /*248c0*/  STL.S16 [R1+0x58], R9 ;  /* 0x0000580901007387 */ /* 0x0001e80000100600 */
[----:B---3--:R1:W-:Y:S01]  /*248d0*/  STS.U8 [R8+UR5+0x7f80], R25 ;  /* 0x007f801908007988 */ /* 0x0083e20008000005 */
[----:B------:R-:W-:Y:S02]  /*248e0*/  PRMT R14, RZ, 0x7610, R14 ;  /* 0x00007610ff0e7816 */ /* 0x000fe4000000000e */
[----:B------:R-:W-:Y:S02]  /*248f0*/  PRMT R10, RZ, 0x7610, R10 ;  /* 0x00007610ff0a7816 */ /* 0x000fe4000000000a */
[----:B------:R-:W-:Y:S01]  /*24900*/  PRMT R13, RZ, 0x7610, R13 ;  /* 0x00007610ff0d7816 */ /* 0x000fe2000000000d */
[----:B0-----:R-:W2:Y:S04]  /*24910*/  LDL R9, [R1+0x12a8] ;  /* 0x0012a80001097983 */ /* 0x001ea80000100800 */
[----:B-1----:R-:W5:Y:S04]  /*24920*/  LDL R25, [R1+0x58] ;  /* 0x0000580001197983 */ /* 0x002f680000100800 */
[----:B----4-:R-:W-:Y:S04]  /*24930*/  STS.U8 [R8+UR5+0x7f40], R19 ;  /* 0x007f401308007988 */ /* 0x010fe80008000005 */
[----:B------:R-:W-:Y:S04]  /*24940*/  STS.U8 [R8+UR5+0x7f00], R21 ;  /* 0x007f001508007988 */ /* 0x000fe80008000005 */
[----:B------:R0:W-:Y:S01]  /*24950*/  STS.U8 [R8+UR5+0x7fc0], R23 ;  /* 0x007fc01708007988 */ /* 0x0001e20008000005 */
[----:B------:R-:W-:Y:S06]  /*24960*/  BAR.SYNC.DEFER_BLOCKING 0x0 ;  /* 0x0000000000007b1d */ /* 0x000fec0000010000 */
[----:B0-----:R-:W3:Y:S04]  /*24970*/  LDL R8, [R1+0x12ac] ;  /* 0x0012ac0001087983 */ /* 0x001ee80000100800 */
[----:B-----5:R0:W4:Y:S02]  /*24980*/  @!P1 LDG.E.U8 R25, desc[UR42][R6.64] ;  /* 0x0000002a06199981 */ /* 0x020124000c1e1100 */
[----:B0-----:R-:W-:-:S02]  /*24990*/  @!P1 IMAD.MOV.U32 R6, RZ, RZ, R15 ;  /* 0x000000ffff069224 */ /* 0x001fc400078e000f */
[----:B------:R-:W-:Y:S01]  /*249a0*/  @!P1 IMAD.MOV.U32 R7, RZ, RZ, R29 ;  /* 0x000000ffff079224 */ /* 0x000fe200078e001d */
[----:B------:R-:W5:Y:S04]  /*249b0*/  LDL R15, [R1+0x1298] ;  /* 0x00129800010f7983 */ /* 0x000f680000100800 */
[----:B------:R0:W2:Y:S02]  /*249c0*/  @!P1 LDG.E.U8 R14, desc[UR42][R6.64] ;  /* 0x0000002a060e9981 */ /* 0x0000a4000c1e1100 */
[----:B0-----:R-:W-:Y:S02]  /*249d0*/  @!P1 IMAD.MOV.U32 R6, RZ, RZ, R11 ;  /* 0x000000ffff069224 */ /* 0x001fe400078e000b */
[----:B------:R-:W-:-:S05]  /*249e0*/  @!P1 IMAD.MOV.U32 R7, RZ, RZ, R28 ;  /* 0x000000ffff079224 */ /* 0x000fca00078e001c */
[----:B------:R0:W3:Y:S02]  /*249f0*/  @!P1 LDG.E.U8 R10, desc[UR42][R6.64] ;  /* 0x0000002a060a9981 */ /* 0x0000e4000c1e1100 */
[----:B0-----:R-:W-:Y:S02]  /*24a00*/  @!P1 IMAD.MOV.U32 R6, RZ, RZ, R26 ;  /* 0x000000ffff069224 */ /* 0x001fe400078e001a */
[----:B------:R-:W-:-:S05]  /*24a10*/  @!P1 IMAD.MOV.U32 R7, RZ, RZ, R27 ;  /* 0x000000ffff079224 */ /* 0x000fca00078e001b */
[----:B------:R-:W5:Y:S04]  /*24a20*/  @!P1 LDG.E.U8 R13, desc[UR42][R6.64] ;  /* 0x0000002a060d9981 */ /* 0x000f68000c1e1100 */
[----:B--2---:R0:W-:Y:S04]  /*24a30*/  STL [R1+0x54], R14 ;  /* 0x0000540e01007387 */ /* 0x0041e80000100800 */
[----:B------:R-:W2:Y:S04]  /*24a40*/  LDL R11, [R1+0x1288] ;  /* 0x00128800010b7983 */ /* 0x000ea80000100800 */
[----:B0-----:R-:W2:Y:S04]  /*24a50*/  LDL R14, [R1+0x129c] ;  /* 0x00129c00010e7983 */ /* 0x001ea80000100800 */
[----:B---3--:R0:W-:Y:S04]  /*24a60*/  STL [R1+0x50], R10 ;  /* 0x0000500a01007387 */ /* 0x0081e80000100800 */
[----:B0-----:R-:W3:Y:S04]  /*24a70*/  LDL R10, [R1+0x128c] ;  /* 0x00128c00010a7983 */ /* 0x001ee80000100800 */
[----:B----4-:R0:W-:Y:S04]  /*24a80*/  @!P1 STL [R1+0x58], R25 ;  /* 0x0000581901009387 */ /* 0x0101e80000100800 */
[----:B0-----:R-:W4:Y:S04]  /*24a90*/  LDL R25, [R1+0x1278] ;  /* 0x0012780001197983 */ /* 0x001f280000100800 */
[----:B-----5:R0:W-:Y:S04]  /*24aa0*/  STL [R1+0x4c], R13 ;  /* 0x00004c0d01007387 */ /* 0x0201e80000100800 */
[----:B0-----:R-:W5:Y:S01]  /*24ab0*/  LDL R13, [R1+0x127c] ;  /* 0x00127c00010d7983 */ /* 0x001f620000100800 */
[----:B------:R-:W-:Y:S01]  /*24ac0*/  PRMT R0, RZ, 0x7610, R0 ;  /* 0x00007610ff007816 */ /* 0x000fe20000000000 */
[----:B------:R-:W-:-:S02]  /*24ad0*/  @!P1 IMAD.MOV.U32 R6, RZ, RZ, R8 ;  /* 0x000000ffff069224 */ /* 0x000fc400078e0008 */
[----:B------:R-:W-:Y:S01]  /*24ae0*/  @!P1 IMAD.MOV.U32 R7, RZ, RZ, R9 ;  /* 0x000000ffff079224 */ /* 0x000fe200078e0009 */
[----:B------:R-:W-:Y:S02]  /*24af0*/  PRMT R4, RZ, 0x7610, R4 ;  /* 0x00007610ff047816 */ /* 0x000fe40000000004 */
[----:B------:R-:W-:Y:S02]  /*24b00*/  PRMT R2, RZ, 0x7610, R2 ;  /* 0x00007610ff027816 */ /* 0x000fe40000000002 */
[----:B------:R-:W-:Y:S01]  /*24b10*/  PRMT R12, RZ, 0x7610, R12 ;  /* 0x00007610ff0c7816 */ /* 0x000fe2000000000c */
[----:B------:R-:W5:Y:S04]  /*24b20*/  LDL R9, [R1+0x1268] ;  /* 0x0012680001097983 */ /* 0x000f680000100800 */
[----:B------:R0:W5:Y:S04]  /*24b30*/  @!P1 LDG.E.U8 R0, desc[UR42][R6.64] ;  /* 0x0000002a06009981 */ /* 0x000168000c1e1100 */
[----:B------:R-:W5:Y:S01]  /*24b40*/  LDL R8, [R1+0x126c] ;  /* 0x00126c0001087983 */ /* 0x000f620000100800 */
[----:B0-----:R-:W-:-:S03]  /*24b50*/  @!P1 IMAD.MOV.U32 R7, RZ, RZ, R15 ;  /* 0x000000ffff079224 */ /* 0x001fc600078e000f */
[----:B------:R-:W5:Y:S01]  /*24b60*/  LDL R15, [R1+0x1258] ;  /* 0x00125800010f7983 */ /* 0x000f620000100800 */
[----:B--2---:R-:W-:-:S03]  /*24b70*/  @!P1 IMAD.MOV.U32 R6, RZ, RZ, R14 ;  /* 0x000000ffff069224 */ /* 0x004fc600078e000e */
[----:B------:R-:W2:Y:S04]  /*24b80*/  LDL R14, [R1+0x125c] ;  /* 0x00125c00010e7983 */ /* 0x000ea80000100800 */
[----:B------:R0:W2:Y:S02]  /*24b90*/  @!P1 LDG.E.U8 R4, desc[UR42][R6.64] ;  /* 0x0000002a06049981 */ /* 0x0000a4000c1e1100 */
[----:B0-----:R-:W-:Y:S02]  /*24ba0*/  @!P1 IMAD.MOV.U32 R7, RZ, RZ, R11 ;  /* 0x000000ffff079224 */ /* 0x001fe400078e000b */
[----:B---3--:R-:W-:-:S05]  /*24bb0*/  @!P1 IMAD.MOV.U32 R6, RZ, RZ, R10 ;  /* 0x000000ffff069224 */ /* 0x008fca00078e000a */
[----:B------:R4:W3:Y:S02]  /*24bc0*/  @!P1 LDG.E.U8 R2, desc[UR42][R6.64] ;  /* 0x0000002a06029981 */ /* 0x0008e4000c1e1100 */
[----:B----4-:R-:W-:Y:S02]  /*24bd0*/  @!P1 IMAD.MOV.U32 R7, RZ, RZ, R25 ;  /* 0x000000ffff079224 */ /* 0x010fe400078e0019 */
[----:B-----5:R-:W-:-:S05]  /*24be0*/  @!P1 IMAD.MOV.U32 R6, RZ, RZ, R13 ;  /* 0x000000ffff069224 */ /* 0x020fca00078e000d */
[----:B------:R0:W4:Y:S01]  /*24bf0*/  @!P1 LDG.E.U8 R12, desc[UR42][R6.64] ;  /* 0x0000002a060c9981 */ /* 0x000122000c1e1100 */
[----:B------:R-:W-:-:S06]  /*24c00*/  PRMT R16, RZ, 0x7610, R16 ;  /* 0x00007610ff107816 */ /* 0x000fcc0000000010 */
[----:B------:R1:W5:Y:S01]  /*24c10*/  @!P1 LDG.E.U8 R16, desc[UR42][R8.64] ;  /* 0x0000002a08109981 */ /* 0x000362000c1e1100 */
[----:B0-----:R-:W-:Y:S01]  /*24c20*/  PRMT R6, RZ, 0x7610, R6 ;  /* 0x00007610ff067816 */ /* 0x001fe20000000006 */
[----:B-1----:R-:W-:Y:S02]  /*24c30*/  @!P1 IMAD.MOV.U32 R9, RZ, RZ, R15 ;  /* 0x000000ffff099224 */ /* 0x002fe400078e000f */
[----:B--2---:R-:W-:Y:S04]  /*24c40*/  STL [R1+0x20f8], R4 ;  /* 0x0020f80401007387 */ /* 0x004fe80000100800 */
[----:B------:R-:W2:Y:S04]  /*24c50*/  LDL R11, [R1+0x1248] ;  /* 0x00124800010b7983 */ /* 0x000ea80000100800 */
[----:B------:R-:W2:Y:S01]  /*24c60*/  LDL R10, [R1+0x124c] ;  /* 0x00124c00010a7983 */ /* 0x000ea20000100800 */
[----:B------:R-:W-:-:S05]  /*24c70*/  @!P1 IMAD.MOV.U32 R8, RZ, RZ, R14 ;  /* 0x000000ffff089224 */ /* 0x000fca00078e000e */
[----:B------:R0:W5:Y:S04]  /*24c80*/  @!P1 LDG.E.U8 R6, desc[UR42][R8.64] ;  /* 0x0000002a08069981 */ /* 0x000168000c1e1100 */
[----:B---3--:R-:W-:Y:S04]  /*24c90*/  STL [R1+0x20f0], R2 ;  /* 0x0020f00201007387 */ /* 0x008fe80000100800 */
[----:B------:R-:W3:Y:S04]  /*24ca0*/  LDL R28, [R1+0x1238] ;  /* 0x00123800011c7983 */ /* 0x000ee80000100800 */
[----:B------:R-:W3:Y:S04]  /*24cb0*/  LDL R27, [R1+0x123c] ;  /* 0x00123c00011b7983 */ /* 0x000ee80000100800 */
[----:B------:R-:W3:Y:S04]  /*24cc0*/  LDL R13, [R1+0x1228] ;  /* 0x00122800010d7983 */ /* 0x000ee80000100800 */
[----:B----4-:R1:W-:Y:S04]  /*24cd0*/  STL [R1+0x3c], R12 ;  /* 0x00003c0c01007387 */ /* 0x0103e80000100800 */
[----:B------:R-:W4:Y:S04]  /*24ce0*/  LDL R26, [R1+0x1218] ;  /* 0x00121800011a7983 */ /* 0x000f280000100800 */
[----:B------:R-:W4:Y:S04]  /*24cf0*/  LDL R25, [R1+0x121c] ;  /* 0x00121c0001197983 */ /* 0x000f280000100800 */
[----:B-1----:R-:W4:Y:S01]  /*24d00*/  LDL R12, [R1+0x122c] ;  /* 0x00122c00010c7983 */ /* 0x002f220000100800 */
[----:B------:R-:W-:-:S02]  /*24d10*/  PRMT R7, RZ, 0x7610, R7 ;  /* 0x00007610ff077816 */ /* 0x000fc40000000007 */
[----:B0-----:R-:W-:Y:S02]  /*24d20*/  PRMT R8, RZ, 0x7610, R8 ;  /* 0x00007610ff087816 */ /* 0x001fe40000000008 */
[----:B------:R-:W-:Y:S02]  /*24d30*/  PRMT R9, RZ, 0x7610, R9 ;  /* 0x00007610ff097816 */ /* 0x000fe40000000009 */
[----:B--2---:R3:W2:Y:S04]  /*24d40*/  @!P1 LDG.E.U8 R7, desc[UR42][R10.64] ;  /* 0x0000002a0a079981 */ /* 0x0046a8000c1e1100 */
[----:B-----5:R-:W-:Y:S04]  /*24d50*/  STL [R1+0x20f4], R6 ;  /* 0x0020f40601007387 */ /* 0x020fe80000100800 */
[----:B------:R-:W5:Y:S04]  /*24d60*/  LDL R15, [R1+0x1208] ;  /* 0x00120800010f7983 */ /* 0x000f680000100800 */
[----:B------:R-:W5:Y:S01]  /*24d70*/  LDL R14, [R1+0x120c] ;  /* 0x00120c00010e7983 */ /* 0x000f620000100800 */
[----:B---3--:R-:W-:-:S02]  /*24d80*/  @!P1 IMAD.MOV.U32 R11, RZ, RZ, R28 ;  /* 0x000000ffff0b9224 */ /* 0x008fc400078e001c */
[----:B------:R-:W-:-:S05]  /*24d90*/  @!P1 IMAD.MOV.U32 R10, RZ, RZ, R27 ;  /* 0x000000ffff0a9224 */ /* 0x000fca00078e001b */
[----:B------:R0:W3:Y:S02]  /*24da0*/  @!P1 LDG.E.U8 R8, desc[UR42][R10.64] ;  /* 0x0000002a0a089981 */ /* 0x0000e4000c1e1100 */
[----:B0-----:R-:W-:Y:S02]  /*24db0*/  PRMT R10, RZ, 0x7610, R10 ;  /* 0x00007610ff0a7816 */ /* 0x001fe4000000000a */
[----:B----4-:R0:W4:Y:S02]  /*24dc0*/  @!P1 LDG.E.U8 R9, desc[UR42][R12.64] ;  /* 0x0000002a0c099981 */ /* 0x010124000c1e1100 */
[----:B0-----:R-:W-:Y:S02]  /*24dd0*/  @!P1 IMAD.MOV.U32 R12, RZ, RZ, R25 ;  /* 0x000000ffff0c9224 */ /* 0x001fe400078e0019 */
[----:B------:R-:W-:-:S05]  /*24de0*/  @!P1 IMAD.MOV.U32 R13, RZ, RZ, R26 ;  /* 0x000000ffff0d9224 */ /* 0x000fca00078e001a */
[----:B------:R-:W4:Y:S01]  /*24df0*/  @!P1 LDG.E.U8 R10, desc[UR42][R12.64] ;  /* 0x0000002a0c0a9981 */ /* 0x000f22000c1e1100 */
[----:B------:R-:W-:-:S03]  /*24e00*/  PRMT R11, RZ, 0x7610, R11 ;  /* 0x00007610ff0b7816 */ /* 0x000fc6000000000b */
[----:B--2---:R-:W-:Y:S04]  /*24e10*/  STL [R1+0x20ec], R7 ;  /* 0x0020ec0701007387 */ /* 0x004fe80000100800 */
[----:B-----5:R0:W2:Y:S04]  /*24e20*/  @!P1 LDG.E.U8 R11, desc[UR42][R14.64] ;  /* 0x0000002a0e0b9981 */ /* 0x0200a8000c1e1100 */
[----:B---3--:R-:W-:Y:S04]  /*24e30*/  STL [R1+0x20e8], R8 ;  /* 0x0020e80801007387 */ /* 0x008fe80000100800 */
[----:B------:R-:W3:Y:S04]  /*24e40*/  LDL R29, [R1+0x12d0] ;  /* 0x0012d000011d7983 */ /* 0x000ee80000100800 */
[----:B------:R-:W5:Y:S04]  /*24e50*/  LDL R28, [R1+0x984] ;  /* 0x00098400011c7983 */ /* 0x000f680000100800 */
[----:B------:R-:W2:Y:S04]  /*24e60*/  LDL R27, [R1+0x12c8] ;  /* 0x0012c800011b7983 */ /* 0x000ea80000100800 */
[----:B----4-:R1:W-:Y:S04]  /*24e70*/  STL [R1+0x20fc], R10 ;  /* 0x0020fc0a01007387 */ /* 0x0103e80000100800 */
[----:B------:R-:W0:Y:S04]  /*24e80*/  LDL R14, [R1+0x974] ;  /* 0x00097400010e7983 */ /* 0x000e280000100800 */
[----:B------:R-:W0:Y:S01]  /*24e90*/  LDL R15, [R1+0x978] ;  /* 0x00097800010f7983 */ /* 0x000e220000100800 */
[----:B------:R-:W-:-:S03]  /*24ea0*/  PRMT R12, RZ, 0x7610, R12 ;  /* 0x00007610ff0c7816 */ /* 0x000fc6000000000c */
[----:B------:R-:W4:Y:S04]  /*24eb0*/  LDL R26, [R1+0x97c] ;  /* 0x00097c00011a7983 */ /* 0x000f280000100800 */
[----:B------:R-:W2:Y:S01]  /*24ec0*/  LDL R25, [R1+0x12c0] ;  /* 0x0012c00001197983 */ /* 0x000ea20000100800 */
[----:B0-----:R-:W-:-:S04]  /*24ed0*/  @!P1 LOP3.LUT R15, R15, R14, RZ, 0x3c, !PT ;  /* 0x0000000e0f0f9212 */ /* 0x001fc800078e3cff */
[----:B------:R-:W-:-:S04]  /*24ee0*/  @!P1 LOP3.LUT R14, R15, R14, RZ, 0x3c, !PT ;  /* 0x0000000e0f0e9212 */ /* 0x000fc800078e3cff */
[----:B------:R-:W-:-:S05]  /*24ef0*/  @!P1 LOP3.LUT R15, R15, R14, RZ, 0x3c, !PT ;  /* 0x0000000e0f0f9212 */ /* 0x000fca00078e3cff */
[----:B------:R0:W2:Y:S04]  /*24f00*/  @!P1 LDG.E.U8 R12, desc[UR42][R14.64] ;  /* 0x0000002a0e0c9981 */ /* 0x0000a8000c1e1100 */
[----:B------:R-:W0:Y:S04]  /*24f10*/  LDL R14, [R1+0x998] ;  /* 0x00099800010e7983 */ /* 0x000e280000100800 */
[----:B------:R-:W0:Y:S01]  /*24f20*/  LDL R15, [R1+0x99c] ;  /* 0x00099c00010f7983 */ /* 0x000e220000100800 */
[----:B-1----:R-:W-:Y:S02]  /*24f30*/  PRMT R10, RZ, 0x7610, R10 ;  /* 0x00007610ff0a7816 */ /* 0x002fe4000000000a */
[----:B0-----:R-:W-:-:S04]  /*24f40*/  @!P0 LOP3.LUT R15, R15, R14, RZ, 0x3c, !PT ;  /* 0x0000000e0f0f8212 */ /* 0x001fc800078e3cff */
[----:B------:R-:W-:-:S04]  /*24f50*/  @!P0 LOP3.LUT R14, R15, R14, RZ, 0x3c, !PT ;  /* 0x0000000e0f0e8212 */ /* 0x000fc800078e3cff */
[----:B------:R-:W-:-:S05]  /*24f60*/  @!P0 LOP3.LUT R15, R15, R14, RZ, 0x3c, !PT ;  /* 0x0000000e0f0f8212 */ /* 0x000fca00078e3cff */
[----:B------:R3:W2:Y:S04]  /*24f70*/  @!P0 LDG.E.U8 R10, desc[UR42][R14.64] ;  /* 0x0000002a0e0a8981 */ /* 0x0006a8000c1e1100 */
[----:B------:R-:W2:Y:S01]  /*24f80*/  LDL R15, [R1+0x98c] ;  /* 0x00098c00010f7983 */ /* 0x000ea20000100800 */
[----:B------:R-:W-:Y:S01]  /*24f90*/  PRMT R6, RZ, 0x7610, R6 ;  /* 0x00007610ff067816 */ /* 0x000fe20000000006 */
[----:B---3--:R-:W-:Y:S01]  /*24fa0*/  @!P0 IMAD.MOV.U32 R14, RZ, RZ, R29 ;  /* 0x000000ffff0e8224 */ /* 0x008fe200078e001d */
[----:B------:R-:W-:Y:S02]  /*24fb0*/  PRMT R7, RZ, 0x7610, R7 ;  /* 0x00007610ff077816 */ /* 0x000fe40000000007 */
[----:B------:R-:W-:Y:S02]  /*24fc0*/  PRMT R5, RZ, 0x7610, R5 ;  /* 0x00007610ff057816 */ /* 0x000fe40000000005 */
[----:B------:R-:W-:Y:S01]  /*24fd0*/  PRMT R4, RZ, 0x7610, R4 ;  /* 0x00007610ff047816 */ /* 0x000fe20000000004 */
[----:B------:R-:W3:Y:S04]  /*24fe0*/  LDL R29, [R1+0x1280] ;  /* 0x00128000011d7983 */ /* 0x000ee80000100800 */
[----:B--2---:R0:W2:Y:S02]  /*24ff0*/  @!P0 LDG.E.U8 R6, desc[UR42][R14.64] ;  /* 0x0000002a0e068981 */ /* 0x0040a4000c1e1100 */
[----:B0-----:R-:W-:-:S02]  /*25000*/  @!P0 IMAD.MOV.U32 R14, RZ, RZ, R27 ;  /* 0x000000ffff0e8224 */ /* 0x001fc400078e001b */
[----:B-----5:R-:W-:Y:S01]  /*25010*/  @!P0 IMAD.MOV.U32 R15, RZ, RZ, R28 ;  /* 0x000000ffff0f8224 */ /* 0x020fe200078e001c */
[----:B------:R-:W5:Y:S04]  /*25020*/  LDL R27, [R1+0x1270] ;  /* 0x00127000011b7983 */ /* 0x000f680000100800 */
[----:B------:R-:W2:Y:S04]  /*25030*/  LDL R28, [R1+0x1284] ;  /* 0x00128400011c7983 */ /* 0x000ea80000100800 */
[----:B------:R0:W2:Y:S02]  /*25040*/  @!P0 LDG.E.U8 R7, desc[UR42][R14.64] ;  /* 0x0000002a0e078981 */ /* 0x0000a4000c1e1100 */
[----:B0-----:R-:W-:-:S02]  /*25050*/  @!P0 IMAD.MOV.U32 R14, RZ, RZ, R25 ;  /* 0x000000ffff0e8224 */ /* 0x001fc400078e0019 */
[----:B----4-:R-:W-:Y:S01]  /*25060*/  @!P0 IMAD.MOV.U32 R15, RZ, RZ, R26 ;  /* 0x000000ffff0f8224 */ /* 0x010fe200078e001a */
[----:B------:R-:W4:Y:S04]  /*25070*/  LDL R25, [R1+0x1260] ;  /* 0x0012600001197983 */ /* 0x000f280000100800 */
[----:B------:R-:W2:Y:S04]  /*25080*/  LDL R26, [R1+0x1274] ;  /* 0x00127400011a7983 */ /* 0x000ea80000100800 */
[----:B------:R0:W2:Y:S04]  /*25090*/  @!P0 LDG.E.U8 R5, desc[UR42][R14.64] ;  /* 0x0000002a0e058981 */ /* 0x0000a8000c1e1100 */
[----:B------:R-:W0:Y:S04]  /*250a0*/  LDL R14, [R1+0x12b0] ;  /* 0x0012b000010e7983 */ /* 0x000e280000100800 */
[----:B------:R-:W0:Y:S02]  /*250b0*/  LDL R15, [R1+0x12b4] ;  /* 0x0012b400010f7983 */ /* 0x000e240000100800 */
[----:B0-----:R-:W-:-:S04]  /*250c0*/  @!P0 LOP3.LUT R15, R15, R14, RZ, 0x3c, !PT ;  /* 0x0000000e0f0f8212 */ /* 0x001fc800078e3cff */
[----:B------:R-:W-:-:S04]  /*250d0*/  @!P0 LOP3.LUT R14, R15, R14, RZ, 0x3c, !PT ;  /* 0x0000000e0f0e8212 */ /* 0x000fc800078e3cff */
[----:B------:R-:W-:Y:S01]  /*250e0*/  @!P0 LOP3.LUT R15, R15, R14, RZ, 0x3c, !PT ;  /* 0x0000000e0f0f8212 */ /* 0x000fe200078e3cff */
[----:B--2---:R0:W-:Y:S04]  /*250f0*/  STL [R1+0xc], R5 ;  /* 0x00000c0501007387 */ /* 0x0041e80000100800 */
[----:B------:R1:W2:Y:S01]  /*25100*/  @!P0 LDG.E.U8 R4, desc[UR42][R14.64] ;  /* 0x0000002a0e048981 */ /* 0x0002a2000c1e1100 */
[----:B------:R-:W-:-:S03]  /*25110*/  PRMT R2, RZ, 0x7610, R2 ;  /* 0x00007610ff027816 */ /* 0x000fc60000000002 */
[----:B0-----:R-:W2:Y:S04]  /*25120*/  LDL R5, [R1+0x1264] ;  /* 0x0012640001057983 */ /* 0x001ea80000100800 */
[----:B------:R-:W1:Y:S04]  /*25130*/  LDL R14, [R1+0x12a0] ;  /* 0x0012a000010e7983 */ /* 0x000e680000100800 */
[----:B------:R-:W1:Y:S02]  /*25140*/  LDL R15, [R1+0x12a4] ;  /* 0x0012a400010f7983 */ /* 0x000e640000100800 */
[----:B-1----:R-:W-:-:S04]  /*25150*/  @!P0 LOP3.LUT R15, R15, R14, RZ, 0x3c, !PT ;  /* 0x0000000e0f0f8212 */ /* 0x002fc800078e3cff */
[----:B------:R-:W-:-:S04]  /*25160*/  @!P0 LOP3.LUT R14, R15, R14, RZ, 0x3c, !PT ;  /* 0x0000000e0f0e8212 */ /* 0x000fc800078e3cff */
[----:B------:R-:W-:-:S05]  /*25170*/  @!P0 LOP3.LUT R15, R15, R14, RZ, 0x3c, !PT ;  /* 0x0000000e0f0f8212 */ /* 0x000fca00078e3cff */
[----:B------:R0:W2:Y:S04]  /*25180*/  @!P0 LDG.E.U8 R2, desc[UR42][R14.64] ;  /* 0x0000002a0e028981 */ /* 0x0000a8000c1e1100 */
[----:B------:R-:W0:Y:S04]  /*25190*/  LDL R14, [R1+0x1290] ;  /* 0x00129000010e7983 */ /* 0x000e280000100800 */
[----:B------:R-:W0:Y:S01]  /*251a0*/  LDL R15, [R1+0x1294] ;  /* 0x00129400010f7983 */ /* 0x000e220000100800 */
[----:B------:R-:W-:Y:S02]  /*251b0*/  PRMT R8, RZ, 0x7610, R8 ;  /* 0x00007610ff087816 */ /* 0x000fe40000000008 */
[----:B------:R-:W-:-:S02]  /*251c0*/  PRMT R20, RZ, 0x7610, R20 ;  /* 0x00007610ff147816 */ /* 0x000fc40000000014 */
[----:B------:R-:W-:Y:S02]  /*251d0*/  PRMT R18, RZ, 0x7610, R18 ;  /* 0x00007610ff127816 */ /* 0x000fe40000000012 */
[----:B------:R-:W-:Y:S02]  /*251e0*/  PRMT R13, RZ, 0x7610, R13 ;  /* 0x00007610ff0d7816 */ /* 0x000fe4000000000d */
[----:B0-----:R-:W-:-:S04]  /*251f0*/  @!P0 LOP3.LUT R15, R15, R14, RZ, 0x3c, !PT ;  /* 0x0000000e0f0f8212 */ /* 0x001fc800078e3cff */
[----:B------:R-:W-:-:S04]  /*25200*/  @!P0 LOP3.LUT R14, R15, R14, RZ, 0x3c, !PT ;  /* 0x0000000e0f0e8212 */ /* 0x000fc800078e3cff */
[----:B------:R-:W-:-:S05]  /*25210*/  @!P0 LOP3.LUT R15, R15, R14, RZ, 0x3c, !PT ;  /* 0x0000000e0f0f8212 */ /* 0x000fca00078e3cff */
[----:B------:R0:W4:Y:S02]  /*25220*/  @!P0 LDG.E.U8 R8, desc[UR42][R14.64] ;  /* 0x0000002a0e088981 */ /* 0x000124000c1e1100 */
[----:B0-----:R-:W-:Y:S02]  /*25230*/  @!P0 IMAD.MOV.U32 R14, RZ, RZ, R28 ;  /* 0x000000ffff0e8224 */ /* 0x001fe400078e001c */
[----:B---3--:R-:W-:Y:S01]  /*25240*/  @!P0 IMAD.MOV.U32 R15, RZ, RZ, R29 ;  /* 0x000000ffff0f8224 */ /* 0x008fe200078e001d */
[----:B------:R-:W-:Y:S02]  /*25250*/  PRMT R17, RZ, 0x7610, R17 ;  /* 0x00007610ff117816 */ /* 0x000fe40000000011 */
[----:B------:R-:W-:Y:S01]  /*25260*/  PRMT R19, RZ, 0x7610, R19 ;  /* 0x00007610ff137816 */ /* 0x000fe20000000013 */
[----:B------:R-:W3:Y:S04]  /*25270*/  LDL R29, [R1+0x1220] ;  /* 0x00122000011d7983 */ /* 0x000ee80000100800 */
[----:B------:R0:W3:Y:S04]  /*25280*/  @!P0 LDG.E.U8 R20, desc[UR42][R14.64] ;  /* 0x0000002a0e148981 */ /* 0x0000e8000c1e1100 */
[----:B------:R-:W3:Y:S01]  /*25290*/  LDL R28, [R1+0x1224] ;  /* 0x00122400011c7983 */ /* 0x000ee20000100800 */
[----:B0-----:R-:W-:-:S02]  /*252a0*/  @!P0 IMAD.MOV.U32 R14, RZ, RZ, R26 ;  /* 0x000000ffff0e8224 */ /* 0x001fc400078e001a */
[----:B-----5:R-:W-:Y:S01]  /*252b0*/  @!P0 IMAD.MOV.U32 R15, RZ, RZ, R27 ;  /* 0x000000ffff0f8224 */ /* 0x020fe200078e001b */
[----:B------:R-:W5:Y:S04]  /*252c0*/  LDL R26, [R1+0x1214] ;  /* 0x00121400011a7983 */ /* 0x000f680000100800 */
[----:B------:R-:W3:Y:S04]  /*252d0*/  LDL R27, [R1+0x1210] ;  /* 0x00121000011b7983 */ /* 0x000ee80000100800 */
[----:B------:R2:W3:Y:S02]  /*252e0*/  @!P0 LDG.E.U8 R18, desc[UR42][R14.64] ;  /* 0x0000002a0e128981 */ /* 0x0004e4000c1e1100 */
[----:B--2---:R-:W-:-:S02]  /*252f0*/  @!P0 IMAD.MOV.U32 R14, RZ, RZ, R5 ;  /* 0x000000ffff0e8224 */ /* 0x004fc400078e0005 */
[----:B----4-:R-:W-:Y:S01]  /*25300*/  @!P0 IMAD.MOV.U32 R15, RZ, RZ, R25 ;  /* 0x000000ffff0f8224 */ /* 0x010fe200078e0019 */
[----:B------:R-:W2:Y:S01]  /*25310*/  LDL R5, [R1+0x1204] ;  /* 0x0012040001057983 */ /* 0x000ea20000100800 */
[----:B------:R-:W-:Y:S02]  /*25320*/  PRMT R21, RZ, 0x7610, R21 ;  /* 0x00007610ff157816 */ /* 0x000fe40000000015 */
[----:B------:R-:W-:Y:S02]  /*25330*/  PRMT R22, RZ, 0x7610, R22 ;  /* 0x00007610ff167816 */ /* 0x000fe40000000016 */
[----:B------:R-:W-:Y:S01]  /*25340*/  PRMT R24, RZ, 0x7610, R24 ;  /* 0x00007610ff187816 */ /* 0x000fe20000000018 */
[----:B------:R0:W4:Y:S04]  /*25350*/  @!P0 LDG.E.U8 R13, desc[UR42][R14.64] ;  /* 0x0000002a0e0d8981 */ /* 0x000128000c1e1100 */
[----:B------:R-:W2:Y:S04]  /*25360*/  LDL R25, [R1+0x1200] ;  /* 0x0012000001197983 */ /* 0x000ea80000100800 */
[----:B------:R-:W0:Y:S04]  /*25370*/  LDL R14, [R1+0x1250] ;  /* 0x00125000010e7983 */ /* 0x000e280000100800 */
[----:B------:R-:W0:Y:S02]  /*25380*/  LDL R15, [R1+0x1254] ;  /* 0x00125400010f7983 */ /* 0x000e240000100800 */
[----:B0-----:R-:W-:-:S04]  /*25390*/  @!P0 LOP3.LUT R15, R15, R14, RZ, 0x3c, !PT ;  /* 0x0000000e0f0f8212 */ /* 0x001fc800078e3cff */
[----:B------:R-:W-:-:S04]  /*253a0*/  @!P0 LOP3.LUT R14, R15, R14, RZ, 0x3c, !PT ;  /* 0x0000000e0f0e8212 */ /* 0x000fc800078e3cff */
[----:B------:R-:W-:-:S05]  /*253b0*/  @!P0 LOP3.LUT R15, R15, R14, RZ, 0x3c, !PT ;  /* 0x0000000e0f0f8212 */ /* 0x000fca00078e3cff */
[----:B------:R0:W2:Y:S04]  /*253c0*/  @!P0 LDG.E.U8 R17, desc[UR42][R14.64] ;  /* 0x0000002a0e118981 */ /* 0x0000a8000c1e1100 */
        /* <DEDUP_REMOVED lines=11> */
[----:B------:R3:W4:Y:S02]  /*25480*/  @!P0 LDG.E.U8 R21, desc[UR42][R14.64] ;  /* 0x0000002a0e158981 */ /* 0x000724000c1e1100 */
[----:B---3--:R-:W-:Y:S02]  /*25490*/  @!P0 IMAD.MOV.U32 R14, RZ, RZ, R28 ;  /* 0x000000ffff0e8224 */ /* 0x008fe400078e001c */
[----:B------:R-:W-:-:S05]  /*254a0*/  @!P0 IMAD.MOV.U32 R15, RZ, RZ, R29 ;  /* 0x000000ffff0f8224 */ /* 0x000fca00078e001d */
[----:B------:R5:W3:Y:S02]  /*254b0*/  @!P0 LDG.E.U8 R22, desc[UR42][R14.64] ;  /* 0x0000002a0e168981 */ /* 0x000ae4000c1e1100 */
[----:B-----5:R-:W-:Y:S02]  /*254c0*/  @!P0 IMAD.MOV.U32 R14, RZ, RZ, R26 ;  /* 0x000000ffff0e8224 */ /* 0x020fe400078e001a */
[----:B------:R-:W-:-:S05]  /*254d0*/  @!P0 IMAD.MOV.U32 R15, RZ, RZ, R27 ;  /* 0x000000ffff0f8224 */ /* 0x000fca00078e001b */
[----:B------:R2:W5:Y:S02]  /*254e0*/  @!P0 LDG.E.U8 R24, desc[UR42][R14.64] ;  /* 0x0000002a0e188981 */ /* 0x000564000c1e1100 */
[----:B--2---:R-:W-:Y:S02]  /*254f0*/  @!P0 IMAD.MOV.U32 R14, RZ, RZ, R5 ;  /* 0x000000ffff0e8224 */ /* 0x004fe400078e0005 */
[----:B------:R-:W0:Y:S04]  /*25500*/  LDS.U8 R5, [R3+UR5] ;  /* 0x0000000503057984 */ /* 0x000e280008000000 */
[----:B0-----:R-:W-:Y:S04]  /*25510*/  STL [R1+0x38], R5 ;  /* 0x0000380501007387 */ /* 0x001fe80000100800 */
[----:B------:R-:W0:Y:S04]  /*25520*/  LDS.U8 R5, [R3+UR5+0x108] ;  /* 0x0001080503057984 */ /* 0x000e280008000000 */
        /* <DEDUP_REMOVED lines=117> */
[----:B------:R-:W0:Y:S01]  /*25c80*/  LDS.U8 R5, [R3+UR5+0x7080] ;  /* 0x0070800503057984 */ /* 0x000e220008000000 */
[----:B------:R-:W-:Y:S01]  /*25c90*/  PRMT R23, RZ, 0x7610, R23 ;  /* 0x00007610ff177816 */ /* 0x000fe20000000017 */
[----:B------:R-:W-:-:S02]  /*25ca0*/  @!P0 IMAD.MOV.U32 R15, RZ, RZ, R25 ;  /* 0x000000ffff0f8224 */ /* 0x000fc400078e0019 */
[----:B0-----:R-:W-:Y:S04]  /*25cb0*/  STL [R1+0x808], R5 ;  /* 0x0008080501007387 */ /* 0x001fe80000100800 */
[----:B------:R-:W0:Y:S04]  /*25cc0*/  LDS.U8 R5, [R3+UR5+0x7188] ;  /* 0x0071880503057984 */ /* 0x000e280008000000 */
[----:B------:R1:W2:Y:S01]  /*25cd0*/  @!P0 LDG.E.U8 R23, desc[UR42][R14.64] ;  /* 0x0000002a0e178981 */ /* 0x0002a2000c1e1100 */
[C---:B------:R-:W-:Y:S02]  /*25ce0*/  LOP3.LUT R25, R3.reuse, 0x230, RZ, 0x3c, !PT ;  /* 0x0000023003197812 */ /* 0x040fe400078e3cff */
[----:B------:R-:W-:-:S02]  /*25cf0*/  LOP3.LUT R26, R3, 0x40, RZ, 0x3c, !PT ;  /* 0x00000040031a7812 */ /* 0x000fc400078e3cff */
[C---:B------:R-:W-:Y:S02]  /*25d00*/  LOP3.LUT R27, R3.reuse, 0x250, RZ, 0x3c, !PT ;  /* 0x00000250031b7812 */ /* 0x040fe400078e3cff */
[C---:B------:R-:W-:Y:S02]  /*25d10*/  LOP3.LUT R28, R3.reuse, 0x60, RZ, 0x3c, !PT ;  /* 0x00000060031c7812 */ /* 0x040fe400078e3cff */
[C---:B------:R-:W-:Y:S02]  /*25d20*/  LOP3.LUT R29, R3.reuse, 0x270, RZ, 0x3c, !PT ;  /* 0x00000270031d7812 */ /* 0x040fe400078e3cff */
[C---:B-1----:R-:W-:Y:S02]  /*25d30*/  LOP3.LUT R14, R3.reuse, 0x210, RZ, 0x3c, !PT ;  /* 0x00000210030e7812 */ /* 0x042fe400078e3cff */
[----:B------:R-:W-:Y:S01]  /*25d40*/  LOP3.LUT R15, R3, 0x20, RZ, 0x3c, !PT ;  /* 0x00000020030f7812 */ /* 0x000fe200078e3cff */
[----:B0-----:R-:W-:Y:S04]  /*25d50*/  STL [R1+0x804], R5 ;  /* 0x0008040501007387 */ /* 0x001fe80000100800 */
[----:B------:R-:W0:Y:S04]  /*25d60*/  LDS.U8 R5, [R3+UR5+0x7180] ;  /* 0x0071800503057984 */ /* 0x000e280008000000 */
[----:B------:R-:W1:Y:S04]  /*25d70*/  LDS.U8 R3, [R3+UR5+0x7088] ;  /* 0x0070880503037984 */ /* 0x000e680008000000 */
[----:B0-----:R-:W-:Y:S04]  /*25d80*/  STL [R1+0x80c], R5 ;  /* 0x00080c0501007387 */ /* 0x001fe80000100800 */
[----:B-1----:R-:W-:Y:S04]  /*25d90*/  STL [R1+0x800], R3 ;  /* 0x0008000301007387 */ /* 0x002fe80000100800 */
        /* <DEDUP_REMOVED lines=125> */
[----:B------:R-:W1:Y:S04]  /*26570*/  LDS.U8 R14, [R14+UR5+0x7180] ;  /* 0x007180050e0e7984 */ /* 0x000e680008000000 */
[----:B0-----:R-:W-:Y:S04]  /*26580*/  STL [R1+0x90c], R3 ;  /* 0x00090c0301007387 */ /* 0x001fe80000100800 */
[----:B------:R-:W0:Y:S04]  /*26590*/  LDS.U8 R3, [R15+UR5] ;  /* 0x000000050f037984 */ /* 0x000e280008000000 */
[----:B-1----:R-:W-:Y:S04]  /*265a0*/  STL [R1+0x900], R14 ;  /* 0x0009000e01007387 */ /* 0x002fe80000100800 */
[----:B------:R-:W1:Y:S04]  /*265b0*/  LDS.U8 R14, [R15+UR5+0x108] ;  /* 0x000108050f0e7984 */ /* 0x000e680008000000 */
[----:B0-----:R-:W-:Y:S04]  /*265c0*/  STL [R1+0x74], R3 ;  /* 0x0000740301007387 */ /* 0x001fe80000100800 */
[----:B------:R-:W0:Y:S04]  /*265d0*/  LDS.U8 R3, [R15+UR5+0x8] ;  /* 0x000008050f037984 */ /* 0x000e280008000000 */
        /* <DEDUP_REMOVED lines=9> */
[----:B------:R-:W-:Y:S04]  /*26670*/  LDS.U8 R14, [R15+UR5+0x1100] ;  /* 0x001100050f0e7984 */ /* 0x000fe80008000000 */
        /* <DEDUP_REMOVED lines=112> */
[----:B------:R-:W1:Y:S04]  /*26d80*/  LDS.U8 R15, [R25+UR5] ;  /* 0x00000005190f7984 */ /* 0x000e680008000000 */
        /* <DEDUP_REMOVED lines=124> */
[----:B------:R-:W2:Y:S04]  /*27550*/  LDS.U8 R25, [R25+UR5+0x7180] ;  /* 0x0071800519197984 */ /* 0x000ea80008000000 */
[----:B0-----:R-:W-:Y:S04]  /*27560*/  STL [R1+0x928], R3 ;  /* 0x0009280301007387 */ /* 0x001fe80000100800 */
[----:B------:R-:W0:Y:S04]  /*27570*/  LDS.U8 R3, [R26+UR5] ;  /* 0x000000051a037984 */ /* 0x000e280008000000 */
[----:B-1----:R-:W-:Y:S04]  /*27580*/  STL [R1+0x930], R15 ;  /* 0x0009300f01007387 */ /* 0x002fe80000100800 */
[----:B--2---:R-:W-:Y:S04]  /*27590*/  STL [R1+0x924], R25 ;  /* 0x0009241901007387 */ /* 0x004fe80000100800 */
[----:B------:R-:W1:Y:S04]  /*275a0*/  LDS.U8 R25, [R26+UR5+0x8] ;  /* 0x000008051a197984 */ /* 0x000e680008000000 */
[----:B------:R-:W-:Y:S04]  /*275b0*/  LDS.U8 R15, [R26+UR5+0x108] ;  /* 0x000108051a0f7984 */ /* 0x000fe80008000000 */
        /* <DEDUP_REMOVED lines=122> */
[----:B------:R-:W2:Y:S04]  /*27d60*/  LDS.U8 R26, [R27+UR5] ;  /* 0x000000051b1a7984 */ /* 0x000ea80008000000 */
[----:B-1----:R-:W-:Y:S04]  /*27d70*/  STL [R1+0x84c], R25 ;  /* 0x00084c1901007387 */ /* 0x002fe80000100800 */
[----:B------:R-:W1:Y:S04]  /*27d80*/  LDS.U8 R25, [R27+UR5+0x108] ;  /* 0x000108051b197984 */ /* 0x000e680008000000 */
[----:B0-----:R-:W-:Y:S04]  /*27d90*/  STL [R1+0x840], R3 ;  /* 0x0008400301007387 */ /* 0x001fe80000100800 */
[----:B------:R-:W0:Y:S04]  /*27da0*/  LDS.U8 R3, [R27+UR5+0x8] ;  /* 0x000008051b037984 */ /* 0x000e280008000000 */
[----:B--2---:R-:W-:Y:S04]  /*27db0*/  STL [R1+0x1f8], R26 ;  /* 0x0001f81a01007387 */ /* 0x004fe80000100800 */
[----:B------:R-:W2:Y:S04]  /*27dc0*/  LDS.U8 R26, [R27+UR5+0x100] ;  /* 0x000100051b1a7984 */ /* 0x000ea80008000000 */
        /* <DEDUP_REMOVED lines=121> */
[----:B------:R-:W1:Y:S04]  /*28560*/  LDS.U8 R25, [R28+UR5] ;  /* 0x000000051c197984 */ /* 0x000e680008000000 */
[----:B------:R-:W-:Y:S04]  /*28570*/  LDS.U8 R27, [R29+UR5+0x2080] ;  /* 0x002080051d1b7984 */ /* 0x000fe80008000000 */
        /* <DEDUP_REMOVED lines=126> */
[----:B------:R-:W3:Y:S04]  /*28d60*/  LDS.U8 R28, [R29+UR5+0x108] ;  /* 0x000108051d1c7984 */ /* 0x000ee80008000000 */
[----:B0-----:R-:W-:Y:S04]  /*28d70*/  STL [R1+0x864], R3 ;  /* 0x0008640301007387 */ /* 0x001fe80000100800 */
[----:B------:R-:W0:Y:S04]  /*28d80*/  LDS.U8 R3, [R29+UR5] ;  /* 0x000000051d037984 */ /* 0x000e280008000000 */
[----:B--2---:R-:W-:Y:S04]  /*28d90*/  STL [R1+0x86c], R26 ;  /* 0x00086c1a01007387 */ /* 0x004fe80000100800 */
[----:B------:R-:W2:Y:S04]  /*28da0*/  LDS.U8 R26, [R29+UR5+0x8] ;  /* 0x000008051d1a7984 */ /* 0x000ea80008000000 */
[----:B-1----:R-:W-:Y:S04]  /*28db0*/  STL [R1+0x860], R25 ;  /* 0x0008601901007387 */ /* 0x002fe80000100800 */
[----:B---3--:R-:W-:Y:S04]  /*28dc0*/  STL [R1+0x2018], R28 ;  /* 0x0020181c01007387 */ /* 0x008fe80000100800 */
[----:B------:R-:W-:Y:S04]  /*28dd0*/  LDS.U8 R25, [R29+UR5+0x1000] ;  /* 0x001000051d197984 */ /* 0x000fe80008000000 */
[----:B------:R-:W-:Y:S04]  /*28de0*/  LDS.U8 R28, [R29+UR5+0x3188] ;  /* 0x003188051d1c7984 */ /* 0x000fe80008000000 */
[----:B0-----:R-:W-:Y:S04]  /*28df0*/  STL [R1+0x214], R3 ;  /* 0x0002140301007387 */ /* 0x001fe80000100800 */
[----:B------:R-:W0:Y:S04]  /*28e00*/  LDS.U8 R3, [R29+UR5+0x100] ;  /* 0x000100051d037984 */ /* 0x000e280008000000 */
[----:B--2---:R-:W-:Y:S04]  /*28e10*/  STL [R1+0x21c], R26 ;  /* 0x00021c1a01007387 */ /* 0x004fe80000100800 */
[----:B------:R-:W1:Y:S04]  /*28e20*/  LDS.U8 R26, [R29+UR5+0x1108] ;  /* 0x001108051d1a7984 */ /* 0x000e680008000000 */
[----:B0-----:R-:W-:Y:S04]  /*28e30*/  STL [R1+0x218], R3 ;  /* 0x0002180301007387 */ /* 0x001fe80000100800 */
[----:B------:R-:W0:Y:S04]  /*28e40*/  LDS.U8 R3, [R29+UR5+0x1008] ;  /* 0x001008051d037984 */ /* 0x000e280008000000 */
[----:B------:R-:W-:Y:S04]  /*28e50*/  STL [R1+0x224], R25 ;  /* 0x0002241901007387 */ /* 0x000fe80000100800 */
        /* <DEDUP_REMOVED lines=61> */
[----:B-1----:R1:W-:Y:S04]  /*29230*/  STL [R1+0x298], R26 ;  /* 0x0002981a01007387 */ /* 0x0023e80000100800 */
[----:B-1----:R-:W3:Y:S04]  /*29240*/  LDL.LU R26, [R1+0x58] ;  /* 0x00005800011a7983 */ /* 0x002ee80000300800 */
[----:B0-----:R-:W-:Y:S04]  /*29250*/  STL [R1+0x2a4], R3 ;  /* 0x0002a40301007387 */ /* 0x001fe80000100800 */
[----:B------:R-:W0:Y:S04]  /*29260*/  LDS.U8 R3, [R29+UR5+0x1088] ;  /* 0x001088051d037984 */ /* 0x000e280008000000 */
[----:B--2---:R-:W-:Y:S04]  /*29270*/  STL [R1+0x2a0], R25 ;  /* 0x0002a01901007387 */ /* 0x004fe80000100800 */
[----:B------:R-:W1:Y:S04]  /*29280*/  LDS.U8 R25, [R29+UR5+0x1180] ;  /* 0x001180051d197984 */ /* 0x000e680008000000 */
[----:B0-----:R-:W-:Y:S04]  /*29290*/  STL [R1+0x2ac], R3 ;  /* 0x0002ac0301007387 */ /* 0x001fe80000100800 */
[----:B------:R-:W0:Y:S04]  /*292a0*/  LDS.U8 R3, [R29+UR5+0x2188] ;  /* 0x002188051d037984 */ /* 0x000e280008000000 */
[----:B-1----:R-:W-:Y:S04]  /*292b0*/  STL [R1+0x2a8], R25 ;  /* 0x0002a81901007387 */ /* 0x002fe80000100800 */
[----:B------:R-:W1:Y:S04]  /*292c0*/  LDS.U8 R25, [R29+UR5+0x2088] ;  /* 0x002088051d197984 */ /* 0x000e680008000000 */
[----:B------:R-:W-:Y:S04]  /*292d0*/  STL [R1+0x554], R27 ;  /* 0x0005541b01007387 */ /* 0x000fe80000100800 */
[----:B------:R-:W2:Y:S04]  /*292e0*/  LDS.U8 R27, [R29+UR5+0x2180] ;  /* 0x002180051d1b7984 */ /* 0x000ea80008000000 */
[----:B0-----:R-:W-:Y:S04]  /*292f0*/  STL [R1+0x550], R3 ;  /* 0x0005500301007387 */ /* 0x001fe80000100800 */
[----:B------:R-:W0:Y:S04]  /*29300*/  LDS.U8 R3, [R29+UR5+0x3080] ;  /* 0x003080051d037984 */ /* 0x000e280008000000 */
[----:B-1----:R1:W-:Y:S04]  /*29310*/  STL [R1+0x55c], R25 ;  /* 0x00055c1901007387 */ /* 0x0023e80000100800 */
[----:B-1----:R-:W3:Y:S04]  /*29320*/  LDL.LU R25, [R1+0x54] ;  /* 0x0000540001197983 */ /* 0x002ee80000300800 */
[----:B--2---:R-:W-:Y:S04]  /*29330*/  STL [R1+0x558], R27 ;  /* 0x0005581b01007387 */ /* 0x004fe80000100800 */
[----:B------:R-:W-:Y:S04]  /*29340*/  LDS.U8 R27, [R29+UR5+0x3180] ;  /* 0x003180051d1b7984 */ /* 0x000fe80008000000 */
[----:B0-----:R-:W-:Y:S04]  /*29350*/  STL [R1+0x564], R3 ;  /* 0x0005640301007387 */ /* 0x001fe80000100800 */
[----:B------:R-:W0:Y:S04]  /*29360*/  LDS.U8 R3, [R29+UR5+0x3088] ;  /* 0x003088051d037984 */ /* 0x000e280008000000 */
[----:B------:R-:W-:Y:S04]  /*29370*/  STL [R1+0x560], R28 ;  /* 0x0005601c01007387 */ /* 0x000fe80000100800 */
        /* <DEDUP_REMOVED lines=13> */
[----:B0-----:R0:W-:Y:S04]  /*29450*/  STL [R1+0x764], R3 ;  /* 0x0007640301007387 */ /* 0x0011e80000100800 */
[----:B0-----:R-:W5:Y:S04]  /*29460*/  LDL.LU R3, [R1+0x50] ;  /* 0x0000500001037983 */ /* 0x001f680000300800 */
[----:B--2---:R-:W-:Y:S04]  /*29470*/  STL [R1+0x760], R27 ;  /* 0x0007601b01007387 */ /* 0x004fe80000100800 */
        /* <DEDUP_REMOVED lines=14> */
[----:B------:R-:W1:Y:S01]  /*29560*/  LDS.U8 R28, [R29+UR5+0x7088] ;  /* 0x007088051d1c7984 */ /* 0x000e620008000000 */
[----:B------:R-:W2:Y:S03]  /*29570*/  S2R R5, SR_TID.X ;  /* 0x0000000000057919 */ /* 0x000ea60000002100 */
[----:B0-----:R-:W-:Y:S04]  /*29580*/  STL [R1+0x968], R27 ;  /* 0x0009681b01007387 */ /* 0x001fe80000100800 */
[----:B------:R-:W0:Y:S01]  /*29590*/  LDS.U8 R27, [R29+UR5+0x7180] ;  /* 0x007180051d1b7984 */ /* 0x000e220008000000 */
[----:B------:R-:W-:Y:S01]  /*295a0*/  BAR.SYNC.DEFER_BLOCKING 0x0 ;  /* 0x0000000000007b1d */ /* 0x000fe20000010000 */
[----:B--2---:R-:W-:-:S05]  /*295b0*/  LOP3.LUT R5, R5, 0x3f, RZ, 0xc0, !PT ;  /* 0x0000003f05057812 */ /* 0x004fca00078ec0ff */
[----:B-1----:R-:W-:Y:S04]  /*295c0*/  STL [R1+0x970], R28 ;  /* 0x0009701c01007387 */ /* 0x002fe80000100800 */
[----:B------:R1:W-:Y:S04]  /*295d0*/  STS.U8 [R5+UR5], R10 ;  /* 0x0000000a05007988 */ /* 0x0003e80008000005 */
[----:B------:R2:W-:Y:S04]  /*295e0*/  STS.U8 [R5+UR5+0x240], R4 ;  /* 0x0002400405007988 */ /* 0x0005e80008000005 */
[----:B0-----:R-:W-:Y:S04]  /*295f0*/  STL [R1+0x964], R27 ;  /* 0x0009641b01007387 */ /* 0x001fe80000100800 */
[----:B-1----:R-:W5:Y:S04]  /*29600*/  LDL.LU R10, [R1+0x20fc] ;  /* 0x0020fc00010a7983 */ /* 0x002f680000300800 */
[----:B--2---:R-:W2:Y:S04]  /*29610*/  LDL.LU R4, [R1+0x20f8] ;  /* 0x0020f80001047983 */ /* 0x004ea80000300800 */
[----:B------:R0:W-:Y:S04]  /*29620*/  STS.U8 [R5+UR5+0x200], R0 ;  /* 0x0002000005007988 */ /* 0x0001e80008000005 */
[----:B---3--:R-:W-:Y:S04]  /*29630*/  STS.U8 [R5+UR5+0x40], R26 ;  /* 0x0000401a05007988 */ /* 0x008fe80008000005 */
[----:B------:R-:W-:Y:S04]  /*29640*/  STS.U8 [R5+UR5+0x400], R18 ;  /* 0x0004001205007988 */ /* 0x000fe80008000005 */
[----:B------:R-:W-:Y:S04]  /*29650*/  STS.U8 [R5+UR5+0x440], R16 ;  /* 0x0004401005007988 */ /* 0x000fe80008000005 */
[----:B----4-:R-:W-:Y:S04]  /*29660*/  STS.U8 [R5+UR5+0x640], R21 ;  /* 0x0006401505007988 */ /* 0x010fe80008000005 */
[----:B------:R-:W-:Y:S01]  /*29670*/  STS.U8 [R5+UR5+0x600], R9 ;  /* 0x0006000905007988 */ /* 0x000fe20008000005 */
[----:B0-----:R-:W-:-:S05]  /*29680*/  LOP3.LUT R0, R5, 0x10, RZ, 0x3c, !PT ;  /* 0x0000001005007812 */ /* 0x001fca00078e3cff */
[----:B------:R0:W-:Y:S04]  /*29690*/  STS.U8 [R0+UR5+0x80], R6 ;  /* 0x0000800600007988 */ /* 0x0001e80008000005 */
[----:B0-----:R-:W3:Y:S04]  /*296a0*/  LDL.LU R6, [R1+0x20f4] ;  /* 0x0020f40001067983 */ /* 0x001ee80000300800 */
[----:B------:R-:W4:Y:S04]  /*296b0*/  LDL.LU R5, [R1+0x4c] ;  /* 0x00004c0001057983 */ /* 0x000f280000300800 */
[----:B------:R0:W-:Y:S04]  /*296c0*/  STS.U8 [R0+UR5+0x2c0], R2 ;  /* 0x0002c00200007988 */ /* 0x0001e80008000005 */
[----:B0-----:R-:W4:Y:S04]  /*296d0*/  LDL.LU R2, [R1+0x20f0] ;  /* 0x0020f00001027983 */ /* 0x001f280000300800 */
[----:B------:R-:W-:Y:S04]  /*296e0*/  STS.U8 [R0+UR5+0xc0], R25 ;  /* 0x0000c01900007988 */ /* 0x000fe80008000005 */
[----:B------:R-:W4:Y:S04]  /*296f0*/  LDL.LU R16, [R1+0x3c] ;  /* 0x00003c0001107983 */ /* 0x000f280000300800 */
[----:B------:R0:W-:Y:S04]  /*29700*/  STS.U8 [R0+UR5+0x480], R13 ;  /* 0x0004800d00007988 */ /* 0x0001e80008000005 */
[----:B------:R-:W-:Y:S04]  /*29710*/  STS.U8 [R0+UR5+0x6c0], R22 ;  /* 0x0006c01600007988 */ /* 0x000fe80008000005 */
[----:B0-----:R-:W4:Y:S04]  /*29720*/  LDL.LU R13, [R1+0xc] ;  /* 0x00000c00010d7983 */ /* 0x001f280000300800 */
[----:B--2---:R0:W-:Y:S02]  /*29730*/  STS.U8 [R0+UR5+0x280], R4 ;  /* 0x0002800400007988 */ /* 0x0041e40008000005 */
[----:B0-----:R-:W0:Y:S02]  /*29740*/  S2R R4, SR_TID.X ;  /* 0x0000000000047919 */ /* 0x001e240000002100 */
[----:B-----5:R-:W-:Y:S04]  /*29750*/  STS.U8 [R0+UR5+0x680], R10 ;  /* 0x0006800a00007988 */ /* 0x020fe80008000005 */
[----:B---3--:R-:W-:Y:S01]  /*29760*/  STS.U8 [R0+UR5+0x4c0], R6 ;  /* 0x0004c00600007988 */ /* 0x008fe20008000005 */
[----:B0-----:R-:W-:-:S04]  /*29770*/  LOP3.LUT R4, R4, 0x3f, RZ, 0xc0, !PT ;  /* 0x0000003f04047812 */ /* 0x001fc800078ec0ff */
[----:B------:R-:W-:-:S05]  /*29780*/  LOP3.LUT R4, R4, 0x20, RZ, 0x3c, !PT ;  /* 0x0000002004047812 */ /* 0x000fca00078e3cff */
[----:B------:R0:W-:Y:S04]  /*29790*/  STS.U8 [R4+UR5+0x100], R7 ;  /* 0x0001000704007988 */ /* 0x0001e80008000005 */
[----:B------:R1:W-:Y:S04]  /*297a0*/  STS.U8 [R4+UR5+0x140], R3 ;  /* 0x0001400304007988 */ /* 0x0003e80008000005 */
[----:B------:R2:W-:Y:S04]  /*297b0*/  STS.U8 [R4+UR5+0x340], R8 ;  /* 0x0003400804007988 */ /* 0x0005e80008000005 */
[----:B0-----:R-:W3:Y:S04]  /*297c0*/  LDL.LU R7, [R1+0x20ec] ;  /* 0x0020ec0001077983 */ /* 0x001ee80000300800 */
[----:B------:R-:W5:Y:S04]  /*297d0*/  LDL.LU R9, [R1+0x38] ;  /* 0x0000380001097983 */ /* 0x000f680000300800 */
[----:B------:R-:W5:Y:S04]  /*297e0*/  LDL.LU R21, [R1+0x30] ;  /* 0x0000300001157983 */ /* 0x000f680000300800 */
[----:B------:R-:W5:Y:S04]  /*297f0*/  LDL.LU R18, [R1+0x2c] ;  /* 0x00002c0001127983 */ /* 0x000f680000300800 */
[----:B------:R-:W5:Y:S04]  /*29800*/  LDL.LU R28, [R1+0x28] ;  /* 0x00002800011c7983 */ /* 0x000f680000300800 */
[----:B------:R-:W5:Y:S04]  /*29810*/  LDL.LU R27, [R1+0x20] ;  /* 0x00002000011b7983 */ /* 0x000f680000300800 */
[----:B-1----:R-:W5:Y:S04]  /*29820*/  LDL.LU R3, [R1+0x1c] ;  /* 0x00001c0001037983 */ /* 0x002f680000300800 */
[----:B--2---:R-:W2:Y:S04]  /*29830*/  LDL.LU R8, [R1+0x20e8] ;  /* 0x0020e80001087983 */ /* 0x004ea80000300800 */
[----:B------:R-:W5:Y:S04]  /*29840*/  LDL.LU R26, [R1+0x18] ;  /* 0x00001800011a7983 */ /* 0x000f680000300800 */
[----:B------:R-:W5:Y:S04]  /*29850*/  LDL.LU R25, [R1+0x10] ;  /* 0x0000100001197983 */ /* 0x000f680000300800 */
[----:B----4-:R0:W-:Y:S02]  /*29860*/  STS.U8 [R4+UR5+0x300], R2 ;  /* 0x0003000204007988 */ /* 0x0101e40008000005 */
[----:B0-----:R-:W0:Y:S01]  /*29870*/  S2R R2, SR_TID.X ;  /* 0x0000000000027919 */ /* 0x001e220000002100 */
[----:B------:R-:W1:Y:S01]  /*29880*/  S2R R6, SR_TID.X ;  /* 0x0000000000067919 */ /* 0x000e620000002100 */
[----:B------:R-:W-:Y:S04]  /*29890*/  STS.U8 [R4+UR5+0x500], R17 ;  /* 0x0005001104007988 */ /* 0x000fe80008000005 */
[----:B------:R-:W-:Y:S04]  /*298a0*/  STS.U8 [R4+UR5+0x740], R24 ;  /* 0x0007401804007988 */ /* 0x000fe80008000005 */
[----:B------:R-:W-:Y:S01]  /*298b0*/  STS.U8 [R4+UR5+0x700], R11 ;  /* 0x0007000b04007988 */ /* 0x000fe20008000005 */
[----:B0-----:R-:W-:-:S04]  /*298c0*/  LOP3.LUT R2, R2, 0x3f, RZ, 0xc0, !PT ;  /* 0x0000003f02027812 */ /* 0x001fc800078ec0ff */
[----:B------:R-:W-:Y:S02]  /*298d0*/  LOP3.LUT R2, R2, 0x30, RZ, 0x3c, !PT ;  /* 0x0000003002027812 */ /* 0x000fe400078e3cff */
[C---:B-1----:R-:W-:Y:S01]  /*298e0*/  LOP3.LUT R29, R6.reuse, 0x7, RZ, 0xc0, !PT ;  /* 0x00000007061d7812 */ /* 0x042fe200078ec0ff */
[----:B------:R-:W-:-:S04]  /*298f0*/  IMAD.SHL.U32 R0, R6, 0x2, RZ ;  /* 0x0000000206007824 */ /* 0x000fc800078e00ff */
[----:B------:R-:W-:-:S05]  /*29900*/  IMAD R29, R29, 0x90, RZ ;  /* 0x000000901d1d7824 */ /* 0x000fca00078e02ff */
[----:B------:R-:W-:Y:S01]  /*29910*/  LOP3.LUT R29, R29, 0x30, R0, 0x78, !PT ;  /* 0x000000301d1d7812 */ /* 0x000fe200078e7800 */
[----:B---3--:R-:W-:Y:S04]  /*29920*/  STS.U8 [R4+UR5+0x540], R7 ;  /* 0x0005400704007988 */ /* 0x008fe80008000005 */
[----:B------:R-:W-:Y:S04]  /*29930*/  STS.U8 [R2+UR5+0x180], R13 ;  /* 0x0001800d02007988 */ /* 0x000fe80008000005 */
[----:B------:R-:W-:Y:S04]  /*29940*/  STS.U8 [R2+UR5+0x1c0], R5 ;  /* 0x0001c00502007988 */ /* 0x000fe80008000005 */
[----:B------:R-:W-:Y:S04]  /*29950*/  STS.U8 [R2+UR5+0x3c0], R20 ;  /* 0x0003c01402007988 */ /* 0x000fe80008000005 */
[----:B------:R-:W-:Y:S04]  /*29960*/  STS.U8 [R2+UR5+0x380], R16 ;  /* 0x0003801002007988 */ /* 0x000fe80008000005 */
[----:B------:R-:W-:Y:S04]  /*29970*/  STS.U8 [R2+UR5+0x580], R19 ;  /* 0x0005801302007988 */ /* 0x000fe80008000005 */
[----:B--2---:R-:W-:Y:S04]  /*29980*/  STS.U8 [R2+UR5+0x5c0], R8 ;  /* 0x0005c00802007988 */ /* 0x004fe80008000005 */
[----:B------:R-:W-:Y:S04]  /*29990*/  STS.U8 [R2+UR5+0x7c0], R23 ;  /* 0x0007c01702007988 */ /* 0x000fe80008000005 */
[----:B------:R-:W-:Y:S01]  /*299a0*/  STS.U8 [R2+UR5+0x780], R12 ;  /* 0x0007800c02007988 */ /* 0x000fe20008000005 */
[----:B------:R-:W-:Y:S06]  /*299b0*/  BAR.SYNC.DEFER_BLOCKING 0x0 ;  /* 0x0000000000007b1d */ /* 0x000fec0000010000 */
[----:B-----5:R-:W-:Y:S04]  /*299c0*/  STL.64 [R1+0x20e0], R26 ;  /* 0x0020e01a01007387 */ /* 0x020fe80000100a00 */
[----:B------:R-:W-:Y:S04]  /*299d0*/  STL [R1+0x20d8], R25 ;  /* 0x0020d81901007387 */ /* 0x000fe80000100800 */
[----:B------:R-:W0:Y:S04]  /*299e0*/  LDSM.16.M88.4 R4, [R29+UR5] ;  /* 0x000000051d04783b */ /* 0x000e280008000200 */
[----:B------:R-:W1:Y:S01]  /*299f0*/  LDSM.16.M88.4 R24, [R29+UR5+0x400] ;  /* 0x000400051d18783b */ /* 0x000e620008000200 */
[----:B------:R-:W-:-:S03]  /*29a00*/  IMAD R0, R21, 0x100, R9 ;  /* 0x0000010015007824 */ /* 0x000fc600078e0209 */
[----:B0-----:R-:W-:Y:S04]  /*29a10*/  STL.64 [R1+0x110], R4 ;  /* 0x0001100401007387 */ /* 0x001fe80000100a00 */
[----:B------:R-:W-:Y:S04]  /*29a20*/  STL.64 [R1+0x118], R6 ;  /* 0x0001180601007387 */ /* 0x000fe80000100a00 */
[----:B-1----:R-:W-:Y:S04]  /*29a30*/  STL.64 [R1+0x120], R24 ;  /* 0x0001201801007387 */ /* 0x002fe80000100a00 */
[----:B------:R0:W-:Y:S04]  /*29a40*/  STL.64 [R1+0x128], R26 ;  /* 0x0001281a01007387 */ /* 0x0001e80000100a00 */
[----:B0-----:R-:W2:Y:S04]  /*29a50*/  LDL.LU.64 R26, [R1+0x20e0] ;  /* 0x0020e000011a7983 */ /* 0x001ea80000300a00 */
[----:B------:R-:W2:Y:S04]  /*29a60*/  LDL.LU R25, [R1+0x20d8] ;  /* 0x0020d80001197983 */ /* 0x000ea80000300800 */
[----:B------:R0:W-:Y:S04]  /*29a70*/  STL [R1+0x1e80], R29 ;  /* 0x001e801d01007387 */ /* 0x0001e80000100800 */
[----:B0-----:R-:W3:Y:S04]  /*29a80*/  LDL.LU R29, [R1+0x124] ;  /* 0x00012400011d7983 */ /* 0x001ee80000300800 */
[----:B------:R-:W4:Y:S04]  /*29a90*/  LDL.LU R8, [R1+0x74] ;  /* 0x0000740001087983 */ /* 0x000f280000300800 */
[----:B------:R-:W5:Y:S04]  /*29aa0*/  LDL.LU R11, [R1+0x70] ;  /* 0x00007000010b7983 */ /* 0x000f680000300800 */
[----:B------:R-:W2:Y:S04]  /*29ab0*/  LDL.LU R7, [R1+0x6c] ;  /* 0x00006c0001077983 */ /* 0x000ea80000300800 */
[----:B------:R-:W2:Y:S04]  /*29ac0*/  LDL.LU R6, [R1+0x68] ;  /* 0x0000680001067983 */ /* 0x000ea80000300800 */
[----:B------:R-:W5:Y:S04]  /*29ad0*/  LDL.LU R10, [R1+0x64] ;  /* 0x00006400010a7983 */ /* 0x000f680000300800 */
[----:B------:R-:W4:Y:S01]  /*29ae0*/  LDL.LU R9, [R1+0x60] ;  /* 0x0000600001097983 */ /* 0x000f220000300800 */
[----:B------:R-:W-:-:S03]  /*29af0*/  IMAD R2, R28, 0x100, R18 ;  /* 0x000001001c027824 */ /* 0x000fc600078e0212 */
[----:B-----5:R-:W-:Y:S04]  /*29b00*/  STL.64 [R1+0x20d0], R10 ;  /* 0x0020d00a01007387 */ /* 0x020fe80000100a00 */
[----:B----4-:R0:W-:Y:S04]  /*29b10*/  STL.64 [R1+0x20c8], R8 ;  /* 0x0020c80801007387 */ /* 0x0101e80000100a00 */
[----:B------:R-:W4:Y:S04]  /*29b20*/  LDL.LU R28, [R1+0x5c] ;  /* 0x00005c00011c7983 */ /* 0x000f280000300800 */
[----:B0-----:R-:W5:Y:S04]  /*29b30*/  LDL.LU.64 R8, [R1+0x340] ;  /* 0x0003400001087983 */ /* 0x001f680000300a00 */
[----:B------:R-:W5:Y:S04]  /*29b40*/  LDL.LU.64 R10, [R1+0x348] ;  /* 0x00034800010a7983 */ /* 0x000f680000300a00 */
[----:B------:R-:W3:Y:S04]  /*29b50*/  LDL.LU R12, [R1+0xe0] ;  /* 0x0000e000010c7983 */ /* 0x000ee80000300800 */
[----:B------:R-:W3:Y:S04]  /*29b60*/  LDL.LU R23, [R1+0x7c] ;  /* 0x00007c0001177983 */ /* 0x000ee80000300800 */
[----:B------:R-:W3:Y:S04]  /*29b70*/  LDL.LU R20, [R1+0xe8] ;  /* 0x0000e80001147983 */ /* 0x000ee80000300800 */
[----:B------:R-:W3:Y:S04]  /*29b80*/  LDL.LU R22, [R1+0xe4] ;  /* 0x0000e40001167983 */ /* 0x000ee80000300800 */
[----:B------:R-:W4:Y:S04]  /*29b90*/  LDL.LU R13, [R1+0xf0] ;  /* 0x0000f000010d7983 */ /* 0x000f280000300800 */
[----:B------:R-:W4:Y:S01]  /*29ba0*/  LDL.LU R21, [R1+0xec] ;  /* 0x0000ec0001157983 */ /* 0x000f220000300800 */
[----:B------:R-:W-:-:S02]  /*29bb0*/  IMAD.MOV.U32 R17, RZ, RZ, R4 ;  /* 0x000000ffff117224 */ /* 0x000fc400078e0004 */
[----:B--2---:R-:W-:Y:S02]  /*29bc0*/  IMAD R4, R25, 0x100, R26 ;  /* 0x0000010019047824 */ /* 0x004fe400078e021a */
[----:B------:R-:W-:Y:S01]  /*29bd0*/  IMAD R3, R3, 0x100, R27 ;  /* 0x0000010003037824 */ /* 0x000fe200078e021b */
[----:B---3--:R-:W-:Y:S04]  /*29be0*/  STL.64 [R1+0x20c0], R22 ;  /* 0x0020c01601007387 */ /* 0x008fe80000100a00 */
[----:B----4-:R0:W-:Y:S04]  /*29bf0*/  STL.64 [R1+0x20b8], R20 ;  /* 0x0020b81401007387 */ /* 0x0101e80000100a00 */
[----:B0-----:R-:W2:Y:S04]  /*29c00*/  LDL.LU.64 R20, [R1+0x3b0] ;  /* 0x0003b00001147983 */ /* 0x001ea80000300a00 */
[----:B------:R-:W2:Y:S01]  /*29c10*/  LDL.LU.64 R22, [R1+0x3b8] ;  /* 0x0003b80001167983 */ /* 0x000ea20000300a00 */
[----:B------:R-:W-:Y:S01]  /*29c20*/  IMAD.MOV.U32 R16, RZ, RZ, R24 ;  /* 0x000000ffff107224 */ /* 0x000fe200078e0018 */
[----:B------:R-:W-:-:S02]  /*29c30*/  F2FP.F16.E4M3.UNPACK_B R27, R4 ;  /* 0x00000004ff1b723e */ /* 0x000fc400020006ff */
[----:B------:R-:W-:Y:S02]  /*29c40*/  F2FP.F16.E4M3.UNPACK_B R24, R0 ;  /* 0x00000000ff18723e */ /* 0x000fe400020006ff */
[----:B------:R-:W-:Y:S02]  /*29c50*/  F2FP.F16.E4M3.UNPACK_B R25, R2 ;  /* 0x00000002ff19723e */ /* 0x000fe400020006ff */
[----:B------:R-:W-:Y:S02]  /*29c60*/  F2FP.F16.E4M3.UNPACK_B R26, R3 ;  /* 0x00000003ff1a723e */ /* 0x000fe400020006ff */
[----:B------:R-:W-:Y:S02]  /*29c70*/  F2FP.F16.E4M3.UNPACK_B R4, R17 ;  /* 0x00000011ff04723e */ /* 0x000fe400020006ff */
[----:B------:R-:W-:Y:S02]  /*29c80*/  F2FP.F16.E4M3.UNPACK_B R5, R5 ;  /* 0x00000005ff05723e */ /* 0x000fe400020006ff */
[----:B------:R-:W-:-:S02]  /*29c90*/  F2FP.F16.E4M3.UNPACK_B R2, R16 ;  /* 0x00000010ff02723e */ /* 0x000fc400020006ff */
[----:B------:R-:W-:-:S03]  /*29ca0*/  F2FP.F16.E4M3.UNPACK_B R3, R29 ;  /* 0x0000001dff03723e */ /* 0x000fc600020006ff */
[C---:B--2---:R-:W-:Y:S08]  /*29cb0*/  HMMA.16816.F32 R20, R24.reuse, R4, R20 ;  /* 0x000000041814723c */ /* 0x044ff00000001814 */
[----:B-----5:R-:W-:Y:S11]  /*29cc0*/  HMMA.16816.F32 R24, R24, R2, R8 ;  /* 0x000000021818723c */ /* 0x020ff60000001808 */
[----:B------:R0:W-:Y:S04]  /*29cd0*/  STL.64 [R1], R20 ;  /* 0x0000001401007387 */ /* 0x0001e80000100a00 */
[----:B------:R1:W-:Y:S04]  /*29ce0*/  STL.64 [R1+0x8], R22 ;  /* 0x0000081601007387 */ /* 0x0003e80000100a00 */
[----:B0-----:R-:W2:Y:S04]  /*29cf0*/  LDL.LU.64 R20, [R1+0x3a0] ;  /* 0x0003a00001147983 */ /* 0x001ea80000300a00 */
[----:B-1----:R-:W2:Y:S04]  /*29d00*/  LDL.LU.64 R22, [R1+0x3a8] ;  /* 0x0003a80001167983 */ /* 0x002ea80000300a00 */
[----:B------:R-:W3:Y:S04]  /*29d10*/  LDL.LU.64 R16, [R1+0x330] ;  /* 0x0003300001107983 */ /* 0x000ee80000300a00 */
[----:B------:R-:W3:Y:S04]  /*29d20*/  LDL.LU.64 R18, [R1+0x338] ;  /* 0x0003380001127983 */ /* 0x000ee80000300a00 */
[----:B------:R-:W-:Y:S04]  /*29d30*/  STL [R1+0x2068], R29 ;  /* 0x0020681d01007387 */ /* 0x000fe80000100800 */
[----:B------:R-:W4:Y:S04]  /*29d40*/  LDL.LU.64 R10, [R1+0x20d0] ;  /* 0x0020d000010a7983 */ /* 0x000f280000300a00 */
[----:B------:R-:W4:Y:S01]  /*29d50*/  LDL.LU.64 R8, [R1+0x20c8] ;  /* 0x0020c80001087983 */ /* 0x000f220000300a00 */
[----:B------:R-:W-:-:S03]  /*29d60*/  IMAD R6, R6, 0x100, R7 ;  /* 0x0000010006067824 */ /* 0x000fc600078e0207 */
[----:B------:R0:W-:Y:S04]  /*29d70*/  STL.64 [R1+0x2060], R26 ;  /* 0x0020601a01007387 */ /* 0x0001e80000100a00 */
[----:B0-----:R-:W5:Y:S04]  /*29d80*/  LDL.LU R27, [R1+0x78] ;  /* 0x00007800011b7983 */ /* 0x001f680000300800 */
[----:B------:R-:W-:Y:S01]  /*29d90*/  STL.64 [R1+0x2058], R24 ;  /* 0x0020581801007387 */ /* 0x000fe20000100a00 */
[----:B----4-:R-:W-:Y:S02]  /*29da0*/  IMAD R0, R11, 0x100, R8 ;  /* 0x000001000b007824 */ /* 0x010fe400078e0208 */
[----:B------:R-:W-:-:S02]  /*29db0*/  IMAD R7, R9, 0x100, R10 ;  /* 0x0000010009077824 */ /* 0x000fc400078e020a */
[----:B------:R-:W-:Y:S01]  /*29dc0*/  IMAD R11, R14, 0x100, R28 ;  /* 0x000001000e0b7824 */ /* 0x000fe200078e021c */
[----:B------:R-:W-:Y:S02]  /*29dd0*/  F2FP.F16.E4M3.UNPACK_B R9, R6 ;  /* 0x00000006ff09723e */ /* 0x000fe400020006ff */
[----:B------:R-:W-:Y:S02]  /*29de0*/  F2FP.F16.E4M3.UNPACK_B R8, R0 ;  /* 0x00000000ff08723e */ /* 0x000fe400020006ff */
[----:B------:R-:W-:Y:S02]  /*29df0*/  F2FP.F16.E4M3.UNPACK_B R10, R7 ;  /* 0x00000007ff0a723e */ /* 0x000fe400020006ff */
[----:B------:R-:W-:-:S07]  /*29e00*/  F2FP.F16.E4M3.UNPACK_B R11, R11 ;  /* 0x0000000bff0b723e */ /* 0x000fce00020006ff */
[----:B--2---:R-:W-:-:S15]  /*29e10*/  HMMA.16816.F32 R20, R8, R4, R20 ;  /* 0x000000040814723c */ /* 0x004fde0000001814 */
[----:B------:R-:W-:-:S04]  /*29e20*/  NOP ;  /* 0x0000000000007918 */ /* 0x000fc80000000000 */
[----:B------:R-:W-:Y:S01]  /*29e30*/  IMAD.MOV.U32 R29, RZ, RZ, R22 ;  /* 0x000000ffff1d7224 */ /* 0x000fe200078e0016 */
[----:B------:R0:W-:Y:S01]  /*29e40*/  STL.64 [R1+0x20], R20 ;  /* 0x0000201401007387 */ /* 0x0001e20000100a00 */
[----:B------:R-:W-:-:S03]  /*29e50*/  IMAD.MOV.U32 R28, RZ, RZ, R23 ;  /* 0x000000ffff1c7224 */ /* 0x000fc600078e0017 */
[----:B------:R-:W2:Y:S04]  /*29e60*/  LDL.LU.64 R22, [R1+0x20c0] ;  /* 0x0020c00001167983 */ /* 0x000ea80000300a00 */
[----:B0-----:R-:W4:Y:S01]  /*29e70*/  LDL.LU.64 R20, [R1+0x20b8] ;  /* 0x0020b80001147983 */ /* 0x001f220000300a00 */
[----:B---3--:R-:W-:Y:S03]  /*29e80*/  HMMA.16816.F32 R8, R8, R2, R16 ;  /* 0x000000020808723c */ /* 0x008fe60000001810 */
[----:B------:R-:W3:Y:S04]  /*29e90*/  LDL.LU.64 R16, [R1+0x390] ;  /* 0x0003900001107983 */ /* 0x000ee80000300a00 */
[----:B------:R-:W3:Y:S01]  /*29ea0*/  LDL.LU.64 R18, [R1+0x398] ;  /* 0x0003980001127983 */ /* 0x000ee20000300a00 */
[----:B-----5:R-:W-:-:S11]  /*29eb0*/  IMAD R0, R15, 0x100, R27 ;  /* 0x000001000f007824 */ /* 0x020fd600078e021b */
[----:B------:R0:W-:Y:S04]  /*29ec0*/  STL.64 [R1+0x10], R8 ;  /* 0x0000100801007387 */ /* 0x0001e80000100a00 */
[----:B------:R1:W-:Y:S04]  /*29ed0*/  STL.64 [R1+0x18], R10 ;  /* 0x0000180a01007387 */ /* 0x0003e80000100a00 */
[----:B0-----:R-:W5:Y:S04]  /*29ee0*/  LDL.LU R9, [R1+0x104] ;  /* 0x0001040001097983 */ /* 0x001f680000300800 */
[----:B-1----:R-:W3:Y:S04]  /*29ef0*/  LDL.LU R10, [R1+0x130] ;  /* 0x00013000010a7983 */ /* 0x002ee80000300800 */
[----:B------:R-:W3:Y:S01]  /*29f00*/  LDL.LU R11, [R1+0x10c] ;  /* 0x00010c00010b7983 */ /* 0x000ee20000300800 */
[----:B--2---:R-:W-:Y:S01]  /*29f10*/  IMAD R6, R23, 0x100, R12 ;  /* 0x0000010017067824 */ /* 0x004fe200078e020c */
[----:B------:R-:W-:-:S02]  /*29f20*/  F2FP.F16.E4M3.UNPACK_B R12, R0 ;  /* 0x00000000ff0c723e */ /* 0x000fc400020006ff */
[----:B------:R-:W2:Y:S01]  /*29f30*/  LDL.LU R0, [R1+0xf4] ;  /* 0x0000f40001007983 */ /* 0x000ea20000300800 */
[----:B----4-:R-:W-:Y:S02]  /*29f40*/  IMAD R7, R22, 0x100, R20 ;  /* 0x0000010016077824 */ /* 0x010fe400078e0214 */
[----:B------:R-:W-:Y:S01]  /*29f50*/  IMAD R8, R21, 0x100, R13 ;  /* 0x0000010015087824 */ /* 0x000fe200078e020d */
[----:B------:R-:W-:Y:S02]  /*29f60*/  F2FP.F16.E4M3.UNPACK_B R13, R6 ;  /* 0x00000006ff0d723e */ /* 0x000fe400020006ff */
[----:B------:R-:W4:Y:S01]  /*29f70*/  LDL.LU R6, [R1+0xfc] ;  /* 0x0000fc0001067983 */ /* 0x000f220000300800 */
[----:B------:R-:W-:-:S03]  /*29f80*/  F2FP.F16.E4M3.UNPACK_B R14, R7 ;  /* 0x00000007ff0e723e */ /* 0x000fc600020006ff */
[----:B------:R-:W2:Y:S01]  /*29f90*/  LDL.LU R7, [R1+0x108] ;  /* 0x0001080001077983 */ /* 0x000ea20000300800 */
[----:B------:R-:W-:-:S03]  /*29fa0*/  F2FP.F16.E4M3.UNPACK_B R15, R8 ;  /* 0x00000008ff0f723e */ /* 0x000fc600020006ff */
[----:B------:R-:W5:Y:S04]  /*29fb0*/  LDL.LU R8, [R1+0x100] ;  /* 0x0001000001087983 */ /* 0x000f680000300800 */
[----:B---3--:R-:W-:Y:S04]  /*29fc0*/  STL.64 [R1+0x20b0], R10 ;  /* 0x0020b00a01007387 */ /* 0x008fe80000100a00 */
[----:B-----5:R0:W-:Y:S04]  /*29fd0*/  STL.64 [R1+0x20a8], R8 ;  /* 0x0020a80801007387 */ /* 0x0201e80000100a00 */
[----:B0-----:R-:W3:Y:S04]  /*29fe0*/  LDL.LU.64 R8, [R1+0x320] ;  /* 0x0003200001087983 */ /* 0x001ee80000300a00 */
[----:B------:R-:W3:Y:S04]  /*29ff0*/  LDL.LU.64 R10, [R1+0x328] ;  /* 0x00032800010a7983 */ /* 0x000ee80000300a00 */
[----:B------:R-:W5:Y:S04]  /*2a000*/  LDL.LU R24, [R1+0x140] ;  /* 0x0001400001187983 */ /* 0x000f680000300800 */
[----:B------:R-:W5:Y:S01]  /*2a010*/  LDL.LU R25, [R1+0x13c] ;  /* 0x00013c0001197983 */ /* 0x000f620000300800 */
[C---:B------:R-:W-:Y:S03]  /*2a020*/  HMMA.16816.F32 R16, R12.reuse, R4, R16 ;  /* 0x000000040c10723c */ /* 0x040fe60000001810 */
[----:B-----5:R0:W-:Y:S05]  /*2a030*/  STL.64 [R1+0x20a0], R24 ;  /* 0x0020a01801007387 */ /* 0x0201ea0000100a00 */
[----:B---3--:R-:W-:Y:S01]  /*2a040*/  HMMA.16816.F32 R12, R12, R2, R8 ;  /* 0x000000020c0c723c */ /* 0x008fe20000001808 */
[----:B0-----:R-:W3:Y:S04]  /*2a050*/  LDL.LU.64 R24, [R1+0x380] ;  /* 0x0003800001187983 */ /* 0x001ee80000300a00 */
[----:B------:R-:W3:Y:S04]  /*2a060*/  LDL.LU.64 R26, [R1+0x388] ;  /* 0x00038800011a7983 */ /* 0x000ee80000300a00 */
[----:B------:R-:W5:Y:S04]  /*2a070*/  LDL.LU R23, [R1+0x148] ;  /* 0x0001480001177983 */ /* 0x000f680000300800 */
[----:B------:R-:W5:Y:S04]  /*2a080*/  LDL.LU R20, [R1+0x144] ;  /* 0x0001440001147983 */ /* 0x000f680000300800 */
[----:B------:R-:W2:Y:S04]  /*2a090*/  LDL.LU R22, [R1+0x150] ;  /* 0x0001500001167983 */ /* 0x000ea80000300800 */
[----:B------:R-:W2:Y:S04]  /*2a0a0*/  LDL.LU R21, [R1+0x14c] ;  /* 0x00014c0001157983 */ /* 0x000ea80000300800 */
[----:B------:R0:W-:Y:S04]  /*2a0b0*/  STL [R1+0x204c], R16 ;  /* 0x00204c1001007387 */ /* 0x0001e80000100800 */
[----:B0-----:R-:W2:Y:S04]  /*2a0c0*/  LDL.LU R16, [R1+0x134] ;  /* 0x0001340001107983 */ /* 0x001ea80000300800 */
[----:B------:R0:W-:Y:S04]  /*2a0d0*/  STL [R1+0x2048], R17 ;  /* 0x0020481101007387 */ /* 0x0001e80000100800 */
[----:B0-----:R-:W2:Y:S04]  /*2a0e0*/  LDL.LU R17, [R1+0x138] ;  /* 0x0001380001117983 */ /* 0x001ea80000300800 */
[----:B------:R0:W-:Y:S04]  /*2a0f0*/  STL [R1+0x2020], R18 ;  /* 0x0020201201007387 */ /* 0x0001e80000100800 */
[----:B0-----:R-:W2:Y:S04]  /*2a100*/  LDL.LU R18, [R1+0xf8] ;  /* 0x0000f80001127983 */ /* 0x001ea80000300800 */
[----:B------:R-:W-:Y:S04]  /*2a110*/  STL [R1+0x201c], R19 ;  /* 0x00201c1301007387 */ /* 0x000fe80000100800 */
[----:B------:R-:W3:Y:S04]  /*2a120*/  LDL.LU.64 R10, [R1+0x20b0] ;  /* 0x0020b000010a7983 */ /* 0x000ee80000300a00 */
[----:B------:R-:W4:Y:S04]  /*2a130*/  LDL.LU.64 R8, [R1+0x20a8] ;  /* 0x0020a80001087983 */ /* 0x000f280000300a00 */
[----:B------:R-:W-:Y:S04]  /*2a140*/  STL.64 [R1+0x2030], R14 ;  /* 0x0020300e01007387 */ /* 0x000fe80000100a00 */
[----:B------:R0:W-:Y:S04]  /*2a150*/  STL.64 [R1+0x2028], R12 ;  /* 0x0020280c01007387 */ /* 0x0001e80000100a00 */
[----:B0-----:R-:W5:Y:S04]  /*2a160*/  LDL.LU.64 R12, [R1+0xd0] ;  /* 0x0000d000010c7983 */ /* 0x001f680000300a00 */
[----:B------:R-:W5:Y:S01]  /*2a170*/  LDL.LU.64 R14, [R1+0xd8] ;  /* 0x0000d800010e7983 */ /* 0x000f620000300a00 */
[----:B--2---:R-:W-:-:S02]  /*2a180*/  IMAD R0, R0, 0x100, R18 ;  /* 0x0000010000007824 */ /* 0x004fc400078e0212 */
[----:B---3--:R-:W-:Y:S02]  /*2a190*/  IMAD R11, R11, 0x100, R10 ;  /* 0x000001000b0b7824 */ /* 0x008fe400078e020a */
[----:B----4-:R-:W-:Y:S02]  /*2a1a0*/  IMAD R6, R6, 0x100, R8 ;  /* 0x0000010006067824 */ /* 0x010fe400078e0208 */
[----:B------:R-:W-:Y:S01]  /*2a1b0*/  IMAD R7, R9, 0x100, R7 ;  /* 0x0000010009077824 */ /* 0x000fe200078e0207 */
[----:B------:R-:W-:Y:S02]  /*2a1c0*/  F2FP.F16.E4M3.UNPACK_B R8, R0 ;  /* 0x00000000ff08723e */ /* 0x000fe400020006ff */
[----:B------:R-:W-:Y:S02]  /*2a1d0*/  F2FP.F16.E4M3.UNPACK_B R11, R11 ;  /* 0x0000000bff0b723e */ /* 0x000fe400020006ff */
[----:B------:R-:W-:Y:S02]  /*2a1e0*/  F2FP.F16.E4M3.UNPACK_B R9, R6 ;  /* 0x00000006ff09723e */ /* 0x000fe400020006ff */
[----:B------:R-:W-:-:S07]  /*2a1f0*/  F2FP.F16.E4M3.UNPACK_B R10, R7 ;  /* 0x00000007ff0a723e */ /* 0x000fce00020006ff */
[C---:B------:R-:W-:Y:S08]  /*2a200*/  HMMA.16816.F32 R24, R8.reuse, R4, R24 ;  /* 0x000000040818723c */ /* 0x040ff00000001818 */
[----:B-----5:R-:W-:Y:S01]  /*2a210*/  HMMA.16816.F32 R8, R8, R2, R12 ;  /* 0x000000020808723c */ /* 0x020fe2000000180c */
[----:B------:R-:W-:-:S10]  /*2a220*/  IMAD R0, R16, 0x100, R17 ;  /* 0x0000010010007824 */ /* 0x000fd400078e0211 */
[----:B------:R0:W-:Y:S04]  /*2a230*/  STL.64 [R1+0x30], R24 ;  /* 0x0000301801007387 */ /* 0x0001e80000100a00 */
[----:B------:R1:W-:Y:S04]  /*2a240*/  STL.64 [R1+0x38], R26 ;  /* 0x0000381a01007387 */ /* 0x0003e80000100a00 */
[----:B0-----:R-:W2:Y:S04]  /*2a250*/  LDL.LU.64 R24, [R1+0x20a0] ;  /* 0x0020a00001187983 */ /* 0x001ea80000300a00 */
[----:B-1----:R-:W3:Y:S04]  /*2a260*/  LDL.LU R26, [R1+0x158] ;  /* 0x00015800011a7983 */ /* 0x002ee80000300800 */
[----:B------:R-:W3:Y:S04]  /*2a270*/  LDL.LU R27, [R1+0x154] ;  /* 0x00015400011b7983 */ /* 0x000ee80000300800 */
[----:B------:R-:W-:Y:S04]  /*2a280*/  STL [R1+0x2014], R10 ;  /* 0x0020140a01007387 */ /* 0x000fe80000100800 */
[----:B------:R-:W-:Y:S04]  /*2a290*/  STL [R1+0x2010], R11 ;  /* 0x0020100b01007387 */ /* 0x000fe80000100800 */
[----:B------:R-:W4:Y:S04]  /*2a2a0*/  LDL.LU.64 R12, [R1+0xb0] ;  /* 0x0000b000010c7983 */ /* 0x000f280000300a00 */
[----:B------:R-:W4:Y:S04]  /*2a2b0*/  LDL.LU.64 R14, [R1+0xb8] ;  /* 0x0000b800010e7983 */ /* 0x000f280000300a00 */
[----:B------:R-:W5:Y:S04]  /*2a2c0*/  LDL.LU R19, [R1+0x178] ;  /* 0x0001780001137983 */ /* 0x000f680000300800 */
[----:B------:R-:W5:Y:S04]  /*2a2d0*/  LDL.LU R18, [R1+0x174] ;  /* 0x0001740001127983 */ /* 0x000f680000300800 */
[----:B------:R-:W2:Y:S04]  /*2a2e0*/  LDL.LU R17, [R1+0x180] ;  /* 0x0001800001117983 */ /* 0x000ea80000300800 */
[----:B------:R-:W2:Y:S01]  /*2a2f0*/  LDL.LU R16, [R1+0x17c] ;  /* 0x00017c0001107983 */ /* 0x000ea20000300800 */
[----:B------:R-:W-:-:S02]  /*2a300*/  IMAD R7, R20, 0x100, R23 ;  /* 0x0000010014077824 */ /* 0x000fc400078e0217 */
[----:B------:R-:W-:Y:S01]  /*2a310*/  IMAD R23, R21, 0x100, R22 ;  /* 0x0000010015177824 */ /* 0x000fe200078e0216 */
[----:B-----5:R-:W-:Y:S04]  /*2a320*/  STL.64 [R1+0x2098], R18 ;  /* 0x0020981201007387 */ /* 0x020fe80000100a00 */
[----:B--2---:R0:W-:Y:S04]  /*2a330*/  STL.64 [R1+0x2090], R16 ;  /* 0x0020901001007387 */ /* 0x0041e80000100a00 */
[----:B0-----:R-:W2:Y:S04]  /*2a340*/  LDL.LU.64 R16, [R1+0x370] ;  /* 0x0003700001107983 */ /* 0x001ea80000300a00 */
[----:B------:R-:W2:Y:S01]  /*2a350*/  LDL.LU.64 R18, [R1+0x378] ;  /* 0x0003780001127983 */ /* 0x000ea20000300a00 */
[----:B------:R-:W-:Y:S01]  /*2a360*/  IMAD R6, R25, 0x100, R24 ;  /* 0x0000010019067824 */ /* 0x000fe200078e0218 */
[----:B------:R-:W-:-:S02]  /*2a370*/  F2FP.F16.E4M3.UNPACK_B R20, R0 ;  /* 0x00000000ff14723e */ /* 0x000fc400020006ff */
[----:B------:R-:W-:Y:S02]  /*2a380*/  F2FP.F16.E4M3.UNPACK_B R22, R7 ;  /* 0x00000007ff16723e */ /* 0x000fe400020006ff */
[----:B------:R-:W-:Y:S02]  /*2a390*/  F2FP.F16.E4M3.UNPACK_B R23, R23 ;  /* 0x00000017ff17723e */ /* 0x000fe400020006ff */
[----:B------:R-:W-:Y:S02]  /*2a3a0*/  F2FP.F16.E4M3.UNPACK_B R21, R6 ;  /* 0x00000006ff15723e */ /* 0x000fe400020006ff */
[----:B------:R-:W5:Y:S04]  /*2a3b0*/  LDL.LU R6, [R1+0x15c] ;  /* 0x00015c0001067983 */ /* 0x000f680000300800 */
[----:B------:R-:W3:Y:S01]  /*2a3c0*/  LDL.LU R7, [R1+0x164] ;  /* 0x0001640001077983 */ /* 0x000ee20000300800 */
[----:B----4-:R-:W-:-:S15]  /*2a3d0*/  HMMA.16816.F32 R12, R20, R2, R12 ;  /* 0x00000002140c723c */ /* 0x010fde000000180c */
[----:B------:R-:W-:-:S04]  /*2a3e0*/  NOP ;  /* 0x0000000000007918 */ /* 0x000fc80000000000 */
[----:B------:R-:W-:Y:S02]  /*2a3f0*/  IMAD.MOV.U32 R10, RZ, RZ, R12 ;  /* 0x000000ffff0a7224 */ /* 0x000fe400078e000c */
[----:B------:R-:W-:Y:S01]  /*2a400*/  IMAD.MOV.U32 R11, RZ, RZ, R13 ;  /* 0x000000ffff0b7224 */ /* 0x000fe200078e000d */
[----:B--2---:R-:W-:-:S15]  /*2a410*/  HMMA.16816.F32 R16, R20, R4, R16 ;  /* 0x000000041410723c */ /* 0x004fde0000001810 */
[----:B------:R-:W-:-:S04]  /*2a420*/  NOP ;  /* 0x0000000000007918 */ /* 0x000fc80000000000 */
[----:B------:R0:W-:Y:S04]  /*2a430*/  STL.64 [R1+0x50], R16 ;  /* 0x0000501001007387 */ /* 0x0001e80000100a00 */
[----:B------:R1:W-:Y:S04]  /*2a440*/  STL.64 [R1+0x58], R18 ;  /* 0x0000581201007387 */ /* 0x0003e80000100a00 */
[----:B------:R2:W-:Y:S04]  /*2a450*/  STL.64 [R1+0x48], R14 ;  /* 0x0000480e01007387 */ /* 0x0005e80000100a00 */
[----:B------:R-:W5:Y:S04]  /*2a460*/  LDL.LU R20, [R1+0x160] ;  /* 0x0001600001147983 */ /* 0x000f680000300800 */
[----:B------:R-:W4:Y:S04]  /*2a470*/  LDL.LU R21, [R1+0x168] ;  /* 0x0001680001157983 */ /* 0x000f280000300800 */
[----:B------:R-:W4:Y:S04]  /*2a480*/  LDL.LU R22, [R1+0x170] ;  /* 0x0001700001167983 */ /* 0x000f280000300800 */
[----:B------:R-:W4:Y:S04]  /*2a490*/  LDL.LU R23, [R1+0x16c] ;  /* 0x00016c0001177983 */ /* 0x000f280000300800 */
[----:B0-----:R-:W4:Y:S04]  /*2a4a0*/  LDL.LU.64 R16, [R1+0x360] ;  /* 0x0003600001107983 */ /* 0x001f280000300a00 */
[----:B-1----:R-:W4:Y:S04]  /*2a4b0*/  LDL.LU.64 R18, [R1+0x368] ;  /* 0x0003680001127983 */ /* 0x002f280000300a00 */
[----:B------:R-:W4:Y:S04]  /*2a4c0*/  LDL.LU.64 R12, [R1+0xa0] ;  /* 0x0000a000010c7983 */ /* 0x000f280000300a00 */
[----:B--2---:R-:W2:Y:S01]  /*2a4d0*/  LDL.LU.64 R14, [R1+0xa8] ;  /* 0x0000a800010e7983 */ /* 0x004ea20000300a00 */
[----:B---3--:R-:W-:-:S03]  /*2a4e0*/  IMAD R0, R27, 0x100, R26 ;  /* 0x000001001b007824 */ /* 0x008fc600078e021a */
[----:B------:R-:W-:Y:S04]  /*2a4f0*/  STL.64 [R1+0x2040], R10 ;  /* 0x0020400a01007387 */ /* 0x000fe80000100a00 */
[----:B------:R0:W-:Y:S04]  /*2a500*/  STL.64 [R1+0x2038], R8 ;  /* 0x0020380801007387 */ /* 0x0001e80000100a00 */
[----:B------:R-:W3:Y:S04]  /*2a510*/  LDL.LU R24, [R1+0x188] ;  /* 0x0001880001187983 */ /* 0x000ee80000300800 */
[----:B------:R-:W3:Y:S04]  /*2a520*/  LDL.LU R25, [R1+0x184] ;  /* 0x0001840001197983 */ /* 0x000ee80000300800 */
[----:B------:R-:W3:Y:S04]  /*2a530*/  LDL.LU R26, [R1+0x190] ;  /* 0x00019000011a7983 */ /* 0x000ee80000300800 */
[----:B------:R-:W3:Y:S04]  /*2a540*/  LDL.LU R27, [R1+0x18c] ;  /* 0x00018c00011b7983 */ /* 0x000ee80000300800 */
[----:B0-----:R-:W3:Y:S04]  /*2a550*/  LDL.LU R8, [R1+0x1b0] ;  /* 0x0001b00001087983 */ /* 0x001ee80000300800 */
[----:B------:R-:W3:Y:S01]  /*2a560*/  LDL.LU R9, [R1+0x1ac] ;  /* 0x0001ac0001097983 */ /* 0x000ee20000300800 */
[----:B-----5:R-:W-:-:S02]  /*2a570*/  IMAD R6, R6, 0x100, R20 ;  /* 0x0000010006067824 */ /* 0x020fc400078e0214 */
[----:B----4-:R-:W-:Y:S02]  /*2a580*/  IMAD R7, R7, 0x100, R21 ;  /* 0x0000010007077824 */ /* 0x010fe400078e0215 */
[----:B------:R-:W-:Y:S01]  /*2a590*/  IMAD R23, R23, 0x100, R22 ;  /* 0x0000010017177824 */ /* 0x000fe200078e0216 */
[----:B------:R-:W-:Y:S02]  /*2a5a0*/  F2FP.F16.E4M3.UNPACK_B R20, R0 ;  /* 0x00000000ff14723e */ /* 0x000fe400020006ff */
[----:B------:R-:W-:Y:S02]  /*2a5b0*/  F2FP.F16.E4M3.UNPACK_B R21, R6 ;  /* 0x00000006ff15723e */ /* 0x000fe400020006ff */
[----:B------:R-:W-:Y:S02]  /*2a5c0*/  F2FP.F16.E4M3.UNPACK_B R22, R7 ;  /* 0x00000007ff16723e */ /* 0x000fe400020006ff */
[----:B------:R-:W-:-:S07]  /*2a5d0*/  F2FP.F16.E4M3.UNPACK_B R23, R23 ;  /* 0x00000017ff17723e */ /* 0x000fce00020006ff */
[C---:B------:R-:W-:Y:S08]  /*2a5e0*/  HMMA.16816.F32 R16, R20.reuse, R4, R16 ;  /* 0x000000041410723c */ /* 0x040ff00000001810 */
[----:B--2---:R-:W-:Y:S11]  /*2a5f0*/  HMMA.16816.F32 R12, R20, R2, R12 ;  /* 0x00000002140c723c */ /* 0x004ff6000000180c */
[----:B------:R-:W-:Y:S04]  /*2a600*/  STL.64 [R1+0x70], R16 ;  /* 0x0000701001007387 */ /* 0x000fe80000100a00 */
[----:B------:R0:W-:Y:S04]  /*2a610*/  STL.64 [R1+0x78], R18 ;  /* 0x0000781201007387 */ /* 0x0001e80000100a00 */
[----:B0-----:R-:W2:Y:S04]  /*2a620*/  LDL.LU.64 R18, [R1+0x2098] ;  /* 0x0020980001127983 */ /* 0x001ea80000300a00 */
[----:B------:R-:W4:Y:S04]  /*2a630*/  LDL.LU.64 R16, [R1+0x2090] ;  /* 0x0020900001107983 */ /* 0x000f280000300a00 */
[----:B------:R-:W-:Y:S04]  /*2a640*/  STL.64 [R1+0x60], R12 ;  /* 0x0000600c01007387 */ /* 0x000fe80000100a00 */
[----:B------:R-:W-:Y:S04]  /*2a650*/  STL.64 [R1+0x68], R14 ;  /* 0x0000680e01007387 */ /* 0x000fe80000100a00 */
[----:B------:R-:W5:Y:S04]  /*2a660*/  LDL.LU R10, [R1+0x1b8] ;  /* 0x0001b800010a7983 */ /* 0x000f680000300800 */
[----:B------:R-:W5:Y:S04]  /*2a670*/  LDL.LU R11, [R1+0x1b4] ;  /* 0x0001b400010b7983 */ /* 0x000f680000300800 */
[----:B-----5:R-:W-:Y:S04]  /*2a680*/  STL.64 [R1+0x2078], R10 ;  /* 0x0020780a01007387 */ /* 0x020fe80000100a00 */
[----:B---3--:R0:W-:Y:S04]  /*2a690*/  STL.64 [R1+0x2070], R8 ;  /* 0x0020700801007387 */ /* 0x0081e80000100a00 */
[----:B0-----:R-:W3:Y:S04]  /*2a6a0*/  LDL.LU.64 R8, [R1+0x80] ;  /* 0x0000800001087983 */ /* 0x001ee80000300a00 */
[----:B------:R-:W5:Y:S01]  /*2a6b0*/  LDL.LU.64 R10, [R1+0x88] ;  /* 0x00008800010a7983 */ /* 0x000f620000300a00 */
[----:B--2---:R-:W-:-:S02]  /*2a6c0*/  IMAD R0, R18, 0x100, R19 ;  /* 0x0000010012007824 */ /* 0x004fc400078e0213 */
[----:B----4-:R-:W-:Y:S02]  /*2a6d0*/  IMAD R6, R16, 0x100, R17 ;  /* 0x0000010010067824 */ /* 0x010fe400078e0211 */
[----:B------:R-:W-:Y:S02]  /*2a6e0*/  IMAD R7, R25, 0x100, R24 ;  /* 0x0000010019077824 */ /* 0x000fe400078e0218 */
[----:B------:R-:W-:Y:S01]  /*2a6f0*/  IMAD R23, R27, 0x100, R26 ;  /* 0x000001001b177824 */ /* 0x000fe200078e021a */
[----:B-----5:R-:W-:Y:S04]  /*2a700*/  STL.64 [R1+0x2088], R10 ;  /* 0x0020880a01007387 */ /* 0x020fe80000100a00 */
[----:B---3--:R0:W-:Y:S04]  /*2a710*/  STL.64 [R1+0x2080], R8 ;  /* 0x0020800801007387 */ /* 0x0081e80000100a00 */
[----:B0-----:R-:W2:Y:S04]  /*2a720*/  LDL.LU.64 R8, [R1+0x350] ;  /* 0x0003500001087983 */ /* 0x001ea80000300a00 */
[----:B------:R-:W2:Y:S01]  /*2a730*/  LDL.LU.64 R10, [R1+0x358] ;  /* 0x00035800010a7983 */ /* 0x000ea20000300a00 */
[----:B------:R-:W-:-:S02]  /*2a740*/  F2FP.F16.E4M3.UNPACK_B R20, R0 ;  /* 0x00000000ff14723e */ /* 0x000fc400020006ff */
[----:B------:R-:W-:Y:S02]  /*2a750*/  F2FP.F16.E4M3.UNPACK_B R21, R6 ;  /* 0x00000006ff15723e */ /* 0x000fe400020006ff */
[----:B------:R-:W-:Y:S02]  /*2a760*/  F2FP.F16.E4M3.UNPACK_B R22, R7 ;  /* 0x00000007ff16723e */ /* 0x000fe400020006ff */
[----:B------:R-:W-:Y:S01]  /*2a770*/  F2FP.F16.E4M3.UNPACK_B R23, R23 ;  /* 0x00000017ff17723e */ /* 0x000fe200020006ff */
[----:B------:R-:W3:Y:S04]  /*2a780*/  LDL.LU R12, [R1+0x1c0] ;  /* 0x0001c000010c7983 */ /* 0x000ee80000300800 */
[----:B------:R-:W3:Y:S04]  /*2a790*/  LDL.LU R13, [R1+0x1bc] ;  /* 0x0001bc00010d7983 */ /* 0x000ee80000300800 */
[----:B------:R-:W4:Y:S04]  /*2a7a0*/  LDL.LU R14, [R1+0x1c8] ;  /* 0x0001c800010e7983 */ /* 0x000f280000300800 */
[----:B------:R-:W4:Y:S04]  /*2a7b0*/  LDL.LU R15, [R1+0x1c4] ;  /* 0x0001c400010f7983 */ /* 0x000f280000300800 */
[----:B------:R-:W5:Y:S04]  /*2a7c0*/  LDL.LU R19, [R1+0x1d0] ;  /* 0x0001d00001137983 */ /* 0x000f680000300800 */
[----:B------:R-:W5:Y:S04]  /*2a7d0*/  LDL.LU R18, [R1+0x1cc] ;  /* 0x0001cc0001127983 */ /* 0x000f680000300800 */
[----:B------:R-:W3:Y:S04]  /*2a7e0*/  LDL.LU.64 R24, [R1+0xc0] ;  /* 0x0000c00001187983 */ /* 0x000ee80000300a00 */
[----:B------:R-:W3:Y:S04]  /*2a7f0*/  LDL.LU.64 R26, [R1+0xc8] ;  /* 0x0000c800011a7983 */ /* 0x000ee80000300a00 */
[----:B------:R-:W3:Y:S04]  /*2a800*/  LDL.LU R17, [R1+0x110] ;  /* 0x0001100001117983 */ /* 0x000ee80000300800 */
[----:B------:R-:W3:Y:S04]  /*2a810*/  LDL.LU R16, [R1+0x114] ;  /* 0x0001140001107983 */ /* 0x000ee80000300800 */
[----:B------:R-:W3:Y:S04]  /*2a820*/  LDL.LU R0, [R1+0x194] ;  /* 0x0001940001007983 */ /* 0x000ee80000300800 */
[----:B------:R-:W3:Y:S04]  /*2a830*/  LDL.LU R6, [R1+0x19c] ;  /* 0x00019c0001067983 */ /* 0x000ee80000300800 */
[----:B------:R-:W3:Y:S01]  /*2a840*/  LDL.LU R7, [R1+0x1a4] ;  /* 0x0001a40001077983 */ /* 0x000ee20000300800 */
[----:B--2---:R-:W-:-:S15]  /*2a850*/  HMMA.16816.F32 R8, R20, R4, R8 ;  /* 0x000000041408723c */ /* 0x004fde0000001808 */
[----:B------:R-:W-:-:S04]  /*2a860*/  NOP ;  /* 0x0000000000007918 */ /* 0x000fc80000000000 */
[----:B------:R-:W-:Y:S04]  /*2a870*/  STL.64 [R1+0xb0], R8 ;  /* 0x0000b00801007387 */ /* 0x000fe80000100a00 */
[----:B------:R0:W-:Y:S04]  /*2a880*/  STL.64 [R1+0xb8], R10 ;  /* 0x0000b80a01007387 */ /* 0x0001e80000100a00 */
[----:B0-----:R-:W2:Y:S04]  /*2a890*/  LDL.LU.64 R10, [R1+0x2088] ;  /* 0x00208800010a7983 */ /* 0x001ea80000300a00 */
[----:B------:R-:W2:Y:S02]  /*2a8a0*/  LDL.LU.64 R8, [R1+0x2080] ;  /* 0x0020800001087983 */ /* 0x000ea40000300a00 */
[----:B--2---:R-:W-:Y:S02]  /*2a8b0*/  HMMA.16816.F32 R20, R20, R2, R8 ;  /* 0x000000021414723c */ /* 0x004fe40000001808 */
[----:B------:R-:W2:Y:S04]  /*2a8c0*/  LDL.LU.64 R10, [R1+0x2078] ;  /* 0x00207800010a7983 */ /* 0x000ea80000300a00 */
[----:B------:R-:W2:-:S13]  /*2a8d0*/  LDL.LU.64 R8, [R1+0x2070] ;  /* 0x0020700001087983 */ /* 0x000e9a0000300a00 */
[----:B------:R0:W-:Y:S04]  /*2a8e0*/  STL.64 [R1+0xa0], R20 ;  /* 0x0000a01401007387 */ /* 0x0001e80000100a00 */
[----:B------:R1:W-:Y:S04]  /*2a8f0*/  STL.64 [R1+0xa8], R22 ;  /* 0x0000a81601007387 */ /* 0x0003e80000100a00 */
[----:B0-----:R-:W3:Y:S04]  /*2a900*/  LDL.LU R21, [R1+0x198] ;  /* 0x0001980001157983 */ /* 0x001ee80000300800 */
[----:B-1----:R-:W2:Y:S04]  /*2a910*/  LDL.LU R22, [R1+0x1a0] ;  /* 0x0001a00001167983 */ /* 0x002ea80000300800 */
[----:B------:R-:W4:Y:S01]  /*2a920*/  LDL.LU R23, [R1+0x1a8] ;  /* 0x0001a80001177983 */ /* 0x000f220000300800 */
[----:B---3--:R-:W-:-:S02]  /*2a930*/  IMAD R0, R0, 0x100, R21 ;  /* 0x0000010000007824 */ /* 0x008fc400078e0215 */
[----:B--2---:R-:W-:Y:S02]  /*2a940*/  IMAD R6, R6, 0x100, R22 ;  /* 0x0000010006067824 */ /* 0x004fe400078e0216 */
[----:B----4-:R-:W-:Y:S02]  /*2a950*/  IMAD R7, R7, 0x100, R23 ;  /* 0x0000010007077824 */ /* 0x010fe400078e0217 */
[----:B------:R-:W-:Y:S01]  /*2a960*/  IMAD R23, R9, 0x100, R8 ;  /* 0x0000010009177824 */ /* 0x000fe200078e0208 */
[----:B------:R-:W-:Y:S02]  /*2a970*/  F2FP.F16.E4M3.UNPACK_B R20, R0 ;  /* 0x00000000ff14723e */ /* 0x000fe400020006ff */
[----:B------:R-:W-:Y:S02]  /*2a980*/  F2FP.F16.E4M3.UNPACK_B R21, R6 ;  /* 0x00000006ff15723e */ /* 0x000fe400020006ff */
[----:B------:R-:W-:Y:S02]  /*2a990*/  F2FP.F16.E4M3.UNPACK_B R22, R7 ;  /* 0x00000007ff16723e */ /* 0x000fe400020006ff */
[----:B------:R-:W-:-:S07]  /*2a9a0*/  F2FP.F16.E4M3.UNPACK_B R23, R23 ;  /* 0x00000017ff17723e */ /* 0x000fce00020006ff */
[----:B------:R-:W-:-:S15]  /*2a9b0*/  HMMA.16816.F32 R24, R20, R4, R24 ;  /* 0x000000041418723c */ /* 0x000fde0000001818 */
[----:B------:R-:W-:-:S04]  /*2a9c0*/  NOP ;  /* 0x0000000000007918 */ /* 0x000fc80000000000 */
[----:B------:R0:W-:Y:S04]  /*2a9d0*/  STL.64 [R1+0xe0], R24 ;  /* 0x0000e01801007387 */ /* 0x0001e80000100a00 */
[----:B------:R1:W-:Y:S04]  /*2a9e0*/  STL [R1+0xe8], R26 ;  /* 0x0000e81a01007387 */ /* 0x0003e80000100800 */
[----:B------:R-:W2:Y:S04]  /*2a9f0*/  LDL.LU.64 R4, [R1+0x90] ;  /* 0x0000900001047983 */ /* 0x000ea80000300a00 */
[----:B------:R-:W2:Y:S01]  /*2aa00*/  LDL.LU.64 R6, [R1+0x98] ;  /* 0x0000980001067983 */ /* 0x000ea20000300a00 */
[----:B------:R-:W-:-:S03]  /*2aa10*/  IMAD.MOV.U32 R0, RZ, RZ, R27 ;  /* 0x000000ffff007224 */ /* 0x000fc600078e001b */
[----:B0-----:R-:W3:Y:S04]  /*2aa20*/  LDL.LU R24, [R1] ;  /* 0x0000000001187983 */ /* 0x001ee80000300800 */
[----:B------:R-:W3:Y:S04]  /*2aa30*/  LDL.LU R25, [R1+0x4] ;  /* 0x0000040001197983 */ /* 0x000ee80000300800 */
[----:B-1----:R-:W3:Y:S04]  /*2aa40*/  LDL.LU R26, [R1+0x8] ;  /* 0x00000800011a7983 */ /* 0x002ee80000300800 */
[----:B------:R-:W3:Y:S04]  /*2aa50*/  LDL.LU R27, [R1+0xc] ;  /* 0x00000c00011b7983 */ /* 0x000ee80000300800 */
[----:B------:R0:W-:Y:S04]  /*2aa60*/  STL [R1+0x1fe0], R0 ;  /* 0x001fe00001007387 */ /* 0x0001e80000100800 */
[----:B0-----:R-:W4:Y:S01]  /*2aa70*/  LDL.LU R0, [R1+0x120] ;  /* 0x0001200001007983 */ /* 0x001f220000300800 */
[----:B--2---:R-:W-:Y:S01]  /*2aa80*/  HMMA.16816.F32 R20, R20, R2, R4 ;  /* 0x000000021414723c */ /* 0x004fe20000001804 */
[----:B------:R-:W-:-:S15]  /*2aa90*/  IMAD R5, R13, 0x100, R12 ;  /* 0x000001000d057824 */ /* 0x000fde00078e020c */
[----:B------:R-:W-:-:S03]  /*2aaa0*/  NOP ;  /* 0x0000000000007918 */ /* 0x000fc60000000000 */
[----:B------:R0:W-:Y:S04]  /*2aab0*/  STL.64 [R1+0x90], R20 ;  /* 0x0000901401007387 */ /* 0x0001e80000100a00 */
[----:B------:R1:W-:Y:S04]  /*2aac0*/  STL.64 [R1+0x98], R22 ;  /* 0x0000981601007387 */ /* 0x0003e80000100a00 */
[----:B------:R-:W2:Y:S01]  /*2aad0*/  LDL.LU R12, [R1+0x10] ;  /* 0x00001000010c7983 */ /* 0x000ea20000300800 */
[----:B------:R-:W-:Y:S02]  /*2aae0*/  IMAD R4, R11, 0x100, R10 ;  /* 0x000001000b047824 */ /* 0x000fe400078e020a */
[----:B------:R-:W-:-:S02]  /*2aaf0*/  IMAD R6, R15, 0x100, R14 ;  /* 0x000001000f067824 */ /* 0x000fc400078e020e */
[----:B-----5:R-:W-:Y:S01]  /*2ab00*/  IMAD R7, R18, 0x100, R19 ;  /* 0x0000010012077824 */ /* 0x020fe200078e0213 */
[----:B------:R-:W-:Y:S02]  /*2ab10*/  F2FP.F16.E4M3.UNPACK_B R5, R5 ;  /* 0x00000005ff05723e */ /* 0x000fe400020006ff */
[----:B------:R-:W-:Y:S02]  /*2ab20*/  F2FP.F16.E4M3.UNPACK_B R4, R4 ;  /* 0x00000004ff04723e */ /* 0x000fe400020006ff */
[----:B------:R-:W-:Y:S02]  /*2ab30*/  F2FP.F16.E4M3.UNPACK_B R6, R6 ;  /* 0x00000006ff06723e */ /* 0x000fe400020006ff */
[----:B------:R-:W-:Y:S02]  /*2ab40*/  F2FP.F16.E4M3.UNPACK_B R7, R7 ;  /* 0x00000007ff07723e */ /* 0x000fe400020006ff */
[----:B0-----:R-:W-:Y:S02]  /*2ab50*/  F2FP.F16.E4M3.UNPACK_B R20, R17.H1 ;  /* 0x00000011ff14723e */ /* 0x001fe400030006ff */
[----:B------:R-:W-:Y:S01]  /*2ab60*/  F2FP.F16.E4M3.UNPACK_B R21, R16.H1 ;  /* 0x00000010ff15723e */ /* 0x000fe200030006ff */
[----:B--2---:R-:W-:Y:S04]  /*2ab70*/  STL [R1+0x2050], R12 ;  /* 0x0020500c01007387 */ /* 0x004fe80000100800 */
[----:B------:R-:W2:Y:S02]  /*2ab80*/  LDL.LU R13, [R1+0x14] ;  /* 0x00001400010d7983 */ /* 0x000ea40000300800 */
[----:B---3--:R-:W-:Y:S01]  /*2ab90*/  HMMA.16816.F32 R24, R4, R20, R24 ;  /* 0x000000140418723c */ /* 0x008fe20000001818 */
[----:B------:R-:W-:-:S02]  /*2aba0*/  IMAD.MOV.U32 R10, RZ, RZ, R29 ;  /* 0x000000ffff0a7224 */ /* 0x000fc400078e001d */
[----:B------:R-:W-:Y:S01]  /*2abb0*/  IMAD.MOV.U32 R11, RZ, RZ, R28 ;  /* 0x000000ffff0b7224 */ /* 0x000fe200078e001c */
[----:B----4-:R-:W-:-:S15]  /*2abc0*/  F2FP.F16.E4M3.UNPACK_B R2, R0.H1 ;  /* 0x00000000ff02723e */ /* 0x010fde00030006ff */
[----:B-1----:R-:W-:Y:S02]  /*2abd0*/  IMAD.MOV.U32 R23, RZ, RZ, R26 ;  /* 0x000000ffff177224 */ /* 0x002fe400078e001a */
[----:B------:R-:W-:Y:S02]  /*2abe0*/  IMAD.MOV.U32 R22, RZ, RZ, R27 ;  /* 0x000000ffff167224 */ /* 0x000fe400078e001b */
[----:B------:R-:W-:Y:S01]  /*2abf0*/  IMAD.MOV.U32 R0, RZ, RZ, R25 ;  /* 0x000000ffff007224 */ /* 0x000fe200078e0019 */
[----:B--2---:R0:W-:Y:S04]  /*2ac00*/  STL [R1+0x2054], R13 ;  /* 0x0020540d01007387 */ /* 0x0041e80000100800 */
[----:B------:R-:W2:Y:S04]  /*2ac10*/  LDL.LU R14, [R1+0x18] ;  /* 0x00001800010e7983 */ /* 0x000ea80000300800 */
[----:B------:R-:W2:Y:S04]  /*2ac20*/  LDL.LU R15, [R1+0x1c] ;  /* 0x00001c00010f7983 */ /* 0x000ea80000300800 */
[----:B0-----:R-:W3:Y:S04]  /*2ac30*/  LDL.LU R13, [R1+0x1d8] ;  /* 0x0001d800010d7983 */ /* 0x001ee80000300800 */
[----:B------:R-:W4:Y:S04]  /*2ac40*/  LDL.LU R12, [R1+0x1e0] ;  /* 0x0001e000010c7983 */ /* 0x000f280000300800 */
[----:B------:R-:W5:Y:S04]  /*2ac50*/  LDL.LU R16, [R1+0x1e8] ;  /* 0x0001e80001107983 */ /* 0x000f680000300800 */
[----:B------:R-:W2:Y:S04]  /*2ac60*/  LDL.LU R17, [R1+0x1f0] ;  /* 0x0001f00001117983 */ /* 0x000ea80000300800 */
[----:B------:R-:W2:Y:S04]  /*2ac70*/  LDL.LU R8, [R1+0x20] ;  /* 0x0000200001087983 */ /* 0x000ea80000300800 */
[----:B------:R-:W2:Y:S04]  /*2ac80*/  LDL.LU R9, [R1+0x24] ;  /* 0x0000240001097983 */ /* 0x000ea80000300800 */
[----:B------:R-:W2:Y:S04]  /*2ac90*/  LDL.LU R29, [R1+0x2068] ;  /* 0x00206800011d7983 */ /* 0x000ea80000300800 */
[----:B------:R-:W3:Y:S04]  /*2aca0*/  LDL.LU R18, [R1+0x1f8] ;  /* 0x0001f80001127983 */ /* 0x000ee80000300800 */
[----:B------:R-:W3:Y:S04]  /*2acb0*/  LDL.LU R19, [R1+0x200] ;  /* 0x0002000001137983 */ /* 0x000ee80000300800 */
[----:B------:R-:W3:Y:S04]  /*2acc0*/  LDL.LU R28, [R1+0x208] ;  /* 0x00020800011c7983 */ /* 0x000ee80000300800 */
[----:B------:R0:W-:Y:S04]  /*2acd0*/  STL [R1+0x100], R24 ;  /* 0x0001001801007387 */ /* 0x0001e80000100800 */
[----:B------:R-:W3:Y:S04]  /*2ace0*/  LDL.LU.64 R26, [R1+0x2060] ;  /* 0x00206000011a7983 */ /* 0x000ee80000300a00 */
[----:B0-----:R-:W3:Y:S04]  /*2acf0*/  LDL.LU.64 R24, [R1+0x2058] ;  /* 0x0020580001187983 */ /* 0x001ee80000300a00 */
[----:B------:R-:W-:Y:S04]  /*2ad00*/  STL [R1+0x2000], R22 ;  /* 0x0020001601007387 */ /* 0x000fe80000100800 */
[----:B------:R-:W-:Y:S04]  /*2ad10*/  STL [R1+0x1fe8], R23 ;  /* 0x001fe81701007387 */ /* 0x000fe80000100800 */
[----:B------:R0:W-:Y:S04]  /*2ad20*/  STL [R1+0x1fe4], R0 ;  /* 0x001fe40001007387 */ /* 0x0001e80000100800 */
[----:B0-----:R-:W4:Y:S04]  /*2ad30*/  LDL.LU R0, [R1+0x220] ;  /* 0x0002200001007983 */ /* 0x001f280000300800 */
[----:B------:R-:W4:Y:S04]  /*2ad40*/  LDL.LU R23, [R1+0x22c] ;  /* 0x00022c0001177983 */ /* 0x000f280000300800 */
[----:B------:R-:W4:Y:S01]  /*2ad50*/  LDL.LU R22, [R1+0x228] ;  /* 0x0002280001167983 */ /* 0x000f220000300800 */
[----:B--2---:R-:W-:-:S07]  /*2ad60*/  F2FP.F16.E4M3.UNPACK_B R3, R29.H1 ;  /* 0x0000001dff03723e */ /* 0x004fce00030006ff */
[----:B---3--:R-:W-:-:S15]  /*2ad70*/  HMMA.16816.F32 R4, R4, R2, R24 ;  /* 0x000000020404723c */ /* 0x008fde0000001818 */
[----:B------:R-:W-:-:S04]  /*2ad80*/  NOP ;  /* 0x0000000000007918 */ /* 0x000fc80000000000 */
[----:B------:R0:W-:Y:S04]  /*2ad90*/  STL.64 [R1+0xd0], R4 ;  /* 0x0000d00401007387 */ /* 0x0001e80000100a00 */
[----:B------:R1:W-:Y:S04]  /*2ada0*/  STL [R1+0xd8], R6 ;  /* 0x0000d80601007387 */ /* 0x0003e80000100800 */
[----:B0-----:R-:W2:Y:S04]  /*2adb0*/  LDL.LU R4, [R1+0x1d4] ;  /* 0x0001d40001047983 */ /* 0x001ea80000300800 */
[----:B------:R-:W4:Y:S01]  /*2adc0*/  LDL.LU R5, [R1+0x1dc] ;  /* 0x0001dc0001057983 */ /* 0x000f220000300800 */
[----:B------:R-:W-:-:S03]  /*2add0*/  IMAD.MOV.U32 R29, RZ, RZ, R7 ;  /* 0x000000ffff1d7224 */ /* 0x000fc600078e0007 */
[----:B-1----:R-:W5:Y:S04]  /*2ade0*/  LDL.LU R6, [R1+0x1e4] ;  /* 0x0001e40001067983 */ /* 0x002f680000300800 */
[----:B------:R-:W3:Y:S04]  /*2adf0*/  LDL.LU R7, [R1+0x1ec] ;  /* 0x0001ec0001077983 */ /* 0x000ee80000300800 */
[----:B------:R-:W3:Y:S04]  /*2ae00*/  LDL.LU R24, [R1+0x214] ;  /* 0x0002140001187983 */ /* 0x000ee80000300800 */
[----:B------:R-:W3:Y:S04]  /*2ae10*/  LDL.LU R25, [R1+0x21c] ;  /* 0x00021c0001197983 */ /* 0x000ee80000300800 */
[----:B------:R-:W3:Y:S04]  /*2ae20*/  LDL.LU R26, [R1+0x218] ;  /* 0x00021800011a7983 */ /* 0x000ee80000300800 */
[----:B------:R-:W3:Y:S04]  /*2ae30*/  LDL.LU R27, [R1+0x224] ;  /* 0x00022400011b7983 */ /* 0x000ee80000300800 */
[----:B------:R0:W-:Y:S04]  /*2ae40*/  STL [R1+0x1f98], R29 ;  /* 0x001f981d01007387 */ /* 0x0001e80000100800 */
[----:B0-----:R-:W3:Y:S01]  /*2ae50*/  LDL.LU R29, [R1+0x20c] ;  /* 0x00020c00011d7983 */ /* 0x001ee20000300800 */
[----:B--2---:R-:W-:-:S02]  /*2ae60*/  IMAD R4, R4, 0x100, R13 ;  /* 0x0000010004047824 */ /* 0x004fc400078e020d */
[----:B----4-:R-:W-:Y:S01]  /*2ae70*/  IMAD R5, R5, 0x100, R12 ;  /* 0x0000010005057824 */ /* 0x010fe200078e020c */
[----:B------:R-:W2:Y:S04]  /*2ae80*/  LDL.LU R13, [R1+0x2054] ;  /* 0x00205400010d7983 */ /* 0x000ea80000300800 */
[----:B------:R-:W2:Y:S01]  /*2ae90*/  LDL.LU R12, [R1+0x2050] ;  /* 0x00205000010c7983 */ /* 0x000ea20000300800 */
[----:B-----5:R-:W-:Y:S02]  /*2aea0*/  IMAD R6, R6, 0x100, R16 ;  /* 0x0000010006067824 */ /* 0x020fe400078e0210 */
[----:B---3--:R-:W-:Y:S01]  /*2aeb0*/  IMAD R7, R7, 0x100, R17 ;  /* 0x0000010007077824 */ /* 0x008fe200078e0211 */
[----:B------:R-:W-:Y:S02]  /*2aec0*/  F2FP.F16.E4M3.UNPACK_B R4, R4 ;  /* 0x00000004ff04723e */ /* 0x000fe400020006ff */
[----:B------:R-:W-:Y:S01]  /*2aed0*/  F2FP.F16.E4M3.UNPACK_B R5, R5 ;  /* 0x00000005ff05723e */ /* 0x000fe200020006ff */
[----:B------:R-:W3:Y:S01]  /*2aee0*/  LDL.LU R16, [R1+0x204c] ;  /* 0x00204c0001107983 */ /* 0x000ee20000300800 */
[----:B------:R-:W-:-:S02]  /*2aef0*/  F2FP.F16.E4M3.UNPACK_B R6, R6 ;  /* 0x00000006ff06723e */ /* 0x000fc400020006ff */
[----:B------:R-:W-:Y:S01]  /*2af00*/  F2FP.F16.E4M3.UNPACK_B R7, R7 ;  /* 0x00000007ff07723e */ /* 0x000fe200020006ff */
[----:B------:R-:W3:Y:S06]  /*2af10*/  LDL.LU R17, [R1+0x2048] ;  /* 0x0020480001117983 */ /* 0x000eec0000300800 */
[----:B------:R-:W-:-:S15]  /*2af20*/  HMMA.16816.F32 R8, R4, R20, R8 ;  /* 0x000000140408723c */ /* 0x000fde0000001808 */
[----:B------:R-:W-:-:S04]  /*2af30*/  NOP ;  /* 0x0000000000007918 */ /* 0x000fc80000000000 */
[----:B------:R-:W-:Y:S04]  /*2af40*/  STL.64 [R1+0xf0], R8 ;  /* 0x0000f00801007387 */ /* 0x000fe80000100a00 */
[----:B------:R0:W-:Y:S04]  /*2af50*/  STL.64 [R1+0xf8], R10 ;  /* 0x0000f80a01007387 */ /* 0x0001e80000100a00 */
[----:B0-----:R-:W4:Y:S04]  /*2af60*/  LDL.LU.64 R10, [R1+0x2040] ;  /* 0x00204000010a7983 */ /* 0x001f280000300a00 */
[----:B------:R-:W5:Y:S01]  /*2af70*/  LDL.LU.64 R8, [R1+0x2038] ;  /* 0x0020380001087983 */ /* 0x000f620000300a00 */
[----:B--2---:R-:W-:Y:S03]  /*2af80*/  HMMA.16816.F32 R4, R4, R2, R12 ;  /* 0x000000020404723c */ /* 0x004fe6000000180c */
[----:B------:R-:W2:Y:S04]  /*2af90*/  LDL.LU.64 R14, [R1+0x2030] ;  /* 0x00203000010e7983 */ /* 0x000ea80000300a00 */
[----:B------:R-:W2:-:S12]  /*2afa0*/  LDL.LU.64 R12, [R1+0x2028] ;  /* 0x00202800010c7983 */ /* 0x000e980000300a00 */
[----:B------:R0:W-:Y:S04]  /*2afb0*/  STL.64 [R1+0x80], R4 ;  /* 0x0000800401007387 */ /* 0x0001e80000100a00 */
[----:B------:R1:W-:Y:S04]  /*2afc0*/  STL.64 [R1+0x88], R6 ;  /* 0x0000880601007387 */ /* 0x0003e80000100a00 */
[----:B0-----:R-:W2:Y:S04]  /*2afd0*/  LDL.LU R4, [R1+0x1f4] ;  /* 0x0001f40001047983 */ /* 0x001ea80000300800 */
[----:B------:R-:W3:Y:S04]  /*2afe0*/  LDL.LU R5, [R1+0x1fc] ;  /* 0x0001fc0001057983 */ /* 0x000ee80000300800 */
[----:B-1----:R-:W4:Y:S04]  /*2aff0*/  LDL.LU R6, [R1+0x204] ;  /* 0x0002040001067983 */ /* 0x002f280000300800 */
[----:B------:R-:W5:Y:S01]  /*2b000*/  LDL.LU R7, [R1+0x210] ;  /* 0x0002100001077983 */ /* 0x000f620000300800 */
[----:B--2---:R-:W-:-:S02]  /*2b010*/  IMAD R4, R4, 0x100, R18 ;  /* 0x0000010004047824 */ /* 0x004fc400078e0212 */
[----:B---3--:R-:W-:Y:S01]  /*2b020*/  IMAD R5, R5, 0x100, R19 ;  /* 0x0000010005057824 */ /* 0x008fe200078e0213 */
[----:B------:R-:W2:Y:S04]  /*2b030*/  LDL.LU R18, [R1+0x2020] ;  /* 0x0020200001127983 */ /* 0x000ea80000300800 */
[----:B------:R-:W2:Y:S01]  /*2b040*/  LDL.LU R19, [R1+0x201c] ;  /* 0x00201c0001137983 */ /* 0x000ea20000300800 */
[----:B----4-:R-:W-:Y:S02]  /*2b050*/  IMAD R6, R6, 0x100, R28 ;  /* 0x0000010006067824 */ /* 0x010fe400078e021c */
[----:B-----5:R-:W-:Y:S01]  /*2b060*/  IMAD R7, R29, 0x100, R7 ;  /* 0x000001001d077824 */ /* 0x020fe200078e0207 */
[----:B------:R-:W-:Y:S02]  /*2b070*/  F2FP.F16.E4M3.UNPACK_B R4, R4 ;  /* 0x00000004ff04723e */ /* 0x000fe400020006ff */
[----:B------:R-:W-:Y:S01]  /*2b080*/  F2FP.F16.E4M3.UNPACK_B R5, R5 ;  /* 0x00000005ff05723e */ /* 0x000fe200020006ff */
[----:B------:R-:W3:Y:S01]  /*2b090*/  LDL.LU R28, [R1+0x2018] ;  /* 0x00201800011c7983 */ /* 0x000ee20000300800 */
[----:B------:R-:W-:-:S02]  /*2b0a0*/  F2FP.F16.E4M3.UNPACK_B R6, R6 ;  /* 0x00000006ff06723e */ /* 0x000fc400020006ff */
[----:B------:R-:W-:-:S07]  /*2b0b0*/  F2FP.F16.E4M3.UNPACK_B R7, R7 ;  /* 0x00000007ff07723e */ /* 0x000fce00020006ff */
[----:B--2---:R-:W-:-:S15]  /*2b0c0*/  HMMA.16816.F32 R16, R4, R20, R16 ;  /* 0x000000140410723c */ /* 0x004fde0000001810 */
[----:B------:R-:W-:-:S04]  /*2b0d0*/  NOP ;  /* 0x0000000000007918 */ /* 0x000fc80000000000 */
[----:B------:R0:W-:Y:S04]  /*2b0e0*/  STL.64 [R1+0xc0], R16 ;  /* 0x0000c01001007387 */ /* 0x0001e80000100a00 */
[----:B------:R1:W-:Y:S04]  /*2b0f0*/  STL.64 [R1+0xc8], R18 ;  /* 0x0000c81201007387 */ /* 0x0003e80000100a00 */
[----:B0-----:R-:W2:Y:S04]  /*2b100*/  LDL.LU R16, [R1+0x30] ;  /* 0x0000300001107983 */ /* 0x001ea80000300800 */
[----:B------:R-:W2:Y:S04]  /*2b110*/  LDL.LU R17, [R1+0x34] ;  /* 0x0000340001117983 */ /* 0x000ea80000300800 */
[----:B-1----:R-:W2:Y:S04]  /*2b120*/  LDL.LU R18, [R1+0x38] ;  /* 0x0000380001127983 */ /* 0x002ea80000300800 */
[----:B------:R-:W2:Y:S01]  /*2b130*/  LDL.LU R19, [R1+0x3c] ;  /* 0x00003c0001137983 */ /* 0x000ea20000300800 */
[----:B------:R-:W-:Y:S01]  /*2b140*/  HMMA.16816.F32 R4, R4, R2, R12 ;  /* 0x000000020404723c */ /* 0x000fe2000000180c */
[----:B------:R-:W-:-:S02]  /*2b150*/  IMAD R25, R26, 0x100, R25 ;  /* 0x000001001a197824 */ /* 0x000fc400078e0219 */
[----:B------:R-:W-:Y:S02]  /*2b160*/  IMAD R26, R0, 0x100, R27 ;  /* 0x00000100001a7824 */ /* 0x000fe400078e021b */
[----:B---3--:R-:W-:Y:S02]  /*2b170*/  IMAD R24, R28, 0x100, R24 ;  /* 0x000001001c187824 */ /* 0x008fe400078e0218 */
[----:B------:R-:W-:Y:S01]  /*2b180*/  IMAD R27, R22, 0x100, R23 ;  /* 0x00000100161b7824 */ /* 0x000fe200078e0217 */
[----:B------:R-:W-:Y:S02]  /*2b190*/  F2FP.F16.E4M3.UNPACK_B R25, R25 ;  /* 0x00000019ff19723e */ /* 0x000fe400020006ff */
[----:B------:R-:W-:Y:S02]  /*2b1a0*/  F2FP.F16.E4M3.UNPACK_B R26, R26 ;  /* 0x0000001aff1a723e */ /* 0x000fe400020006ff */
[----:B------:R-:W-:Y:S02]  /*2b1b0*/  F2FP.F16.E4M3.UNPACK_B R24, R24 ;  /* 0x00000018ff18723e */ /* 0x000fe400020006ff */
[----:B------:R-:W-:-:S05]  /*2b1c0*/  F2FP.F16.E4M3.UNPACK_B R27, R27 ;  /* 0x0000001bff1b723e */ /* 0x000fca00020006ff */
[----:B------:R-:W-:Y:S04]  /*2b1d0*/  STL.64 [R1], R4 ;  /* 0x0000000401007387 */ /* 0x000fe80000100a00 */
[----:B------:R2:W-:Y:S04]  /*2b1e0*/  STL.64 [R1+0x8], R6 ;  /* 0x0000080601007387 */ /* 0x0005e80000100a00 */
[----:B------:R-:W-:Y:S04]  /*2b1f0*/  STL [R1+0x2008], R20 ;  /* 0x0020081401007387 */ /* 0x000fe80000100800 */
[----:B------:R-:W-:Y:S01]  /*2b200*/  STL [R1+0x2004], R21 ;  /* 0x0020041501007387 */ /* 0x000fe20000100800 */
[----:B--2---:R-:W-:-:S15]  /*2b210*/  HMMA.16816.F32 R4, R24, R20, R16 ;  /* 0x000000141804723c */ /* 0x004fde0000001810 */
[----:B------:R-:W-:-:S04]  /*2b220*/  NOP ;  /* 0x0000000000007918 */ /* 0x000fc80000000000 */
[----:B------:R0:W-:Y:S04]  /*2b230*/  STL.64 [R1+0x10], R4 ;  /* 0x0000100401007387 */ /* 0x0001e80000100a00 */
[----:B------:R1:W-:Y:S04]  /*2b240*/  STL.64 [R1+0x18], R6 ;  /* 0x0000180601007387 */ /* 0x0003e80000100a00 */
[----:B0-----:R-:W2:Y:S04]  /*2b250*/  LDL.LU R4, [R1+0x50] ;  /* 0x0000500001047983 */ /* 0x001ea80000300800 */
[----:B--2---:R0:W-:Y:S04]  /*2b260*/  STL [R1+0x200c], R4 ;  /* 0x00200c0401007387 */ /* 0x0041e80000100800 */
[----:B------:R-:W2:Y:S04]  /*2b270*/  LDL.LU R5, [R1+0x54] ;  /* 0x0000540001057983 */ /* 0x000ea80000300800 */
[----:B-1----:R-:W2:Y:S04]  /*2b280*/  LDL.LU R6, [R1+0x58] ;  /* 0x0000580001067983 */ /* 0x002ea80000300800 */
        /* <DEDUP_REMOVED lines=11> */
[----:B--2---:R-:W-:Y:S04]  /*2b340*/  STL.64 [R1+0x1ff8], R14 ;  /* 0x001ff80e01007387 */ /* 0x004fe80000100a00 */
[----:B------:R0:W-:Y:S02]  /*2b350*/  STL.64 [R1+0x1ff0], R12 ;  /* 0x001ff00c01007387 */ /* 0x0001e40000100a00 */
[----:B0-----:R-:W-:-:S02]  /*2b360*/  IMAD.MOV.U32 R12, RZ, RZ, R10 ;  /* 0x000000ffff0c7224 */ /* 0x001fc400078e000a */
[----:B------:R-:W-:Y:S01]  /*2b370*/  IMAD.MOV.U32 R13, RZ, RZ, R11 ;  /* 0x000000ffff0d7224 */ /* 0x000fe200078e000b */
        /* <DEDUP_REMOVED lines=8> */
[----:B------:R-:W3:Y:S04]  /*2b400*/  LDL.LU R19, [R1+0x28c] ;  /* 0x00028c0001137983 */ /* 0x000ee80000300800 */
[----:B------:R-:W3:Y:S01]  /*2b410*/  LDL.LU R29, [R1+0x288] ;  /* 0x00028800011d7983 */ /* 0x000ee20000300800 */
[----:B--2---:R-:W-:Y:S03]  /*2b420*/  HMMA.16816.F32 R24, R24, R2, R8 ;  /* 0x000000021818723c */ /* 0x004fe60000001808 */
[----:B------:R-:W3:Y:S04]  /*2b430*/  LDL.LU R8, [R1+0x230] ;  /* 0x0002300001087983 */ /* 0x000ee80000300800 */
[----:B------:R-:W4:Y:S04]  /*2b440*/  LDL.LU R9, [R1+0x238] ;  /* 0x0002380001097983 */ /* 0x000f280000300800 */
[----:B------:R-:W5:Y:S04]  /*2b450*/  LDL.LU R10, [R1+0x240] ;  /* 0x00024000010a7983 */ /* 0x000f680000300800 */
[----:B------:R-:W2:Y:S04]  /*2b460*/  LDL.LU R11, [R1+0x248] ;  /* 0x00024800010b7983 */ /* 0x000ea80000300800 */
[----:B------:R0:W-:Y:S04]  /*2b470*/  STL [R1+0x1f3c], R24 ;  /* 0x001f3c1801007387 */ /* 0x0001e80000100800 */
[----:B------:R1:W-:Y:S04]  /*2b480*/  STL [R1+0x1f38], R25 ;  /* 0x001f381901007387 */ /* 0x0003e80000100800 */
[----:B------:R1:W-:Y:S04]  /*2b490*/  STL [R1+0x1f34], R26 ;  /* 0x001f341a01007387 */ /* 0x0003e80000100800 */
[----:B------:R1:W-:Y:S04]  /*2b4a0*/  STL [R1+0x1f30], R27 ;  /* 0x001f301b01007387 */ /* 0x0003e80000100800 */
[----:B0-----:R-:W2:Y:S04]  /*2b4b0*/  LDL.LU R24, [R1+0x60] ;  /* 0x0000600001187983 */ /* 0x001ea80000300800 */
[----:B-1----:R-:W2:Y:S04]  /*2b4c0*/  LDL.LU R25, [R1+0x64] ;  /* 0x0000640001197983 */ /* 0x002ea80000300800 */
[----:B------:R-:W2:Y:S04]  /*2b4d0*/  LDL.LU R26, [R1+0x68] ;  /* 0x00006800011a7983 */ /* 0x000ea80000300800 */
[----:B------:R-:W2:Y:S01]  /*2b4e0*/  LDL.LU R27, [R1+0x6c] ;  /* 0x00006c00011b7983 */ /* 0x000ea20000300800 */
[----:B---3--:R-:W-:-:S02]  /*2b4f0*/  IMAD R8, R8, 0x100, R4 ;  /* 0x0000010008087824 */ /* 0x008fc400078e0204 */
[----:B----4-:R-:W-:Y:S01]  /*2b500*/  IMAD R9, R9, 0x100, R20 ;  /* 0x0000010009097824 */ /* 0x010fe200078e0214 */
[----:B------:R-:W3:Y:S04]  /*2b510*/  LDL.LU R4, [R1+0x200c] ;  /* 0x00200c0001047983 */ /* 0x000ee80000300800 */
[----:B------:R-:W3:Y:S01]  /*2b520*/  LDL.LU R20, [R1+0x2008] ;  /* 0x0020080001147983 */ /* 0x000ee20000300800 */
[----:B-----5:R-:W-:-:S03]  /*2b530*/  IMAD R10, R10, 0x100, R21 ;  /* 0x000001000a0a7824 */ /* 0x020fc600078e0215 */
[----:B------:R-:W3:Y:S01]  /*2b540*/  LDL.LU R21, [R1+0x2004] ;  /* 0x0020040001157983 */ /* 0x000ee20000300800 */
[----:B--2---:R-:W-:Y:S01]  /*2b550*/  IMAD R11, R11, 0x100, R22 ;  /* 0x000001000b0b7824 */ /* 0x004fe200078e0216 */
[----:B------:R-:W-:Y:S02]  /*2b560*/  F2FP.F16.E4M3.UNPACK_B R8, R8 ;  /* 0x00000008ff08723e */ /* 0x000fe400020006ff */
[----:B------:R-:W-:Y:S02]  /*2b570*/  F2FP.F16.E4M3.UNPACK_B R9, R9 ;  /* 0x00000009ff09723e */ /* 0x000fe400020006ff */
[----:B------:R-:W-:Y:S01]  /*2b580*/  F2FP.F16.E4M3.UNPACK_B R10, R10 ;  /* 0x0000000aff0a723e */ /* 0x000fe200020006ff */
[----:B------:R-:W2:Y:S01]  /*2b590*/  LDL.LU R22, [R1+0x2000] ;  /* 0x0020000001167983 */ /* 0x000ea20000300800 */
[----:B------:R-:W-:-:S07]  /*2b5a0*/  F2FP.F16.E4M3.UNPACK_B R11, R11 ;  /* 0x0000000bff0b723e */ /* 0x000fce00020006ff */
[C---:B---3--:R-:W-:Y:S08]  /*2b5b0*/  HMMA.16816.F32 R4, R8.reuse, R20, R4 ;  /* 0x000000140804723c */ /* 0x048ff00000001804 */
[----:B------:R-:W-:Y:S11]  /*2b5c0*/  HMMA.16816.F32 R8, R8, R2, R12 ;  /* 0x000000020808723c */ /* 0x000ff6000000180c */
[----:B------:R0:W-:Y:S04]  /*2b5d0*/  STL.64 [R1+0x1f48], R6 ;  /* 0x001f480601007387 */ /* 0x0001e80000100a00 */
[----:B0-----:R-:W3:Y:S04]  /*2b5e0*/  LDL.LU R6, [R1+0x274] ;  /* 0x0002740001067983 */ /* 0x001ee80000300800 */
[----:B------:R-:W4:Y:S04]  /*2b5f0*/  LDL.LU R7, [R1+0x27c] ;  /* 0x00027c0001077983 */ /* 0x000f280000300800 */
[----:B------:R0:W-:Y:S04]  /*2b600*/  STL.64 [R1+0x1f40], R4 ;  /* 0x001f400401007387 */ /* 0x0001e80000100a00 */
[----:B0-----:R-:W5:Y:S04]  /*2b610*/  LDL.LU R4, [R1+0x264] ;  /* 0x0002640001047983 */ /* 0x001f680000300800 */
[----:B------:R-:W2:Y:S04]  /*2b620*/  LDL.LU R5, [R1+0x26c] ;  /* 0x00026c0001057983 */ /* 0x000ea80000300800 */
[----:B------:R-:W5:Y:S04]  /*2b630*/  LDL.LU.64 R14, [R1+0x1ff8] ;  /* 0x001ff800010e7983 */ /* 0x000f680000300a00 */
[----:B------:R-:W2:Y:S04]  /*2b640*/  LDL.LU.64 R12, [R1+0x1ff0] ;  /* 0x001ff000010c7983 */ /* 0x000ea80000300a00 */
[----:B------:R-:W-:Y:S04]  /*2b650*/  STL [R1+0x1f2c], R9 ;  /* 0x001f2c0901007387 */ /* 0x000fe80000100800 */
[----:B------:R-:W-:Y:S04]  /*2b660*/  STL [R1+0x1f28], R10 ;  /* 0x001f280a01007387 */ /* 0x000fe80000100800 */
[----:B------:R-:W-:Y:S04]  /*2b670*/  STL [R1+0x1f24], R11 ;  /* 0x001f240b01007387 */ /* 0x000fe80000100800 */
[----:B------:R0:W-:Y:S04]  /*2b680*/  STL [R1+0x1f50], R8 ;  /* 0x001f500801007387 */ /* 0x0001e80000100800 */
[----:B0-----:R-:W3:Y:S04]  /*2b690*/  LDL.LU R8, [R1+0x70] ;  /* 0x0000700001087983 */ /* 0x001ee80000300800 */
[----:B------:R-:W3:Y:S04]  /*2b6a0*/  LDL.LU R9, [R1+0x74] ;  /* 0x0000740001097983 */ /* 0x000ee80000300800 */
[----:B------:R-:W3:Y:S04]  /*2b6b0*/  LDL.LU R10, [R1+0x78] ;  /* 0x00007800010a7983 */ /* 0x000ee80000300800 */
[----:B------:R-:W3:Y:S01]  /*2b6c0*/  LDL.LU R11, [R1+0x7c] ;  /* 0x00007c00010b7983 */ /* 0x000ee20000300800 */
[----:B-----5:R-:W-:-:S02]  /*2b6d0*/  IMAD R14, R14, 0x100, R4 ;  /* 0x000001000e0e7824 */ /* 0x020fc400078e0204 */
[----:B--2---:R-:W-:Y:S02]  /*2b6e0*/  IMAD R12, R12, 0x100, R23 ;  /* 0x000001000c0c7824 */ /* 0x004fe400078e0217 */
[----:B------:R-:W-:Y:S02]  /*2b6f0*/  IMAD R13, R13, 0x100, R0 ;  /* 0x000001000d0d7824 */ /* 0x000fe400078e0200 */
[----:B------:R-:W-:Y:S01]  /*2b700*/  IMAD R15, R15, 0x100, R5 ;  /* 0x000001000f0f7824 */ /* 0x000fe200078e0205 */
[----:B------:R-:W2:Y:S01]  /*2b710*/  LDL.LU R23, [R1+0x1fe8] ;  /* 0x001fe80001177983 */ /* 0x000ea20000300800 */
[----:B------:R-:W-:Y:S02]  /*2b720*/  F2FP.F16.E4M3.UNPACK_B R14, R14 ;  /* 0x0000000eff0e723e */ /* 0x000fe400020006ff */
[----:B------:R-:W-:Y:S02]  /*2b730*/  F2FP.F16.E4M3.UNPACK_B R12, R12 ;  /* 0x0000000cff0c723e */ /* 0x000fe400020006ff */
[----:B------:R-:W-:-:S02]  /*2b740*/  F2FP.F16.E4M3.UNPACK_B R13, R13 ;  /* 0x0000000dff0d723e */ /* 0x000fc400020006ff */
[----:B------:R-:W-:Y:S01]  /*2b750*/  F2FP.F16.E4M3.UNPACK_B R15, R15 ;  /* 0x0000000fff0f723e */ /* 0x000fe200020006ff */
[----:B------:R-:W5:Y:S06]  /*2b760*/  LDL.LU R0, [R1+0x1fe4] ;  /* 0x001fe40001007983 */ /* 0x000f6c0000300800 */
[----:B---3--:R-:W-:-:S15]  /*2b770*/  HMMA.16816.F32 R8, R12, R20, R8 ;  /* 0x000000140c08723c */ /* 0x008fde0000001808 */
[----:B------:R-:W-:-:S04]  /*2b780*/  NOP ;  /* 0x0000000000007918 */ /* 0x000fc80000000000 */
[----:B------:R0:W-:Y:S04]  /*2b790*/  STL.64 [R1+0x20], R8 ;  /* 0x0000200801007387 */ /* 0x0001e80000100a00 */
[----:B------:R-:W-:Y:S04]  /*2b7a0*/  STL.64 [R1+0x28], R10 ;  /* 0x0000280a01007387 */ /* 0x000fe80000100a00 */
[----:B------:R-:W-:Y:S04]  /*2b7b0*/  STL [R1+0x1fc4], R2 ;  /* 0x001fc40201007387 */ /* 0x000fe80000100800 */
[----:B------:R-:W-:Y:S04]  /*2b7c0*/  STL [R1+0x1fc0], R3 ;  /* 0x001fc00301007387 */ /* 0x000fe80000100800 */
[----:B0-----:R-:W3:Y:S01]  /*2b7d0*/  LDL.LU R8, [R1+0x100] ;  /* 0x0001000001087983 */ /* 0x001ee20000300800 */
[----:B-----5:R-:W-:-:S03]  /*2b7e0*/  IMAD.MOV.U32 R9, RZ, RZ, R0 ;  /* 0x000000ffff097224 */ /* 0x020fc600078e0000 */
[----:B---3--:R0:W-:Y:S04]  /*2b7f0*/  STL [R1+0x1f9c], R8 ;  /* 0x001f9c0801007387 */ /* 0x0081e80000100800 */
[----:B------:R-:W3:Y:S04]  /*2b800*/  LDL.LU R0, [R1+0x1fe0] ;  /* 0x001fe00001007983 */ /* 0x000ee80000300800 */
[----:B0-----:R-:W5:Y:S01]  /*2b810*/  LDL.LU R8, [R1+0x2b4] ;  /* 0x0002b40001087983 */ /* 0x001f620000300800 */
[----:B--2---:R-:W-:Y:S02]  /*2b820*/  IMAD.MOV.U32 R10, RZ, RZ, R23 ;  /* 0x000000ffff0a7224 */ /* 0x004fe400078e0017 */
[----:B------:R-:W-:-:S05]  /*2b830*/  IMAD.MOV.U32 R11, RZ, RZ, R22 ;  /* 0x000000ffff0b7224 */ /* 0x000fca00078e0016 */
[----:B------:R3:W-:Y:S02]  /*2b840*/  STL.64 [R1+0x1fa8], R10 ;  /* 0x001fa80a01007387 */ /* 0x0007e40000100a00 */
[----:B---3--:R-:W-:Y:S02]  /*2b850*/  IMAD.MOV.U32 R11, RZ, RZ, R0 ;  /* 0x000000ffff0b7224 */ /* 0x008fe400078e0000 */
[----:B-----5:R0:W-:Y:S04]  /*2b860*/  STL.64 [R1+0x1fa0], R8 ;  /* 0x001fa00801007387 */ /* 0x0201e80000100a00 */
[----:B0-----:R-:W2:Y:S04]  /*2b870*/  LDL.LU R8, [R1+0xe0] ;  /* 0x0000e00001087983 */ /* 0x001ea80000300800 */
[----:B------:R-:W2:Y:S04]  /*2b880*/  LDL.LU R9, [R1+0xe4] ;  /* 0x0000e40001097983 */ /* 0x000ea80000300800 */
[----:B------:R-:W3:Y:S04]  /*2b890*/  LDL.LU R10, [R1+0xe8] ;  /* 0x0000e800010a7983 */ /* 0x000ee80000300800 */
[----:B------:R-:W5:Y:S04]  /*2b8a0*/  LDL.LU R0, [R1+0x290] ;  /* 0x0002900001007983 */ /* 0x000f680000300800 */
[----:B------:R-:W2:Y:S01]  /*2b8b0*/  LDL.LU R22, [R1+0x298] ;  /* 0x0002980001167983 */ /* 0x000ea20000300800 */
[----:B------:R-:W-:Y:S03]  /*2b8c0*/  HMMA.16816.F32 R12, R12, R2, R24 ;  /* 0x000000020c0c723c */ /* 0x000fe60000001818 */
[----:B--2---:R0:W-:Y:S04]  /*2b8d0*/  STL [R1+0x1fcc], R22 ;  /* 0x001fcc1601007387 */ /* 0x0041e80000100800 */
[----:B0-----:R-:W5:Y:S04]  /*2b8e0*/  LDL.LU R22, [R1+0x294] ;  /* 0x0002940001167983 */ /* 0x001f680000300800 */
[----:B------:R-:W2:Y:S01]  /*2b8f0*/  LDL.LU R2, [R1+0x2a4] ;  /* 0x0002a40001027983 */ /* 0x000ea20000300800 */
[----:B------:R-:W-:-:S03]  /*2b900*/  IMAD R18, R18, 0x100, R28 ;  /* 0x0000010012127824 */ /* 0x000fc600078e021c */
[----:B--2---:R0:W-:Y:S04]  /*2b910*/  STL [R1+0x1fc8], R2 ;  /* 0x001fc80201007387 */ /* 0x0041e80000100800 */
[----:B0-----:R-:W2:Y:S04]  /*2b920*/  LDL.LU R2, [R1+0x29c] ;  /* 0x00029c0001027983 */ /* 0x001ea80000300800 */
[----:B------:R-:W2:Y:S04]  /*2b930*/  LDL.LU R23, [R1+0x2a0] ;  /* 0x0002a00001177983 */ /* 0x000ea80000300800 */
[----:B------:R-:W2:Y:S04]  /*2b940*/  LDL.LU R3, [R1+0x2ac] ;  /* 0x0002ac0001037983 */ /* 0x000ea80000300800 */
[----:B------:R-:W2:Y:S04]  /*2b950*/  LDL.LU R28, [R1+0x2a8] ;  /* 0x0002a800011c7983 */ /* 0x000ea80000300800 */
[----:B---3--:R-:W-:Y:S04]  /*2b960*/  STL.64 [R1+0x1fb8], R10 ;  /* 0x001fb80a01007387 */ /* 0x008fe80000100a00 */
[----:B------:R0:W-:Y:S04]  /*2b970*/  STL.64 [R1+0x1fb0], R8 ;  /* 0x001fb00801007387 */ /* 0x0001e80000100a00 */
[----:B0-----:R-:W3:Y:S04]  /*2b980*/  LDL.LU R8, [R1+0xa0] ;  /* 0x0000a00001087983 */ /* 0x001ee80000300800 */
[----:B------:R-:W3:Y:S04]  /*2b990*/  LDL.LU R9, [R1+0xa4] ;  /* 0x0000a40001097983 */ /* 0x000ee80000300800 */
[----:B------:R-:W2:Y:S04]  /*2b9a0*/  LDL.LU R10, [R1+0xa8] ;  /* 0x0000a800010a7983 */ /* 0x000ea80000300800 */
[----:B------:R-:W2:Y:S01]  /*2b9b0*/  LDL.LU R11, [R1+0xac] ;  /* 0x0000ac00010b7983 */ /* 0x000ea20000300800 */
[----:B------:R-:W-:-:S02]  /*2b9c0*/  IMAD R16, R16, 0x100, R6 ;  /* 0x0000010010107824 */ /* 0x000fc400078e0206 */
[----:B----4-:R-:W-:Y:S02]  /*2b9d0*/  IMAD R17, R17, 0x100, R7 ;  /* 0x0000010011117824 */ /* 0x010fe400078e0207 */
[----:B------:R-:W-:Y:S01]  /*2b9e0*/  IMAD R19, R29, 0x100, R19 ;  /* 0x000001001d137824 */ /* 0x000fe200078e0213 */
[----:B--2---:R-:W-:Y:S04]  /*2b9f0*/  STL.64 [R1+0x1fd8], R10 ;  /* 0x001fd80a01007387 */ /* 0x004fe80000100a00 */
[----:B---3--:R0:W-:Y:S04]  /*2ba00*/  STL.64 [R1+0x1fd0], R8 ;  /* 0x001fd00801007387 */ /* 0x0081e80000100a00 */
[----:B0-----:R-:W2:Y:S04]  /*2ba10*/  LDL.LU R8, [R1+0xb0] ;  /* 0x0000b00001087983 */ /* 0x001ea80000300800 */
[----:B------:R-:W2:Y:S04]  /*2ba20*/  LDL.LU R9, [R1+0xb4] ;  /* 0x0000b40001097983 */ /* 0x000ea80000300800 */
[----:B------:R-:W2:Y:S04]  /*2ba30*/  LDL.LU R10, [R1+0xb8] ;  /* 0x0000b800010a7983 */ /* 0x000ea80000300800 */
[----:B------:R-:W2:Y:S01]  /*2ba40*/  LDL.LU R11, [R1+0xbc] ;  /* 0x0000bc00010b7983 */ /* 0x000ea20000300800 */
[----:B------:R-:W-:-:S02]  /*2ba50*/  F2FP.F16.E4M3.UNPACK_B R16, R16 ;  /* 0x00000010ff10723e */ /* 0x000fc400020006ff */
[----:B------:R-:W-:Y:S02]  /*2ba60*/  F2FP.F16.E4M3.UNPACK_B R17, R17 ;  /* 0x00000011ff11723e */ /* 0x000fe400020006ff */
[----:B------:R-:W-:Y:S02]  /*2ba70*/  F2FP.F16.E4M3.UNPACK_B R18, R18 ;  /* 0x00000012ff12723e */ /* 0x000fe400020006ff */
[----:B------:R-:W-:Y:S01]  /*2ba80*/  F2FP.F16.E4M3.UNPACK_B R19, R19 ;  /* 0x00000013ff13723e */ /* 0x000fe200020006ff */
[----:B------:R-:W3:Y:S04]  /*2ba90*/  LDL.LU R29, [R1+0x2bc] ;  /* 0x0002bc00011d7983 */ /* 0x000ee80000300800 */
[----:B------:R-:W4:Y:S04]  /*2baa0*/  LDL R4, [R1+0x118] ;  /* 0x0001180001047983 */ /* 0x000f280000100800 */
[----:B------:R-:W3:Y:S04]  /*2bab0*/  LDL R5, [R1+0x11c] ;  /* 0x00011c0001057983 */ /* 0x000ee80000100800 */
[----:B------:R-:W3:Y:S04]  /*2bac0*/  LDL R6, [R1+0x128] ;  /* 0x0001280001067983 */ /* 0x000ee80000100800 */
[----:B------:R-:W3:Y:S04]  /*2bad0*/  LDL R7, [R1+0x12c] ;  /* 0x00012c0001077983 */ /* 0x000ee80000100800 */
[----:B------:R-:W3:Y:S04]  /*2bae0*/  LDL.LU R27, [R1+0x2d4] ;  /* 0x0002d400011b7983 */ /* 0x000ee80000300800 */
[----:B------:R-:W3:Y:S04]  /*2baf0*/  LDL.LU R26, [R1+0x2d0] ;  /* 0x0002d000011a7983 */ /* 0x000ee80000300800 */
[----:B------:R-:W3:Y:S04]  /*2bb00*/  LDL.LU R25, [R1+0x2dc] ;  /* 0x0002dc0001197983 */ /* 0x000ee80000300800 */
[----:B------:R-:W3:Y:S04]  /*2bb10*/  LDL.LU R24, [R1+0x2d8] ;  /* 0x0002d80001187983 */ /* 0x000ee80000300800 */
[----:B------:R0:W-:Y:S04]  /*2bb20*/  STL [R1+0x1f80], R12 ;  /* 0x001f800c01007387 */ /* 0x0001e80000100800 */
[----:B------:R1:W-:Y:S04]  /*2bb30*/  STL [R1+0x1f5c], R13 ;  /* 0x001f5c0d01007387 */ /* 0x0003e80000100800 */
[----:B------:R1:W-:Y:S04]  /*2bb40*/  STL [R1+0x1f58], R14 ;  /* 0x001f580e01007387 */ /* 0x0003e80000100800 */
[----:B------:R5:W-:Y:S04]  /*2bb50*/  STL [R1+0x1f54], R15 ;  /* 0x001f540f01007387 */ /* 0x000be80000100800 */
[----:B0-----:R-:W3:Y:S04]  /*2bb60*/  LDL.LU R12, [R1+0x90] ;  /* 0x00009000010c7983 */ /* 0x001ee80000300800 */
[----:B-1----:R-:W3:Y:S04]  /*2bb70*/  LDL.LU R13, [R1+0x94] ;  /* 0x00009400010d7983 */ /* 0x002ee80000300800 */
[----:B------:R-:W3:Y:S04]  /*2bb80*/  LDL.LU R14, [R1+0x98] ;  /* 0x00009800010e7983 */ /* 0x000ee80000300800 */
[----:B-----5:R-:W3:Y:S01]  /*2bb90*/  LDL.LU R15, [R1+0x9c] ;  /* 0x00009c00010f7983 */ /* 0x020ee20000300800 */
[----:B------:R-:W-:Y:S01]  /*2bba0*/  IMAD R0, R0, 0x100, R22 ;  /* 0x0000010000007824 */ /* 0x000fe200078e0216 */
[----:B--2---:R-:W-:-:S15]  /*2bbb0*/  HMMA.16816.F32 R8, R16, R20, R8 ;  /* 0x000000141008723c */ /* 0x004fde0000001808 */
[----:B------:R-:W-:-:S04]  /*2bbc0*/  NOP ;  /* 0x0000000000007918 */ /* 0x000fc80000000000 */
[----:B------:R-:W-:Y:S04]  /*2bbd0*/  STL.64 [R1+0x50], R8 ;  /* 0x0000500801007387 */ /* 0x000fe80000100a00 */
[----:B------:R0:W-:Y:S04]  /*2bbe0*/  STL.64 [R1+0x58], R10 ;  /* 0x0000580a01007387 */ /* 0x0001e80000100a00 */
[----:B0-----:R-:W2:Y:S04]  /*2bbf0*/  LDL.LU.64 R10, [R1+0x1fd8] ;  /* 0x001fd800010a7983 */ /* 0x001ea80000300a00 */
[----:B------:R-:W2:Y:S04]  /*2bc00*/  LDL.LU.64 R8, [R1+0x1fd0] ;  /* 0x001fd00001087983 */ /* 0x000ea80000300a00 */
[----:B------:R-:W5:Y:S02]  /*2bc10*/  LDL.LU R22, [R1+0x1fcc] ;  /* 0x001fcc0001167983 */ /* 0x000f640000300800 */
[----:B-----5:R-:W-:-:S02]  /*2bc20*/  IMAD R22, R22, 0x100, R2 ;  /* 0x0000010016167824 */ /* 0x020fc400078e0202 */
[----:B------:R-:W5:Y:S01]  /*2bc30*/  LDL.LU R2, [R1+0x1fc8] ;  /* 0x001fc80001027983 */ /* 0x000f620000300800 */
[----:B------:R-:W-:Y:S02]  /*2bc40*/  IMAD R28, R28, 0x100, R3 ;  /* 0x000001001c1c7824 */ /* 0x000fe400078e0203 */
[----:B-----5:R-:W-:Y:S02]  /*2bc50*/  IMAD R23, R23, 0x100, R2 ;  /* 0x0000010017177824 */ /* 0x020fe400078e0202 */
[----:B------:R-:W2:Y:S04]  /*2bc60*/  LDL.LU R2, [R1+0x1fc4] ;  /* 0x001fc40001027983 */ /* 0x000ea80000300800 */
[----:B------:R-:W2:Y:S02]  /*2bc70*/  LDL.LU R3, [R1+0x1fc0] ;  /* 0x001fc00001037983 */ /* 0x000ea40000300800 */
[----:B--2---:R-:W-:Y:S02]  /*2bc80*/  HMMA.16816.F32 R16, R16, R2, R8 ;  /* 0x000000021010723c */ /* 0x004fe40000001808 */
[----:B------:R-:W2:Y:S04]  /*2bc90*/  LDL.LU.64 R10, [R1+0x1fb8] ;  /* 0x001fb800010a7983 */ /* 0x000ea80000300a00 */
[----:B------:R-:W2:-:S13]  /*2bca0*/  LDL.LU.64 R8, [R1+0x1fb0] ;  /* 0x001fb00001087983 */ /* 0x000e9a0000300a00 */
[----:B------:R0:W-:Y:S04]  /*2bcb0*/  STL.64 [R1+0x40], R16 ;  /* 0x0000401001007387 */ /* 0x0001e80000100a00 */
[----:B------:R1:W-:Y:S01]  /*2bcc0*/  STL.64 [R1+0x48], R18 ;  /* 0x0000481201007387 */ /* 0x0003e20000100a00 */
[----:B0-----:R-:W-:Y:S02]  /*2bcd0*/  F2FP.F16.E4M3.UNPACK_B R16, R0 ;  /* 0x00000000ff10723e */ /* 0x001fe400020006ff */
[----:B------:R-:W-:Y:S02]  /*2bce0*/  F2FP.F16.E4M3.UNPACK_B R17, R22 ;  /* 0x00000016ff11723e */ /* 0x000fe400020006ff */
[----:B-1----:R-:W-:Y:S02]  /*2bcf0*/  F2FP.F16.E4M3.UNPACK_B R18, R23 ;  /* 0x00000017ff12723e */ /* 0x002fe400020006ff */
[----:B------:R-:W-:Y:S01]  /*2bd00*/  F2FP.F16.E4M3.UNPACK_B R19, R28 ;  /* 0x0000001cff13723e */ /* 0x000fe200020006ff */
[----:B------:R-:W5:Y:S04]  /*2bd10*/  LDL.LU R0, [R1+0x2b0] ;  /* 0x0002b00001007983 */ /* 0x000f680000300800 */
        /* <DEDUP_REMOVED lines=8> */
[----:B------:R-:W5:Y:S04]  /*2bda0*/  LDL.LU.64 R8, [R1+0x1fa0] ;  /* 0x001fa00001087983 */ /* 0x000f680000300a00 */
[----:B------:R-:W2:Y:S04]  /*2bdb0*/  LDL.LU R20, [R1+0x2b8] ;  /* 0x0002b80001147983 */ /* 0x000ea80000300800 */
[----:B------:R-:W2:Y:S01]  /*2bdc0*/  LDL.LU R21, [R1+0x2c4] ;  /* 0x0002c40001157983 */ /* 0x000ea20000300800 */
[----:B---3--:R-:W-:Y:S01]  /*2bdd0*/  IMAD R22, R22, 0x100, R23 ;  /* 0x0000010016167824 */ /* 0x008fe200078e0217 */
[----:B------:R-:W-:Y:S01]  /*2bde0*/  HMMA.16816.F32 R12, R16, R2, R12 ;  /* 0x00000002100c723c */ /* 0x000fe2000000180c */
[----:B----4-:R-:W-:-:S02]  /*2bdf0*/  F2FP.F16.E4M3.UNPACK_B R2, R4 ;  /* 0x00000004ff02723e */ /* 0x010fc400020006ff */
[----:B------:R-:W-:Y:S01]  /*2be00*/  F2FP.F16.E4M3.UNPACK_B R3, R5 ;  /* 0x00000005ff03723e */ /* 0x000fe200020006ff */
[----:B-----5:R-:W-:Y:S02]  /*2be10*/  IMAD R0, R0, 0x100, R8 ;  /* 0x0000010000007824 */ /* 0x020fe400078e0208 */
[----:B------:R-:W3:Y:S01]  /*2be20*/  LDL.LU R8, [R1+0x1f9c] ;  /* 0x001f9c0001087983 */ /* 0x000ee20000300800 */
[----:B--2---:R-:W-:-:S03]  /*2be30*/  IMAD R20, R20, 0x100, R29 ;  /* 0x0000010014147824 */ /* 0x004fc600078e021d */
[----:B------:R-:W2:Y:S01]  /*2be40*/  LDL.LU R29, [R1+0x1f98] ;  /* 0x001f9800011d7983 */ /* 0x000ea20000300800 */
[----:B------:R-:W-:Y:S01]  /*2be50*/  IMAD R21, R28, 0x100, R21 ;  /* 0x000001001c157824 */ /* 0x000fe200078e0215 */
[----:B------:R-:W-:Y:S02]  /*2be60*/  F2FP.F16.E4M3.UNPACK_B R16, R0 ;  /* 0x00000000ff10723e */ /* 0x000fe400020006ff */
[----:B------:R-:W-:Y:S02]  /*2be70*/  F2FP.F16.E4M3.UNPACK_B R19, R22 ;  /* 0x00000016ff13723e */ /* 0x000fe400020006ff */
[----:B------:R-:W-:Y:S02]  /*2be80*/  F2FP.F16.E4M3.UNPACK_B R17, R20 ;  /* 0x00000014ff11723e */ /* 0x000fe400020006ff */
[----:B------:R-:W-:Y:S02]  /*2be90*/  F2FP.F16.E4M3.UNPACK_B R18, R21 ;  /* 0x00000015ff12723e */ /* 0x000fe400020006ff */
[----:B------:R-:W-:Y:S01]  /*2bea0*/  F2FP.F16.E4M3.UNPACK_B R20, R6 ;  /* 0x00000006ff14723e */ /* 0x000fe200020006ff */
[----:B------:R-:W-:Y:S04]  /*2beb0*/  STL.64 [R1+0x30], R12 ;  /* 0x0000300c01007387 */ /* 0x000fe80000100a00 */
[----:B------:R-:W-:Y:S04]  /*2bec0*/  STL.64 [R1+0x38], R14 ;  /* 0x0000380e01007387 */ /* 0x000fe80000100a00 */
[----:B------:R-:W-:Y:S04]  /*2bed0*/  STL [R1+0x1f90], R20 ;  /* 0x001f901401007387 */ /* 0x000fe80000100800 */
[----:B------:R0:W-:Y:S01]  /*2bee0*/  STL [R1+0x1f94], R3 ;  /* 0x001f940301007387 */ /* 0x0001e20000100800 */
[----:B------:R-:W-:Y:S01]  /*2bef0*/  F2FP.F16.E4M3.UNPACK_B R21, R7 ;  /* 0x00000007ff15723e */ /* 0x000fe200020006ff */
[----:B---3--:R-:W-:Y:S01]  /*2bf00*/  HMMA.16816.F32 R8, R16, R2, R8 ;  /* 0x000000021008723c */ /* 0x008fe20000001808 */
[----:B--2---:R-:W-:-:S15]  /*2bf10*/  IMAD.MOV.U32 R7, RZ, RZ, R29 ;  /* 0x000000ffff077224 */ /* 0x004fde00078e001d */
[----:B------:R-:W-:-:S03]  /*2bf20*/  NOP ;  /* 0x0000000000007918 */ /* 0x000fc60000000000 */
[----:B------:R1:W-:Y:S04]  /*2bf30*/  STL.64 [R1+0x100], R8 ;  /* 0x0001000801007387 */ /* 0x0003e80000100a00 */
[----:B------:R2:W-:Y:S04]  /*2bf40*/  STL.64 [R1+0x108], R10 ;  /* 0x0001080a01007387 */ /* 0x0005e80000100a00 */
[----:B------:R-:W3:Y:S04]  /*2bf50*/  LDL.LU R4, [R1+0xd0] ;  /* 0x0000d00001047983 */ /* 0x000ee80000300800 */
[----:B------:R-:W3:Y:S04]  /*2bf60*/  LDL.LU R5, [R1+0xd4] ;  /* 0x0000d40001057983 */ /* 0x000ee80000300800 */
[----:B------:R-:W3:Y:S04]  /*2bf70*/  LDL.LU R6, [R1+0xd8] ;  /* 0x0000d80001067983 */ /* 0x000ee80000300800 */
[----:B0-----:R-:W4:Y:S04]  /*2bf80*/  LDL.LU R3, [R1+0x2e4] ;  /* 0x0002e40001037983 */ /* 0x001f280000300800 */
[----:B------:R-:W4:Y:S04]  /*2bf90*/  LDL.LU R23, [R1+0x2e0] ;  /* 0x0002e00001177983 */ /* 0x000f280000300800 */
[----:B------:R-:W5:Y:S04]  /*2bfa0*/  LDL.LU R20, [R1+0x2ec] ;  /* 0x0002ec0001147983 */ /* 0x000f680000300800 */
[----:B------:R-:W5:Y:S04]  /*2bfb0*/  LDL.LU R28, [R1+0x2e8] ;  /* 0x0002e800011c7983 */ /* 0x000f680000300800 */
[----:B------:R-:W2:Y:S01]  /*2bfc0*/  LDL.LU R29, [R1+0x3e8] ;  /* 0x0003e800011d7983 */ /* 0x000ea20000300800 */
[----:B------:R-:W-:-:S02]  /*2bfd0*/  IMAD R22, R24, 0x100, R25 ;  /* 0x0000010018167824 */ /* 0x000fc400078e0219 */
[----:B------:R-:W-:Y:S01]  /*2bfe0*/  IMAD R0, R26, 0x100, R27 ;  /* 0x000001001a007824 */ /* 0x000fe200078e021b */
[----:B--2---:R0:W-:Y:S04]  /*2bff0*/  STL [R1+0x1f84], R29 ;  /* 0x001f841d01007387 */ /* 0x0041e80000100800 */
[----:B-1----:R-:W2:Y:S04]  /*2c000*/  LDL.LU R8, [R1] ;  /* 0x0000000001087983 */ /* 0x002ea80000300800 */
[----:B------:R-:W2:Y:S04]  /*2c010*/  LDL.LU R9, [R1+0x4] ;  /* 0x0000040001097983 */ /* 0x000ea80000300800 */
[----:B------:R-:W2:Y:S04]  /*2c020*/  LDL.LU R10, [R1+0x8] ;  /* 0x00000800010a7983 */ /* 0x000ea80000300800 */
[----:B------:R-:W2:Y:S04]  /*2c030*/  LDL.LU R11, [R1+0xc] ;  /* 0x00000c00010b7983 */ /* 0x000ea80000300800 */
[----:B------:R-:W2:Y:S04]  /*2c040*/  LDL.LU R24, [R1+0xf0] ;  /* 0x0000f00001187983 */ /* 0x000ea80000300800 */
[----:B------:R-:W2:Y:S04]  /*2c050*/  LDL.LU R25, [R1+0xf4] ;  /* 0x0000f40001197983 */ /* 0x000ea80000300800 */
[----:B------:R-:W2:Y:S04]  /*2c060*/  LDL.LU R26, [R1+0xf8] ;  /* 0x0000f800011a7983 */ /* 0x000ea80000300800 */
[----:B------:R-:W2:Y:S04]  /*2c070*/  LDL.LU R27, [R1+0xfc] ;  /* 0x0000fc00011b7983 */ /* 0x000ea80000300800 */
[----:B0-----:R-:W2:Y:S04]  /*2c080*/  LDL.LU R29, [R1+0x304] ;  /* 0x00030400011d7983 */ /* 0x001ea80000300800 */
[----:B--2---:R0:W-:Y:S04]  /*2c090*/  STL [R1+0x1f88], R29 ;  /* 0x001f881d01007387 */ /* 0x0041e80000100800 */
[----:B0-----:R-:W2:Y:S04]  /*2c0a0*/  LDL.LU R29, [R1+0x2fc] ;  /* 0x0002fc00011d7983 */ /* 0x001ea80000300800 */
[----:B--2---:R0:W-:Y:S04]  /*2c0b0*/  STL [R1+0x1f8c], R29 ;  /* 0x001f8c1d01007387 */ /* 0x0041e80000100800 */
[----:B0-----:R-:W2:Y:S04]  /*2c0c0*/  LDL.LU R29, [R1+0x2f4] ;  /* 0x0002f400011d7983 */ /* 0x001ea80000300800 */
[----:B------:R-:W2:Y:S04]  /*2c0d0*/  LDL.LU R12, [R1+0x30c] ;  /* 0x00030c00010c7983 */ /* 0x000ea80000300800 */
[----:B------:R-:W-:Y:S04]  /*2c0e0*/  STL.64 [R1+0x1f68], R10 ;  /* 0x001f680a01007387 */ /* 0x000fe80000100a00 */
[----:B------:R0:W-:Y:S04]  /*2c0f0*/  STL.64 [R1+0x1f60], R8 ;  /* 0x001f600801007387 */ /* 0x0001e80000100a00 */
[----:B0-----:R-:W2:Y:S04]  /*2c100*/  LDL.LU R8, [R1+0xc0] ;  /* 0x0000c00001087983 */ /* 0x001ea80000300800 */
[----:B------:R-:W2:Y:S04]  /*2c110*/  LDL.LU R9, [R1+0xc4] ;  /* 0x0000c40001097983 */ /* 0x000ea80000300800 */
[----:B------:R-:W2:Y:S04]  /*2c120*/  LDL.LU R10, [R1+0xc8] ;  /* 0x0000c800010a7983 */ /* 0x000ea80000300800 */
[----:B------:R-:W2:Y:S01]  /*2c130*/  LDL.LU R11, [R1+0xcc] ;  /* 0x0000cc00010b7983 */ /* 0x000ea20000300800 */
[----:B----4-:R-:W-:-:S02]  /*2c140*/  IMAD R23, R23, 0x100, R3 ;  /* 0x0000010017177824 */ /* 0x010fc400078e0203 */
[----:B-----5:R-:W-:Y:S01]  /*2c150*/  IMAD R28, R28, 0x100, R20 ;  /* 0x000001001c1c7824 */ /* 0x020fe200078e0214 */
[----:B--2---:R-:W-:Y:S04]  /*2c160*/  STL.64 [R1+0x1f78], R10 ;  /* 0x001f780a01007387 */ /* 0x004fe80000100a00 */
[----:B------:R0:W-:Y:S04]  /*2c170*/  STL.64 [R1+0x1f70], R8 ;  /* 0x001f700801007387 */ /* 0x0001e80000100a00 */
[----:B0-----:R-:W2:Y:S04]  /*2c180*/  LDL.LU R8, [R1+0x80] ;  /* 0x0000800001087983 */ /* 0x001ea80000300800 */
[----:B------:R-:W2:Y:S04]  /*2c190*/  LDL.LU R9, [R1+0x84] ;  /* 0x0000840001097983 */ /* 0x000ea80000300800 */
[----:B------:R-:W2:Y:S04]  /*2c1a0*/  LDL.LU R10, [R1+0x88] ;  /* 0x00008800010a7983 */ /* 0x000ea80000300800 */
[----:B------:R-:W2:Y:S04]  /*2c1b0*/  LDL.LU R11, [R1+0x8c] ;  /* 0x00008c00010b7983 */ /* 0x000ea80000300800 */
[----:B------:R-:W4:Y:S04]  /*2c1c0*/  LDL.LU R13, [R1+0x314] ;  /* 0x00031400010d7983 */ /* 0x000f280000300800 */
[----:B------:R-:W5:Y:S04]  /*2c1d0*/  LDL.LU R14, [R1+0x31c] ;  /* 0x00031c00010e7983 */ /* 0x000f680000300800 */
[----:B------:R-:W2:Y:S04]  /*2c1e0*/  LDL.LU R15, [R1+0x3e4] ;  /* 0x0003e400010f7983 */ /* 0x000ea80000300800 */
[----:B------:R-:W2:Y:S04]  /*2c1f0*/  LDL.LU R3, [R1+0x1f94] ;  /* 0x001f940001037983 */ /* 0x000ea80000300800 */
[----:B------:R-:W3:Y:S02]  /*2c200*/  LDL.LU R20, [R1+0x1f90] ;  /* 0x001f900001147983 */ /* 0x000ee40000300800 */
[----:B---3--:R-:W-:Y:S01]  /*2c210*/  HMMA.16816.F32 R4, R16, R20, R4 ;  /* 0x000000141004723c */ /* 0x008fe20000001804 */
[----:B------:R-:W-:-:S02]  /*2c220*/  F2FP.F16.E4M3.UNPACK_B R16, R0 ;  /* 0x00000000ff10723e */ /* 0x000fc400020006ff */
[----:B------:R-:W3:Y:S01]  /*2c230*/  LDL.LU R0, [R1+0x2f0] ;  /* 0x0002f00001007983 */ /* 0x000ee20000300800 */
[----:B------:R-:W-:Y:S02]  /*2c240*/  F2FP.F16.E4M3.UNPACK_B R17, R22 ;  /* 0x00000016ff11723e */ /* 0x000fe400020006ff */
[----:B------:R-:W-:Y:S02]  /*2c250*/  F2FP.F16.E4M3.UNPACK_B R18, R23 ;  /* 0x00000017ff12723e */ /* 0x000fe400020006ff */
[----:B------:R-:W-:-:S07]  /*2c260*/  F2FP.F16.E4M3.UNPACK_B R19, R28 ;  /* 0x0000001cff13723e */ /* 0x000fce00020006ff */
[----:B--2---:R-:W-:Y:S04]  /*2c270*/  HMMA.16816.F32 R24, R16, R2, R24 ;  /* 0x000000021018723c */ /* 0x004fe80000001818 */
[----:B------:R0:W-:Y:S04]  /*2c280*/  STL.64 [R1+0xb0], R4 ;  /* 0x0000b00401007387 */ /* 0x0001e80000100a00 */
[----:B------:R1:W-:Y:S04]  /*2c290*/  STL.64 [R1+0xb8], R6 ;  /* 0x0000b80601007387 */ /* 0x0003e80000100a00 */
[----:B------:R-:W2:Y:S04]  /*2c2a0*/  LDL.LU R22, [R1+0x2f8] ;  /* 0x0002f80001167983 */ /* 0x000ea80000300800 */
[----:B------:R-:W2:Y:S04]  /*2c2b0*/  LDL.LU R23, [R1+0x300] ;  /* 0x0003000001177983 */ /* 0x000ea80000300800 */
[----:B------:R-:W2:Y:S04]  /*2c2c0*/  LDL.LU R28, [R1+0x308] ;  /* 0x00030800011c7983 */ /* 0x000ea80000300800 */
[----:B0-----:R-:W2:Y:S04]  /*2c2d0*/  LDL.LU R4, [R1+0x10] ;  /* 0x0000100001047983 */ /* 0x001ea80000300800 */
[----:B------:R0:W-:Y:S04]  /*2c2e0*/  STL.64 [R1+0xe0], R24 ;  /* 0x0000e01801007387 */ /* 0x0001e80000100a00 */
[----:B------:R0:W-:Y:S04]  /*2c2f0*/  STL.64 [R1+0xe8], R26 ;  /* 0x0000e81a01007387 */ /* 0x0001e80000100a00 */
[----:B------:R-:W2:Y:S04]  /*2c300*/  LDL.LU R5, [R1+0x14] ;  /* 0x0000140001057983 */ /* 0x000ea80000300800 */
[----:B-1----:R-:W2:Y:S04]  /*2c310*/  LDL.LU R6, [R1+0x18] ;  /* 0x0000180001067983 */ /* 0x002ea80000300800 */
[----:B------:R-:W2:Y:S04]  /*2c320*/  LDL.LU R7, [R1+0x1c] ;  /* 0x00001c0001077983 */ /* 0x000ea80000300800 */
[----:B0-----:R-:W2:Y:S04]  /*2c330*/  LDL.LU R24, [R1+0x3f4] ;  /* 0x0003f40001187983 */ /* 0x001ea80000300800 */
[----:B------:R-:W2:Y:S04]  /*2c340*/  LDL.LU R25, [R1+0x3fc] ;  /* 0x0003fc0001197983 */ /* 0x000ea80000300800 */
[----:B------:R-:W2:Y:S04]  /*2c350*/  LDL.LU R26, [R1+0x404] ;  /* 0x00040400011a7983 */ /* 0x000ea80000300800 */
[----:B------:R-:W2:Y:S01]  /*2c360*/  LDL.LU R27, [R1+0x40c] ;  /* 0x00040c00011b7983 */ /* 0x000ea20000300800 */
[----:B---3--:R-:W-:-:S03]  /*2c370*/  IMAD R0, R0, 0x100, R29 ;  /* 0x0000010000007824 */ /* 0x008fc600078e021d */
[----:B------:R-:W2:Y:S02]  /*2c380*/  LDL.LU R29, [R1+0x1f8c] ;  /* 0x001f8c00011d7983 */ /* 0x000ea40000300800 */
[----:B--2---:R-:W-:Y:S02]  /*2c390*/  IMAD R22, R22, 0x100, R29 ;  /* 0x0000010016167824 */ /* 0x004fe400078e021d */
[----:B------:R-:W2:Y:S01]  /*2c3a0*/  LDL.LU R29, [R1+0x1f88] ;  /* 0x001f8800011d7983 */ /* 0x000ea20000300800 */
[----:B------:R-:W-:Y:S01]  /*2c3b0*/  IMAD R28, R28, 0x100, R12 ;  /* 0x000001001c1c7824 */ /* 0x000fe200078e020c */
[----:B------:R-:W-:Y:S01]  /*2c3c0*/  HMMA.16816.F32 R16, R16, R20, R8 ;  /* 0x000000141010723c */ /* 0x000fe20000001808 */
[----:B--2---:R-:W-:Y:S02]  /*2c3d0*/  IMAD R23, R23, 0x100, R29 ;  /* 0x0000010017177824 */ /* 0x004fe400078e021d */
[----:B------:R-:W2:Y:S04]  /*2c3e0*/  LDL.LU R29, [R1+0x1f84] ;  /* 0x001f8400011d7983 */ /* 0x000ea80000300800 */
[----:B------:R-:W3:Y:S04]  /*2c3f0*/  LDL.LU R12, [R1+0x1f80] ;  /* 0x001f8000010c7983 */ /* 0x000ee80000300800 */
[----:B------:R-:W2:Y:S04]  /*2c400*/  LDL.LU.64 R10, [R1+0x1f78] ;  /* 0x001f7800010a7983 */ /* 0x000ea80000300a00 */
[----:B------:R-:W2:Y:S04]  /*2c410*/  LDL.LU.64 R8, [R1+0x1f70] ;  /* 0x001f700001087983 */ /* 0x000ea80000300a00 */
[----:B------:R0:W-:Y:S04]  /*2c420*/  STL.64 [R1+0xa0], R16 ;  /* 0x0000a01001007387 */ /* 0x0001e80000100a00 */
[----:B------:R1:W-:Y:S01]  /*2c430*/  STL.64 [R1+0xa8], R18 ;  /* 0x0000a81201007387 */ /* 0x0003e20000100a00 */
[----:B0-----:R-:W-:-:S02]  /*2c440*/  F2FP.F16.E4M3.UNPACK_B R16, R0 ;  /* 0x00000000ff10723e */ /* 0x001fc400020006ff */
[----:B------:R-:W-:Y:S02]  /*2c450*/  F2FP.F16.E4M3.UNPACK_B R17, R22 ;  /* 0x00000016ff11723e */ /* 0x000fe400020006ff */
[----:B-1----:R-:W-:Y:S02]  /*2c460*/  F2FP.F16.E4M3.UNPACK_B R18, R23 ;  /* 0x00000017ff12723e */ /* 0x002fe400020006ff */
[----:B------:R-:W-:Y:S01]  /*2c470*/  F2FP.F16.E4M3.UNPACK_B R19, R28 ;  /* 0x0000001cff13723e */ /* 0x000fe200020006ff */
[----:B------:R-:W4:Y:S04]  /*2c480*/  LDL.LU R0, [R1+0x310] ;  /* 0x0003100001007983 */ /* 0x000f280000300800 */
[----:B------:R-:W5:Y:S04]  /*2c490*/  LDL.LU R22, [R1+0x318] ;  /* 0x0003180001167983 */ /* 0x000f680000300800 */
[----:B------:R-:W3:Y:S04]  /*2c4a0*/  LDL.LU R23, [R1+0x3c0] ;  /* 0x0003c00001177983 */ /* 0x000ee80000300800 */
[----:B------:R-:W3:Y:S01]  /*2c4b0*/  LDL.LU R28, [R1+0x3ec] ;  /* 0x0003ec00011c7983 */ /* 0x000ee20000300800 */
[----:B--2---:R-:W-:-:S15]  /*2c4c0*/  HMMA.16816.F32 R8, R16, R2, R8 ;  /* 0x000000021008723c */ /* 0x004fde0000001808 */
[----:B------:R-:W-:-:S04]  /*2c4d0*/  NOP ;  /* 0x0000000000007918 */ /* 0x000fc80000000000 */
[----:B------:R-:W-:Y:S04]  /*2c4e0*/  STL.64 [R1+0xd0], R8 ;  /* 0x0000d00801007387 */ /* 0x000fe80000100a00 */
[----:B------:R0:W-:Y:S04]  /*2c4f0*/  STL.64 [R1+0xd8], R10 ;  /* 0x0000d80a01007387 */ /* 0x0001e80000100a00 */
[----:B0-----:R-:W2:Y:S04]  /*2c500*/  LDL.LU.64 R10, [R1+0x1f68] ;  /* 0x001f6800010a7983 */ /* 0x001ea80000300a00 */
[----:B------:R-:W2:Y:S01]  /*2c510*/  LDL.LU.64 R8, [R1+0x1f60] ;  /* 0x001f600001087983 */ /* 0x000ea20000300a00 */
[----:B----4-:R-:W-:-:S02]  /*2c520*/  IMAD R0, R0, 0x100, R13 ;  /* 0x0000010000007824 */ /* 0x010fc400078e020d */
[----:B-----5:R-:W-:Y:S01]  /*2c530*/  IMAD R22, R22, 0x100, R14 ;  /* 0x0000010016167824 */ /* 0x020fe200078e020e */
[----:B------:R-:W4:Y:S04]  /*2c540*/  LDL.LU R13, [R1+0x1f5c] ;  /* 0x001f5c00010d7983 */ /* 0x000f280000300800 */
[----:B------:R-:W4:Y:S01]  /*2c550*/  LDL.LU R14, [R1+0x1f58] ;  /* 0x001f5800010e7983 */ /* 0x000f220000300800 */
[----:B---3--:R-:W-:-:S03]  /*2c560*/  IMAD R23, R23, 0x100, R15 ;  /* 0x0000010017177824 */ /* 0x008fc600078e020f */
[----:B------:R-:W4:Y:S01]  /*2c570*/  LDL.LU R15, [R1+0x1f54] ;  /* 0x001f5400010f7983 */ /* 0x000f220000300800 */
[----:B------:R-:W-:Y:S01]  /*2c580*/  IMAD R28, R29, 0x100, R28 ;  /* 0x000001001d1c7824 */ /* 0x000fe200078e021c */
[----:B--2---:R-:W-:Y:S02]  /*2c590*/  HMMA.16816.F32 R16, R16, R20, R8 ;  /* 0x000000141010723c */ /* 0x004fe40000001808 */
[----:B------:R-:W2:Y:S04]  /*2c5a0*/  LDL.LU R8, [R1+0x1f50] ;  /* 0x001f500001087983 */ /* 0x000ea80000300800 */
[----:B------:R-:W3:Y:S04]  /*2c5b0*/  LDL.LU R9, [R1+0x414] ;  /* 0x0004140001097983 */ /* 0x000ee80000300800 */
[----:B------:R-:W5:Y:S09]  /*2c5c0*/  LDL.LU R10, [R1+0x41c] ;  /* 0x00041c00010a7983 */ /* 0x000f720000300800 */
[----:B------:R0:W-:Y:S04]  /*2c5d0*/  STL.64 [R1+0x90], R16 ;  /* 0x0000901001007387 */ /* 0x0001e80000100a00 */
[----:B------:R1:W-:Y:S04]  /*2c5e0*/  STL.64 [R1+0x98], R18 ;  /* 0x0000981201007387 */ /* 0x0003e80000100a00 */
[----:B------:R-:W2:Y:S01]  /*2c5f0*/  LDL.LU R11, [R1+0x424] ;  /* 0x00042400010b7983 */ /* 0x000ea20000300800 */
[----:B0-----:R-:W-:-:S02]  /*2c600*/  F2FP.F16.E4M3.UNPACK_B R16, R0 ;  /* 0x00000000ff10723e */ /* 0x001fc400020006ff */
[----:B------:R-:W-:Y:S01]  /*2c610*/  F2FP.F16.E4M3.UNPACK_B R17, R22 ;  /* 0x00000016ff11723e */ /* 0x000fe200020006ff */
[----:B------:R-:W2:Y:S04]  /*2c620*/  LDL.LU R0, [R1+0x3f0] ;  /* 0x0003f00001007983 */ /* 0x000ea80000300800 */
[----:B------:R-:W3:Y:S01]  /*2c630*/  LDL.LU R22, [R1+0x3f8] ;  /* 0x0003f80001167983 */ /* 0x000ee20000300800 */
[----:B-1----:R-:W-:Y:S02]  /*2c640*/  F2FP.F16.E4M3.UNPACK_B R18, R23 ;  /* 0x00000017ff12723e */ /* 0x002fe400020006ff */
[----:B------:R-:W-:Y:S01]  /*2c650*/  F2FP.F16.E4M3.UNPACK_B R19, R28 ;  /* 0x0000001cff13723e */ /* 0x000fe200020006ff */
[----:B------:R-:W4:Y:S04]  /*2c660*/  LDL.LU R23, [R1+0x400] ;  /* 0x0004000001177983 */ /* 0x000f280000300800 */
[----:B------:R-:W5:Y:S02]  /*2c670*/  LDL.LU R28, [R1+0x408] ;  /* 0x00040800011c7983 */ /* 0x000f640000300800 */
[----:B------:R-:W-:-:S15]  /*2c680*/  HMMA.16816.F32 R4, R16, R2, R4 ;  /* 0x000000021004723c */ /* 0x000fde0000001804 */
[----:B------:R-:W-:-:S04]  /*2c690*/  NOP ;  /* 0x0000000000007918 */ /* 0x000fc80000000000 */
[----:B------:R-:W-:Y:S01]  /*2c6a0*/  IMAD.MOV.U32 R29, RZ, RZ, R7 ;  /* 0x000000ffff1d7224 */ /* 0x000fe200078e0007 */
[----:B------:R-:W-:Y:S04]  /*2c6b0*/  STL.64 [R1+0xc0], R4 ;  /* 0x0000c00401007387 */ /* 0x000fe80000100a00 */
[----:B------:R0:W-:Y:S04]  /*2c6c0*/  STL [R1+0xc8], R6 ;  /* 0x0000c80601007387 */ /* 0x0001e80000100800 */
[----:B0-----:R-:W5:Y:S04]  /*2c6d0*/  LDL.LU.64 R6, [R1+0x1f48] ;  /* 0x001f480001067983 */ /* 0x001f680000300a00 */
[----:B------:R-:W5:Y:S04]  /*2c6e0*/  LDL.LU.64 R4, [R1+0x1f40] ;  /* 0x001f400001047983 */ /* 0x000f680000300a00 */
[----:B------:R0:W-:Y:S04]  /*2c6f0*/  STL [R1+0x1ec8], R29 ;  /* 0x001ec81d01007387 */ /* 0x0001e80000100800 */
[----:B0-----:R-:W5:Y:S01]  /*2c700*/  LDL.LU R29, [R1+0x428] ;  /* 0x00042800011d7983 */ /* 0x001f620000300800 */
[----:B--2---:R-:W-:-:S02]  /*2c710*/  IMAD R0, R0, 0x100, R24 ;  /* 0x0000010000007824 */ /* 0x004fc400078e0218 */
[----:B---3--:R-:W-:Y:S01]  /*2c720*/  IMAD R22, R22, 0x100, R25 ;  /* 0x0000010016167824 */ /* 0x008fe200078e0219 */
[----:B------:R-:W2:Y:S04]  /*2c730*/  LDL.LU R24, [R1+0x1f3c] ;  /* 0x001f3c0001187983 */ /* 0x000ea80000300800 */
[----:B------:R-:W2:Y:S01]  /*2c740*/  LDL.LU R25, [R1+0x1f38] ;  /* 0x001f380001197983 */ /* 0x000ea20000300800 */
[----:B----4-:R-:W-:Y:S02]  /*2c750*/  IMAD R23, R23, 0x100, R26 ;  /* 0x0000010017177824 */ /* 0x010fe400078e021a */
[----:B-----5:R-:W-:Y:S01]  /*2c760*/  IMAD R28, R28, 0x100, R27 ;  /* 0x000001001c1c7824 */ /* 0x020fe200078e021b */
[----:B------:R-:W2:Y:S04]  /*2c770*/  LDL.LU R26, [R1+0x1f34] ;  /* 0x001f3400011a7983 */ /* 0x000ea80000300800 */
[----:B------:R-:W2:Y:S02]  /*2c780*/  LDL.LU R27, [R1+0x1f30] ;  /* 0x001f3000011b7983 */ /* 0x000ea40000300800 */
[----:B--2---:R-:W-:Y:S02]  /*2c790*/  HMMA.16816.F32 R16, R16, R20, R24 ;  /* 0x000000141010723c */ /* 0x004fe40000001818 */
[----:B------:R-:W2:Y:S04]  /*2c7a0*/  LDL.LU R24, [R1+0x444] ;  /* 0x0004440001187983 */ /* 0x000ea80000300800 */
[----:B------:R-:W2:-:S13]  /*2c7b0*/  LDL.LU R25, [R1+0x440] ;  /* 0x0004400001197983 */ /* 0x000e9a0000300800 */
[----:B------:R0:W-:Y:S04]  /*2c7c0*/  STL.64 [R1+0x80], R16 ;  /* 0x0000801001007387 */ /* 0x0001e80000100a00 */
[----:B------:R1:W-:Y:S04]  /*2c7d0*/  STL.64 [R1+0x88], R18 ;  /* 0x0000881201007387 */ /* 0x0003e80000100a00 */
[----:B------:R-:W3:Y:S04]  /*2c7e0*/  LDL.LU R26, [R1+0x44c] ;  /* 0x00044c00011a7983 */ /* 0x000ee80000300800 */
[----:B------:R-:W3:Y:S01]  /*2c7f0*/  LDL.LU R27, [R1+0x448] ;  /* 0x00044800011b7983 */ /* 0x000ee20000300800 */
[----:B0-----:R-:W-:-:S02]  /*2c800*/  F2FP.F16.E4M3.UNPACK_B R16, R0 ;  /* 0x00000000ff10723e */ /* 0x001fc400020006ff */
[----:B------:R-:W-:Y:S02]  /*2c810*/  F2FP.F16.E4M3.UNPACK_B R17, R22 ;  /* 0x00000016ff11723e */ /* 0x000fe400020006ff */
[----:B-1----:R-:W-:Y:S02]  /*2c820*/  F2FP.F16.E4M3.UNPACK_B R18, R23 ;  /* 0x00000017ff12723e */ /* 0x002fe400020006ff */
[----:B------:R-:W-:Y:S01]  /*2c830*/  F2FP.F16.E4M3.UNPACK_B R19, R28 ;  /* 0x0000001cff13723e */ /* 0x000fe200020006ff */
[----:B------:R-:W4:Y:S04]  /*2c840*/  LDL.LU R0, [R1+0x438] ;  /* 0x0004380001007983 */ /* 0x000f280000300800 */
[----:B------:R-:W4:Y:S04]  /*2c850*/  LDL.LU R22, [R1+0x43c] ;  /* 0x00043c0001167983 */ /* 0x000f280000300800 */
[----:B------:R-:W5:Y:S04]  /*2c860*/  LDL.LU R23, [R1+0x430] ;  /* 0x0004300001177983 */ /* 0x000f680000300800 */
[----:B------:R-:W5:Y:S01]  /*2c870*/  LDL.LU R28, [R1+0x434] ;  /* 0x00043400011c7983 */ /* 0x000f620000300800 */
[----:B------:R-:W-:-:S15]  /*2c880*/  HMMA.16816.F32 R4, R16, R2, R4 ;  /* 0x000000021004723c */ /* 0x000fde0000001804 */
[----:B------:R-:W-:-:S04]  /*2c890*/  NOP ;  /* 0x0000000000007918 */ /* 0x000fc80000000000 */
        /* <DEDUP_REMOVED lines=10> */
[----:B----4-:R-:W-:-:S03]  /*2c940*/  IMAD R6, R6, 0x100, R11 ;  /* 0x0000010006067824 */ /* 0x010fc600078e020b */
[----:B------:R-:W2:Y:S02]  /*2c950*/  LDL.LU R11, [R1+0x1f24] ;  /* 0x001f2400010b7983 */ /* 0x000ea40000300800 */
[----:B--2---:R-:W-:Y:S02]  /*2c960*/  HMMA.16816.F32 R16, R16, R20, R8 ;  /* 0x000000141010723c */ /* 0x004fe40000001808 */
[----:B------:R-:W2:-:S15]  /*2c970*/  LDL.LU R8, [R1+0x20] ;  /* 0x0000200001087983 */ /* 0x000e9e0000300800 */
[----:B------:R-:W-:Y:S02]  /*2c980*/  NOP ;  /* 0x0000000000007918 */ /* 0x000fe40000000000 */
[----:B------:R-:W-:Y:S04]  /*2c990*/  STL.64 [R1], R16 ;  /* 0x0000001001007387 */ /* 0x000fe80000100a00 */
[----:B------:R0:W-:Y:S04]  /*2c9a0*/  STL.64 [R1+0x8], R18 ;  /* 0x0000081201007387 */ /* 0x0001e80000100a00 */
[----:B------:R-:W2:Y:S04]  /*2c9b0*/  LDL.LU R9, [R1+0x24] ;  /* 0x0000240001097983 */ /* 0x000ea80000300800 */
[----:B------:R-:W2:Y:S04]  /*2c9c0*/  LDL.LU R10, [R1+0x28] ;  /* 0x00002800010a7983 */ /* 0x000ea80000300800 */
[----:B------:R-:W2:Y:S01]  /*2c9d0*/  LDL.LU R11, [R1+0x2c] ;  /* 0x00002c00010b7983 */ /* 0x000ea20000300800 */
[----:B-----5:R-:W-:Y:S01]  /*2c9e0*/  IMAD R7, R29, 0x100, R7 ;  /* 0x000001001d077824 */ /* 0x020fe200078e0207 */
[----:B------:R-:W-:-:S02]  /*2c9f0*/  F2FP.F16.E4M3.UNPACK_B R4, R4 ;  /* 0x00000004ff04723e */ /* 0x000fc400020006ff */
[----:B------:R-:W-:Y:S02]  /*2ca00*/  F2FP.F16.E4M3.UNPACK_B R5, R5 ;  /* 0x00000005ff05723e */ /* 0x000fe400020006ff */
[----:B------:R-:W-:Y:S02]  /*2ca10*/  F2FP.F16.E4M3.UNPACK_B R6, R6 ;  /* 0x00000006ff06723e */ /* 0x000fe400020006ff */
[----:B------:R-:W-:Y:S01]  /*2ca20*/  F2FP.F16.E4M3.UNPACK_B R7, R7 ;  /* 0x00000007ff07723e */ /* 0x000fe200020006ff */
[----:B0-----:R-:W-:-:S06]  /*2ca30*/  IMAD R18, R25, 0x100, R24 ;  /* 0x0000010019127824 */ /* 0x001fcc00078e0218 */
[----:B--2---:R-:W-:-:S15]  /*2ca40*/  HMMA.16816.F32 R8, R4, R2, R8 ;  /* 0x000000020408723c */ /* 0x004fde0000001808 */
[----:B------:R-:W-:-:S04]  /*2ca50*/  NOP ;  /* 0x0000000000007918 */ /* 0x000fc80000000000 */
[----:B------:R-:W-:Y:S01]  /*2ca60*/  IMAD.MOV.U32 R29, RZ, RZ, R11 ;  /* 0x000000ffff1d7224 */ /* 0x000fe200078e000b */
[----:B------:R0:W-:Y:S04]  /*2ca70*/  STL.64 [R1+0x20], R8 ;  /* 0x0000200801007387 */ /* 0x0001e80000100a00 */
[----:B------:R1:W-:Y:S04]  /*2ca80*/  STL [R1+0x28], R10 ;  /* 0x0000280a01007387 */ /* 0x0003e80000100800 */
[----:B------:R-:W-:Y:S04]  /*2ca90*/  STL [R1+0x1ee0], R29 ;  /* 0x001ee01d01007387 */ /* 0x000fe80000100800 */
[----:B0-----:R-:W2:Y:S04]  /*2caa0*/  LDL.LU R8, [R1+0x50] ;  /* 0x0000500001087983 */ /* 0x001ea80000300800 */
[----:B------:R-:W2:Y:S04]  /*2cab0*/  LDL.LU R9, [R1+0x54] ;  /* 0x0000540001097983 */ /* 0x000ea80000300800 */
[----:B-1----:R-:W2:Y:S04]  /*2cac0*/  LDL.LU R10, [R1+0x58] ;  /* 0x00005800010a7983 */ /* 0x002ea80000300800 */
[----:B------:R-:W2:Y:S04]  /*2cad0*/  LDL.LU R11, [R1+0x5c] ;  /* 0x00005c00010b7983 */ /* 0x000ea80000300800 */
[----:B------:R-:W3:Y:S04]  /*2cae0*/  LDL.LU R24, [R1+0x450] ;  /* 0x0004500001187983 */ /* 0x000ee80000300800 */
[----:B------:R-:W4:Y:S01]  /*2caf0*/  LDL.LU R25, [R1+0x458] ;  /* 0x0004580001197983 */ /* 0x000f220000300800 */
[----:B------:R-:W-:-:S02]  /*2cb00*/  IMAD R19, R27, 0x100, R26 ;  /* 0x000001001b137824 */ /* 0x000fc400078e021a */
[----:B------:R-:W-:Y:S02]  /*2cb10*/  IMAD R17, R0, 0x100, R22 ;  /* 0x0000010000117824 */ /* 0x000fe400078e0216 */
[----:B------:R-:W-:Y:S01]  /*2cb20*/  IMAD R16, R23, 0x100, R28 ;  /* 0x0000010017107824 */ /* 0x000fe200078e021c */
[----:B------:R-:W-:Y:S01]  /*2cb30*/  HMMA.16816.F32 R12, R4, R20, R12 ;  /* 0x00000014040c723c */ /* 0x000fe2000000180c */
[----:B----4-:R0:W-:Y:S04]  /*2cb40*/  STL [R1+0x1f20], R25 ;  /* 0x001f201901007387 */ /* 0x0101e80000100800 */
        /* <DEDUP_REMOVED lines=11> */
[----:B------:R-:W2:Y:S01]  /*2cc00*/  LDL.LU R7, [R1+0x3c] ;  /* 0x00003c0001077983 */ /* 0x000ea20000300800 */
[----:B------:R-:W-:-:S02]  /*2cc10*/  F2FP.F16.E4M3.UNPACK_B R16, R16 ;  /* 0x00000010ff10723e */ /* 0x000fc400020006ff */
[----:B------:R-:W-:Y:S02]  /*2cc20*/  F2FP.F16.E4M3.UNPACK_B R17, R17 ;  /* 0x00000011ff11723e */ /* 0x000fe400020006ff */
[----:B------:R-:W-:Y:S02]  /*2cc30*/  F2FP.F16.E4M3.UNPACK_B R18, R18 ;  /* 0x00000012ff12723e */ /* 0x000fe400020006ff */
[----:B------:R-:W-:Y:S01]  /*2cc40*/  F2FP.F16.E4M3.UNPACK_B R19, R19 ;  /* 0x00000013ff13723e */ /* 0x000fe200020006ff */
[----:B--2---:R-:W-:Y:S04]  /*2cc50*/  STL.64 [R1+0x1f18], R6 ;  /* 0x001f180601007387 */ /* 0x004fe80000100a00 */
[----:B------:R0:W-:Y:S04]  /*2cc60*/  STL.64 [R1+0x1f10], R4 ;  /* 0x001f100401007387 */ /* 0x0001e80000100a00 */
[----:B0-----:R-:W2:Y:S04]  /*2cc70*/  LDL.LU R4, [R1+0x40] ;  /* 0x0000400001047983 */ /* 0x001ea80000300800 */
[----:B------:R-:W2:Y:S04]  /*2cc80*/  LDL.LU R5, [R1+0x44] ;  /* 0x0000440001057983 */ /* 0x000ea80000300800 */
[----:B------:R-:W2:Y:S04]  /*2cc90*/  LDL.LU R6, [R1+0x48] ;  /* 0x0000480001067983 */ /* 0x000ea80000300800 */
[----:B------:R-:W2:Y:S01]  /*2cca0*/  LDL.LU R7, [R1+0x4c] ;  /* 0x00004c0001077983 */ /* 0x000ea20000300800 */
[----:B------:R-:W-:Y:S03]  /*2ccb0*/  HMMA.16816.F32 R8, R16, R2, R8 ;  /* 0x000000021008723c */ /* 0x000fe60000001808 */
[----:B------:R0:W-:Y:S01]  /*2ccc0*/  STL.64 [R1+0x1e58], R14 ;  /* 0x001e580e01007387 */ /* 0x0001e20000100a00 */
[----:B---3--:R-:W-:-:S03]  /*2ccd0*/  IMAD R24, R24, 0x100, R25 ;  /* 0x0000010018187824 */ /* 0x008fc600078e0219 */
[----:B0-----:R-:W3:Y:S04]  /*2cce0*/  LDL.LU R14, [R1+0x484] ;  /* 0x00048400010e7983 */ /* 0x001ee80000300800 */
[----:B------:R-:W3:Y:S04]  /*2ccf0*/  LDL.LU R15, [R1+0x48c] ;  /* 0x00048c00010f7983 */ /* 0x000ee80000300800 */
[----:B------:R0:W-:Y:S04]  /*2cd00*/  STL.64 [R1+0x1e50], R12 ;  /* 0x001e500c01007387 */ /* 0x0001e80000100a00 */
[----:B0-----:R-:W3:Y:S04]  /*2cd10*/  LDL.LU R12, [R1+0x47c] ;  /* 0x00047c00010c7983 */ /* 0x001ee80000300800 */
[----:B------:R-:W3:Y:S04]  /*2cd20*/  LDL.LU R13, [R1+0x478] ;  /* 0x00047800010d7983 */ /* 0x000ee80000300800 */
[----:B------:R0:W-:Y:S04]  /*2cd30*/  STL.64 [R1+0x1e48], R10 ;  /* 0x001e480a01007387 */ /* 0x0001e80000100a00 */
[----:B0-----:R-:W5:Y:S04]  /*2cd40*/  LDL.LU R10, [R1+0x46c] ;  /* 0x00046c00010a7983 */ /* 0x001f680000300800 */
[----:B------:R-:W3:Y:S04]  /*2cd50*/  LDL.LU R11, [R1+0x474] ;  /* 0x00047400010b7983 */ /* 0x000ee80000300800 */
[----:B------:R0:W-:Y:S04]  /*2cd60*/  STL.64 [R1+0x1e40], R8 ;  /* 0x001e400801007387 */ /* 0x0001e80000100a00 */
[----:B0-----:R-:W3:Y:S04]  /*2cd70*/  LDL.LU R8, [R1+0x45c] ;  /* 0x00045c0001087983 */ /* 0x001ee80000300800 */
[----:B------:R-:W4:Y:S04]  /*2cd80*/  LDL.LU R9, [R1+0x464] ;  /* 0x0004640001097983 */ /* 0x000f280000300800 */
[----:B------:R-:W3:Y:S01]  /*2cd90*/  LDL.LU R25, [R1+0x1f20] ;  /* 0x001f200001197983 */ /* 0x000ee20000300800 */
[----:B--2---:R-:W-:Y:S03]  /*2cda0*/  HMMA.16816.F32 R16, R16, R20, R4 ;  /* 0x000000141010723c */ /* 0x004fe60000001804 */
[----:B------:R-:W2:Y:S04]  /*2cdb0*/  LDL.LU.64 R6, [R1+0x1f18] ;  /* 0x001f180001067983 */ /* 0x000ea80000300a00 */
[----:B------:R-:W2:-:S12]  /*2cdc0*/  LDL.LU.64 R4, [R1+0x1f10] ;  /* 0x001f100001047983 */ /* 0x000e980000300a00 */
[----:B------:R-:W-:Y:S04]  /*2cdd0*/  STL.64 [R1+0x1e68], R18 ;  /* 0x001e681201007387 */ /* 0x000fe80000100a00 */
[----:B------:R0:W-:Y:S04]  /*2cde0*/  STL.64 [R1+0x1e60], R16 ;  /* 0x001e601001007387 */ /* 0x0001e80000100a00 */
[----:B0-----:R-:W2:Y:S04]  /*2cdf0*/  LDL.LU R16, [R1+0x60] ;  /* 0x0000600001107983 */ /* 0x001ea80000300800 */
[----:B------:R-:W2:Y:S04]  /*2ce00*/  LDL.LU R17, [R1+0x64] ;  /* 0x0000640001117983 */ /* 0x000ea80000300800 */
[----:B------:R-:W2:Y:S04]  /*2ce10*/  LDL.LU R18, [R1+0x68] ;  /* 0x0000680001127983 */ /* 0x000ea80000300800 */
[----:B------:R-:W2:Y:S01]  /*2ce20*/  LDL.LU R19, [R1+0x6c] ;  /* 0x00006c0001137983 */ /* 0x000ea20000300800 */
[----:B------:R-:W-:Y:S01]  /*2ce30*/  F2FP.F16.E4M3.UNPACK_B R24, R24 ;  /* 0x00000018ff18723e */ /* 0x000fe200020006ff */
[----:B-----5:R-:W-:-:S05]  /*2ce40*/  IMAD R27, R27, 0x100, R10 ;  /* 0x000001001b1b7824 */ /* 0x020fca00078e020a */
[----:B------:R-:W-:Y:S01]  /*2ce50*/  F2FP.F16.E4M3.UNPACK_B R27, R27 ;  /* 0x0000001bff1b723e */ /* 0x000fe200020006ff */
[----:B----4-:R-:W-:Y:S02]  /*2ce60*/  IMAD R26, R26, 0x100, R9 ;  /* 0x000001001a1a7824 */ /* 0x010fe400078e0209 */
[----:B---3--:R-:W-:-:S03]  /*2ce70*/  IMAD R25, R25, 0x100, R8 ;  /* 0x0000010019197824 */ /* 0x008fc600078e0208 */
[----:B------:R-:W-:Y:S02]  /*2ce80*/  F2FP.F16.E4M3.UNPACK_B R26, R26 ;  /* 0x0000001aff1a723e */ /* 0x000fe400020006ff */
[----:B------:R-:W-:Y:S01]  /*2ce90*/  F2FP.F16.E4M3.UNPACK_B R25, R25 ;  /* 0x00000019ff19723e */ /* 0x000fe200020006ff */
[----:B------:R-:W-:Y:S02]  /*2cea0*/  IMAD R22, R22, 0x100, R14 ;  /* 0x0000010016167824 */ /* 0x000fe400078e020e */
[----:B------:R-:W-:-:S04]  /*2ceb0*/  IMAD R23, R23, 0x100, R15 ;  /* 0x0000010017177824 */ /* 0x000fc800078e020f */
[C---:B--2---:R-:W-:Y:S08]  /*2cec0*/  HMMA.16816.F32 R16, R24.reuse, R2, R16 ;  /* 0x000000021810723c */ /* 0x044ff00000001810 */
[----:B------:R-:W-:Y:S01]  /*2ced0*/  HMMA.16816.F32 R24, R24, R20, R4 ;  /* 0x000000141818723c */ /* 0x000fe20000001804 */
[----:B------:R-:W-:-:S10]  /*2cee0*/  IMAD R2, R13, 0x100, R12 ;  /* 0x000001000d027824 */ /* 0x000fd400078e020c */
[----:B------:R-:W-:Y:S04]  /*2cef0*/  STL.64 [R1+0x10], R16 ;  /* 0x0000101001007387 */ /* 0x000fe80000100a00 */
[----:B------:R-:W-:Y:S04]  /*2cf00*/  STL.64 [R1+0x18], R18 ;  /* 0x0000181201007387 */ /* 0x000fe80000100a00 */
[----:B------:R0:W-:Y:S04]  /*2cf10*/  STL [R1+0x1e3c], R24 ;  /* 0x001e3c1801007387 */ /* 0x0001e80000100800 */
[----:B------:R1:W-:Y:S04]  /*2cf20*/  STL [R1+0x1e38], R25 ;  /* 0x001e381901007387 */ /* 0x0003e80000100800 */
[----:B------:R2:W-:Y:S04]  /*2cf30*/  STL [R1+0x1e34], R26 ;  /* 0x001e341a01007387 */ /* 0x0005e80000100800 */
[----:B------:R3:W-:Y:S04]  /*2cf40*/  STL [R1+0x1e30], R27 ;  /* 0x001e301b01007387 */ /* 0x0007e80000100800 */
[----:B------:R-:W4:Y:S04]  /*2cf50*/  LDL.LU R12, [R1+0x90] ;  /* 0x00009000010c7983 */ /* 0x000f280000300800 */
[----:B------:R-:W4:Y:S04]  /*2cf60*/  LDL.LU R13, [R1+0x94] ;  /* 0x00009400010d7983 */ /* 0x000f280000300800 */
[----:B------:R-:W5:Y:S04]  /*2cf70*/  LDL.LU R14, [R1+0x98] ;  /* 0x00009800010e7983 */ /* 0x000f680000300800 */
[----:B------:R-:W5:Y:S04]  /*2cf80*/  LDL.LU R15, [R1+0x9c] ;  /* 0x00009c00010f7983 */ /* 0x000f680000300800 */
[----:B0-----:R-:W2:Y:S04]  /*2cf90*/  LDL.LU R24, [R1+0xb0] ;  /* 0x0000b00001187983 */ /* 0x001ea80000300800 */
[----:B--2---:R-:W-:Y:S04]  /*2cfa0*/  STL [R1+0x1ef0], R24 ;  /* 0x001ef01801007387 */ /* 0x004fe80000100800 */
[----:B-1----:R-:W2:Y:S04]  /*2cfb0*/  LDL.LU R25, [R1+0xb4] ;  /* 0x0000b40001197983 */ /* 0x002ea80000300800 */
[----:B--2---:R-:W-:Y:S04]  /*2cfc0*/  STL [R1+0x1ef4], R25 ;  /* 0x001ef41901007387 */ /* 0x004fe80000100800 */
[----:B------:R-:W2:Y:S04]  /*2cfd0*/  LDL.LU R26, [R1+0xb8] ;  /* 0x0000b800011a7983 */ /* 0x000ea80000300800 */
[----:B--2---:R-:W-:Y:S04]  /*2cfe0*/  STL [R1+0x1ef8], R26 ;  /* 0x001ef81a01007387 */ /* 0x004fe80000100800 */
[----:B---3--:R-:W2:Y:S04]  /*2cff0*/  LDL.LU R27, [R1+0xbc] ;  /* 0x0000bc00011b7983 */ /* 0x008ea80000300800 */
[----:B------:R-:W3:Y:S04]  /*2d000*/  LDL.LU R3, [R1+0x12c] ;  /* 0x00012c0001037983 */ /* 0x000ee80000300800 */
[----:B--2---:R0:W-:Y:S04]  /*2d010*/  STL [R1+0x1efc], R27 ;  /* 0x001efc1b01007387 */ /* 0x0041e80000100800 */
[----:B0-----:R-:W2:Y:S04]  /*2d020*/  LDL.LU R27, [R1+0x494] ;  /* 0x00049400011b7983 */ /* 0x001ea80000300800 */
[----:B------:R-:W2:Y:S04]  /*2d030*/  LDL.LU R26, [R1+0x49c] ;  /* 0x00049c00011a7983 */ /* 0x000ea80000300800 */
[----:B------:R-:W3:Y:S04]  /*2d040*/  LDL.LU R6, [R1+0x498] ;  /* 0x0004980001067983 */ /* 0x000ee80000300800 */
[----:B------:R-:W3:Y:S04]  /*2d050*/  LDL.LU R25, [R1+0x4a4] ;  /* 0x0004a40001197983 */ /* 0x000ee80000300800 */
[----:B------:R-:W3:Y:S04]  /*2d060*/  LDL.LU R7, [R1+0x4a0] ;  /* 0x0004a00001077983 */ /* 0x000ee80000300800 */
[----:B------:R-:W3:Y:S01]  /*2d070*/  LDL.LU R24, [R1+0x4ac] ;  /* 0x0004ac0001187983 */ /* 0x000ee20000300800 */
[----:B------:R-:W-:-:S03]  /*2d080*/  F2FP.F16.E4M3.UNPACK_B R5, R28.H1 ;  /* 0x0000001cff05723e */ /* 0x000fc600030006ff */
[----:B--2---:R-:W-:Y:S04]  /*2d090*/  STL.64 [R1+0x1f08], R26 ;  /* 0x001f081a01007387 */ /* 0x004fe80000100a00 */
[----:B---3--:R0:W-:Y:S04]  /*2d0a0*/  STL.64 [R1+0x1f00], R24 ;  /* 0x001f001801007387 */ /* 0x0081e80000100a00 */
[----:B0-----:R-:W2:Y:S04]  /*2d0b0*/  LDL.LU R24, [R1+0x100] ;  /* 0x0001000001187983 */ /* 0x001ea80000300800 */
[----:B------:R-:W2:Y:S04]  /*2d0c0*/  LDL.LU R25, [R1+0x104] ;  /* 0x0001040001197983 */ /* 0x000ea80000300800 */
[----:B------:R-:W2:Y:S04]  /*2d0d0*/  LDL.LU R26, [R1+0x108] ;  /* 0x00010800011a7983 */ /* 0x000ea80000300800 */
[----:B------:R-:W2:Y:S04]  /*2d0e0*/  LDL.LU R27, [R1+0x10c] ;  /* 0x00010c00011b7983 */ /* 0x000ea80000300800 */
[----:B------:R-:W3:Y:S04]  /*2d0f0*/  LDL.LU R28, [R1+0x4a8] ;  /* 0x0004a800011c7983 */ /* 0x000ee80000300800 */
[----:B-----5:R-:W-:Y:S04]  /*2d100*/  STL.64 [R1+0x1ed8], R14 ;  /* 0x001ed80e01007387 */ /* 0x020fe80000100a00 */
[----:B----4-:R0:W-:Y:S04]  /*2d110*/  STL.64 [R1+0x1ed0], R12 ;  /* 0x001ed00c01007387 */ /* 0x0101e80000100a00 */
[----:B0-----:R-:W4:Y:S04]  /*2d120*/  LDL.LU R12, [R1+0xa0] ;  /* 0x0000a000010c7983 */ /* 0x001f280000300800 */
[----:B----4-:R-:W-:Y:S04]  /*2d130*/  STL [R1+0x1ee4], R12 ;  /* 0x001ee40c01007387 */ /* 0x010fe80000100800 */
[----:B------:R-:W4:Y:S01]  /*2d140*/  LDL.LU R13, [R1+0xa4] ;  /* 0x0000a400010d7983 */ /* 0x000f220000300800 */
[----:B------:R-:W-:Y:S01]  /*2d150*/  IMAD R0, R0, 0x100, R11 ;  /* 0x0000010000007824 */ /* 0x000fe200078e020b */
[----:B------:R-:W-:-:S02]  /*2d160*/  F2FP.F16.E4M3.UNPACK_B R4, R29.H1 ;  /* 0x0000001dff04723e */ /* 0x000fc400030006ff */
[----:B------:R-:W-:Y:S02]  /*2d170*/  F2FP.F16.E4M3.UNPACK_B R21, R2 ;  /* 0x00000002ff15723e */ /* 0x000fe400020006ff */
[----:B------:R-:W-:Y:S02]  /*2d180*/  F2FP.F16.E4M3.UNPACK_B R22, R22 ;  /* 0x00000016ff16723e */ /* 0x000fe400020006ff */
[----:B------:R-:W-:Y:S02]  /*2d190*/  F2FP.F16.E4M3.UNPACK_B R23, R23 ;  /* 0x00000017ff17723e */ /* 0x000fe400020006ff */
[----:B------:R-:W-:Y:S01]  /*2d1a0*/  F2FP.F16.E4M3.UNPACK_B R20, R0 ;  /* 0x00000000ff14723e */ /* 0x000fe200020006ff */
[----:B----4-:R-:W-:Y:S04]  /*2d1b0*/  STL [R1+0x1ee8], R13 ;  /* 0x001ee80d01007387 */ /* 0x010fe80000100800 */
[----:B------:R-:W4:Y:S02]  /*2d1c0*/  LDL.LU R14, [R1+0xa8] ;  /* 0x0000a800010e7983 */ /* 0x000f240000300800 */
[----:B--2---:R-:W-:Y:S02]  /*2d1d0*/  HMMA.16816.F32 R24, R20, R4, R24 ;  /* 0x000000041418723c */ /* 0x004fe40000001818 */
[----:B----4-:R0:W-:Y:S04]  /*2d1e0*/  STL [R1+0x1eec], R14 ;  /* 0x001eec0e01007387 */ /* 0x0101e80000100800 */
[----:B------:R-:W2:Y:S04]  /*2d1f0*/  LDL.LU R15, [R1+0xac] ;  /* 0x0000ac00010f7983 */ /* 0x000ea80000300800 */
[----:B0-----:R-:W4:Y:S04]  /*2d200*/  LDL.LU R14, [R1+0x4b4] ;  /* 0x0004b400010e7983 */ /* 0x001f280000300800 */
        /* <DEDUP_REMOVED lines=13> */
[----:B------:R-:W-:Y:S04]  /*2d2e0*/  STL.64 [R1+0xf0], R24 ;  /* 0x0000f01801007387 */ /* 0x000fe80000100a00 */
[----:B------:R0:W-:Y:S04]  /*2d2f0*/  STL.64 [R1+0xf8], R26 ;  /* 0x0000f81a01007387 */ /* 0x0001e80000100a00 */
[----:B0-----:R-:W2:Y:S04]  /*2d300*/  LDL.LU.64 R26, [R1+0x1f08] ;  /* 0x001f0800011a7983 */ /* 0x001ea80000300a00 */
[----:B------:R-:W3:Y:S01]  /*2d310*/  LDL.LU.64 R24, [R1+0x1f00] ;  /* 0x001f000001187983 */ /* 0x000ee20000300a00 */
[----:B------:R-:W-:Y:S01]  /*2d320*/  F2FP.F16.E4M3.UNPACK_B R3, R3.H1 ;  /* 0x00000003ff03723e */ /* 0x000fe200030006ff */
[----:B--2---:R-:W-:-:S02]  /*2d330*/  IMAD R0, R0, 0x100, R27 ;  /* 0x0000010000007824 */ /* 0x004fc400078e021b */
[----:B------:R-:W-:Y:S01]  /*2d340*/  IMAD R6, R6, 0x100, R26 ;  /* 0x0000010006067824 */ /* 0x000fe200078e021a */
[----:B------:R-:W2:Y:S04]  /*2d350*/  LDL.LU R27, [R1+0x1efc] ;  /* 0x001efc00011b7983 */ /* 0x000ea80000300800 */
[----:B------:R-:W2:Y:S01]  /*2d360*/  LDL.LU R26, [R1+0x1ef8] ;  /* 0x001ef800011a7983 */ /* 0x000ea20000300800 */
[----:B---3--:R-:W-:Y:S02]  /*2d370*/  IMAD R7, R7, 0x100, R25 ;  /* 0x0000010007077824 */ /* 0x008fe400078e0219 */
[----:B------:R-:W-:Y:S01]  /*2d380*/  IMAD R28, R28, 0x100, R24 ;  /* 0x000001001c1c7824 */ /* 0x000fe200078e0218 */
[----:B------:R-:W2:Y:S04]  /*2d390*/  LDL.LU R25, [R1+0x1ef4] ;  /* 0x001ef40001197983 */ /* 0x000ea80000300800 */
[----:B------:R-:W2:Y:S01]  /*2d3a0*/  LDL.LU R24, [R1+0x1ef0] ;  /* 0x001ef00001187983 */ /* 0x000ea20000300800 */
[----:B------:R-:W-:-:S07]  /*2d3b0*/  F2FP.F16.E4M3.UNPACK_B R2, R2.H1 ;  /* 0x00000002ff02723e */ /* 0x000fce00030006ff */
[----:B--2---:R-:W-:-:S15]  /*2d3c0*/  HMMA.16816.F32 R20, R20, R2, R24 ;  /* 0x000000021414723c */ /* 0x004fde0000001818 */
[----:B------:R-:W-:-:S04]  /*2d3d0*/  NOP ;  /* 0x0000000000007918 */ /* 0x000fc80000000000 */
[----:B------:R-:W-:Y:S01]  /*2d3e0*/  IMAD.MOV.U32 R24, RZ, RZ, R23 ;  /* 0x000000ffff187224 */ /* 0x000fe200078e0017 */
[----:B------:R-:W-:Y:S04]  /*2d3f0*/  STL.64 [R1+0x40], R20 ;  /* 0x0000401401007387 */ /* 0x000fe80000100a00 */
[----:B------:R-:W-:Y:S04]  /*2d400*/  STL [R1+0x48], R22 ;  /* 0x0000481601007387 */ /* 0x000fe80000100800 */
[----:B------:R0:W-:Y:S04]  /*2d410*/  STL [R1+0x1e84], R24 ;  /* 0x001e841801007387 */ /* 0x0001e80000100800 */
[----:B0-----:R-:W2:Y:S04]  /*2d420*/  LDL.LU R24, [R1+0xe0] ;  /* 0x0000e00001187983 */ /* 0x001ea80000300800 */
[----:B------:R-:W2:Y:S04]  /*2d430*/  LDL.LU R25, [R1+0xe4] ;  /* 0x0000e40001197983 */ /* 0x000ea80000300800 */
[----:B------:R-:W2:Y:S04]  /*2d440*/  LDL.LU R26, [R1+0xe8] ;  /* 0x0000e800011a7983 */ /* 0x000ea80000300800 */
[----:B------:R-:W2:Y:S01]  /*2d450*/  LDL.LU R27, [R1+0xec] ;  /* 0x0000ec00011b7983 */ /* 0x000ea20000300800 */
[----:B------:R-:W-:-:S02]  /*2d460*/  F2FP.F16.E4M3.UNPACK_B R20, R0 ;  /* 0x00000000ff14723e */ /* 0x000fc400020006ff */
[----:B------:R-:W-:Y:S01]  /*2d470*/  F2FP.F16.E4M3.UNPACK_B R21, R6 ;  /* 0x00000006ff15723e */ /* 0x000fe200020006ff */
[----:B------:R-:W4:Y:S04]  /*2d480*/  LDL.LU R0, [R1+0x4b0] ;  /* 0x0004b00001007983 */ /* 0x000f280000300800 */
[----:B------:R-:W5:Y:S01]  /*2d490*/  LDL.LU R6, [R1+0x4b8] ;  /* 0x0004b80001067983 */ /* 0x000f620000300800 */
[----:B------:R-:W-:-:S03]  /*2d4a0*/  F2FP.F16.E4M3.UNPACK_B R22, R7 ;  /* 0x00000007ff16723e */ /* 0x000fc600020006ff */
[----:B------:R-:W3:Y:S01]  /*2d4b0*/  LDL.LU R7, [R1+0x4c0] ;  /* 0x0004c00001077983 */ /* 0x000ee20000300800 */
[----:B------:R-:W-:-:S03]  /*2d4c0*/  F2FP.F16.E4M3.UNPACK_B R23, R28 ;  /* 0x0000001cff17723e */ /* 0x000fc600020006ff */
[----:B------:R-:W3:Y:S04]  /*2d4d0*/  LDL.LU R28, [R1+0x4c8] ;  /* 0x0004c800011c7983 */ /* 0x000ee80000300800 */
[----:B--2---:R-:W-:Y:S01]  /*2d4e0*/  HMMA.16816.F32 R24, R20, R4, R24 ;  /* 0x000000041418723c */ /* 0x004fe20000001818 */
[----:B----4-:R-:W-:Y:S02]  /*2d4f0*/  IMAD R0, R0, 0x100, R14 ;  /* 0x0000010000007824 */ /* 0x010fe400078e020e */
[----:B-----5:R-:W-:Y:S02]  /*2d500*/  IMAD R6, R6, 0x100, R13 ;  /* 0x0000010006067824 */ /* 0x020fe400078e020d */
[----:B---3--:R-:W-:-:S14]  /*2d510*/  IMAD R7, R7, 0x100, R12 ;  /* 0x0000010007077824 */ /* 0x008fdc00078e020c */
[----:B------:R0:W-:Y:S04]  /*2d520*/  STL [R1+0xe4], R25 ;  /* 0x0000e41901007387 */ /* 0x0001e80000100800 */
[----:B------:R-:W-:Y:S01]  /*2d530*/  STL.64 [R1+0xe8], R26 ;  /* 0x0000e81a01007387 */ /* 0x000fe20000100a00 */
[----:B0-----:R-:W-:-:S05]  /*2d540*/  IMAD.MOV.U32 R25, RZ, RZ, R24 ;  /* 0x000000ffff197224 */ /* 0x001fca00078e0018 */
[----:B------:R0:W-:Y:S04]  /*2d550*/  STL [R1+0x1e88], R25 ;  /* 0x001e881901007387 */ /* 0x0001e80000100800 */
[----:B------:R-:W2:Y:S04]  /*2d560*/  LDL.LU R24, [R1+0xd0] ;  /* 0x0000d00001187983 */ /* 0x000ea80000300800 */
[----:B0-----:R-:W2:Y:S04]  /*2d570*/  LDL.LU R25, [R1+0xd4] ;  /* 0x0000d40001197983 */ /* 0x001ea80000300800 */
[----:B------:R-:W2:Y:S04]  /*2d580*/  LDL.LU R26, [R1+0xd8] ;  /* 0x0000d800011a7983 */ /* 0x000ea80000300800 */
[----:B------:R-:W2:Y:S04]  /*2d590*/  LDL.LU R27, [R1+0xdc] ;  /* 0x0000dc00011b7983 */ /* 0x000ea80000300800 */
[----:B------:R-:W3:Y:S04]  /*2d5a0*/  LDL.LU R14, [R1+0x1eec] ;  /* 0x001eec00010e7983 */ /* 0x000ee80000300800 */
[----:B------:R-:W3:Y:S04]  /*2d5b0*/  LDL.LU R13, [R1+0x1ee8] ;  /* 0x001ee800010d7983 */ /* 0x000ee80000300800 */
[----:B------:R-:W3:Y:S01]  /*2d5c0*/  LDL.LU R12, [R1+0x1ee4] ;  /* 0x001ee400010c7983 */ /* 0x000ee20000300800 */
[----:B------:R-:W-:-:S03]  /*2d5d0*/  IMAD R28, R28, 0x100, R29 ;  /* 0x000001001c1c7824 */ /* 0x000fc600078e021d */
[----:B------:R-:W4:Y:S01]  /*2d5e0*/  LDL.LU R29, [R1+0x1ee0] ;  /* 0x001ee000011d7983 */ /* 0x000f220000300800 */
[----:B---3--:R-:W-:Y:S03]  /*2d5f0*/  HMMA.16816.F32 R20, R20, R2, R12 ;  /* 0x000000021414723c */ /* 0x008fe6000000180c */
[----:B------:R-:W3:Y:S04]  /*2d600*/  LDL.LU.64 R14, [R1+0x1ed8] ;  /* 0x001ed800010e7983 */ /* 0x000ee80000300a00 */
[----:B------:R-:W3:-:S12]  /*2d610*/  LDL.LU.64 R12, [R1+0x1ed0] ;  /* 0x001ed000010c7983 */ /* 0x000ed80000300a00 */
[----:B------:R0:W-:Y:S04]  /*2d620*/  STL.64 [R1+0x50], R20 ;  /* 0x0000501401007387 */ /* 0x0001e80000100a00 */
[----:B------:R1:W-:Y:S01]  /*2d630*/  STL.64 [R1+0x58], R22 ;  /* 0x0000581601007387 */ /* 0x0003e20000100a00 */
[----:B0-----:R-:W-:Y:S02]  /*2d640*/  F2FP.F16.E4M3.UNPACK_B R20, R0 ;  /* 0x00000000ff14723e */ /* 0x001fe400020006ff */
[----:B------:R-:W-:Y:S02]  /*2d650*/  F2FP.F16.E4M3.UNPACK_B R21, R6 ;  /* 0x00000006ff15723e */ /* 0x000fe400020006ff */
[----:B-1----:R-:W-:Y:S02]  /*2d660*/  F2FP.F16.E4M3.UNPACK_B R22, R7 ;  /* 0x00000007ff16723e */ /* 0x002fe400020006ff */
[----:B------:R-:W-:Y:S01]  /*2d670*/  F2FP.F16.E4M3.UNPACK_B R23, R28 ;  /* 0x0000001cff17723e */ /* 0x000fe200020006ff */
[----:B------:R-:W-:-:S02]  /*2d680*/  IMAD R7, R9, 0x100, R8 ;  /* 0x0000010009077824 */ /* 0x000fc400078e0208 */
[----:B------:R-:W-:-:S04]  /*2d690*/  IMAD R28, R11, 0x100, R10 ;  /* 0x000001000b1c7824 */ /* 0x000fc800078e020a */
[----:B--2---:R-:W-:Y:S01]  /*2d6a0*/  HMMA.16816.F32 R24, R20, R4, R24 ;  /* 0x000000041418723c */ /* 0x004fe20000001818 */
[----:B------:R-:W-:Y:S02]  /*2d6b0*/  IMAD R0, R17, 0x100, R16 ;  /* 0x0000010011007824 */ /* 0x000fe400078e0210 */
[----:B------:R-:W-:Y:S02]  /*2d6c0*/  IMAD R6, R19, 0x100, R18 ;  /* 0x0000010013067824 */ /* 0x000fe400078e0212 */
[----:B----4-:R-:W-:-:S14]  /*2d6d0*/  IMAD.MOV.U32 R19, RZ, RZ, R29 ;  /* 0x000000ffff137224 */ /* 0x010fdc00078e001d */
[----:B------:R0:W-:Y:S04]  /*2d6e0*/  STL.64 [R1+0xd0], R24 ;  /* 0x0000d01801007387 */ /* 0x0001e80000100a00 */
[----:B------:R-:W-:Y:S04]  /*2d6f0*/  STL.64 [R1+0xd8], R26 ;  /* 0x0000d81a01007387 */ /* 0x000fe80000100a00 */
[----:B------:R-:W-:Y:S04]  /*2d700*/  STL [R1+0x1eac], R2 ;  /* 0x001eac0201007387 */ /* 0x000fe80000100800 */
[----:B------:R-:W-:Y:S01]  /*2d710*/  STL [R1+0x1ea8], R3 ;  /* 0x001ea80301007387 */ /* 0x000fe20000100800 */
[----:B---3--:R-:W-:-:S15]  /*2d720*/  HMMA.16816.F32 R8, R20, R2, R12 ;  /* 0x000000021408723c */ /* 0x008fde000000180c */
[----:B------:R-:W-:-:S04]  /*2d730*/  NOP ;  /* 0x0000000000007918 */ /* 0x000fc80000000000 */
[----:B------:R-:W-:Y:S04]  /*2d740*/  STL.64 [R1+0xa0], R8 ;  /* 0x0000a00801007387 */ /* 0x000fe80000100a00 */
[----:B------:R-:W-:Y:S04]  /*2d750*/  STL.64 [R1+0xa8], R10 ;  /* 0x0000a80a01007387 */ /* 0x000fe80000100a00 */
[----:B------:R-:W2:Y:S04]  /*2d760*/  LDL.LU R16, [R1+0x20] ;  /* 0x0000200001107983 */ /* 0x000ea80000300800 */
[----:B------:R-:W2:Y:S04]  /*2d770*/  LDL.LU R17, [R1+0x24] ;  /* 0x0000240001117983 */ /* 0x000ea80000300800 */
[----:B------:R-:W3:Y:S04]  /*2d780*/  LDL.LU R18, [R1+0x28] ;  /* 0x0000280001127983 */ /* 0x000ee80000300800 */
[----:B------:R-:W4:Y:S04]  /*2d790*/  LDL.LU R29, [R1+0x1ec8] ;  /* 0x001ec800011d7983 */ /* 0x000f280000300800 */
[----:B0-----:R-:W5:Y:S04]  /*2d7a0*/  LDL.LU R25, [R1+0x51c] ;  /* 0x00051c0001197983 */ /* 0x001f680000300800 */
[----:B-----5:R0:W-:Y:S04]  /*2d7b0*/  STL [R1+0x1e8c], R25 ;  /* 0x001e8c1901007387 */ /* 0x0201e80000100800 */
[----:B0-----:R-:W5:Y:S04]  /*2d7c0*/  LDL.LU R25, [R1+0x514] ;  /* 0x0005140001197983 */ /* 0x001f680000300800 */
[----:B------:R-:W5:Y:S04]  /*2d7d0*/  LDL.LU R24, [R1+0x524] ;  /* 0x0005240001187983 */ /* 0x000f680000300800 */
[----:B-----5:R0:W-:Y:S04]  /*2d7e0*/  STL.64 [R1+0x1ea0], R24 ;  /* 0x001ea01801007387 */ /* 0x0201e80000100a00 */
[----:B0-----:R-:W5:Y:S04]  /*2d7f0*/  LDL.LU R24, [R1+0x80] ;  /* 0x0000800001187983 */ /* 0x001f680000300800 */
[----:B-----5:R-:W-:Y:S04]  /*2d800*/  STL [R1+0x1eb0], R24 ;  /* 0x001eb01801007387 */ /* 0x020fe80000100800 */
[----:B------:R-:W5:Y:S04]  /*2d810*/  LDL.LU R25, [R1+0x84] ;  /* 0x0000840001197983 */ /* 0x000f680000300800 */
[----:B-----5:R0:W-:Y:S04]  /*2d820*/  STL [R1+0x1eb4], R25 ;  /* 0x001eb41901007387 */ /* 0x0201e80000100800 */
[----:B------:R-:W5:Y:S04]  /*2d830*/  LDL.LU R26, [R1+0x88] ;  /* 0x00008800011a7983 */ /* 0x000f680000300800 */
[----:B------:R-:W5:Y:S04]  /*2d840*/  LDL.LU R27, [R1+0x8c] ;  /* 0x00008c00011b7983 */ /* 0x000f680000300800 */
[----:B0-----:R-:W2:Y:S04]  /*2d850*/  LDL.LU R25, [R1+0x4f4] ;  /* 0x0004f40001197983 */ /* 0x001ea80000300800 */
[----:B------:R-:W2:Y:S04]  /*2d860*/  LDL.LU R24, [R1+0x4fc] ;  /* 0x0004fc0001187983 */ /* 0x000ea80000300800 */
[----:B-----5:R4:W-:Y:S04]  /*2d870*/  STL.64 [R1+0x1ec0], R26 ;  /* 0x001ec01a01007387 */ /* 0x0209e80000100a00 */
[----:B--2---:R0:W-:Y:S01]  /*2d880*/  STL.64 [R1+0x1eb8], R24 ;  /* 0x001eb81801007387 */ /* 0x0041e20000100a00 */
[----:B----4-:R-:W-:-:S03]  /*2d890*/  IMAD.MOV.U32 R27, RZ, RZ, R29 ;  /* 0x000000ffff1b7224 */ /* 0x010fc600078e001d */
[----:B0-----:R-:W2:Y:S04]  /*2d8a0*/  LDL.LU R24, [R1+0xc0] ;  /* 0x0000c00001187983 */ /* 0x001ea80000300800 */
[----:B------:R-:W2:Y:S04]  /*2d8b0*/  LDL.LU R25, [R1+0xc4] ;  /* 0x0000c40001197983 */ /* 0x000ea80000300800 */
[----:B------:R-:W2:Y:S04]  /*2d8c0*/  LDL.LU R26, [R1+0xc8] ;  /* 0x0000c800011a7983 */ /* 0x000ea80000300800 */
[----:B------:R-:W4:Y:S04]  /*2d8d0*/  LDL.LU R2, [R1+0x504] ;  /* 0x0005040001027983 */ /* 0x000f280000300800 */
[----:B------:R-:W5:Y:S04]  /*2d8e0*/  LDL.LU R3, [R1+0x50c] ;  /* 0x00050c0001037983 */ /* 0x000f680000300800 */
[----:B------:R-:W4:Y:S04]  /*2d8f0*/  LDL.LU R29, [R1+0x52c] ;  /* 0x00052c00011d7983 */ /* 0x000f280000300800 */
[----:B---3--:R-:W-:Y:S04]  /*2d900*/  STL.64 [R1+0x1e78], R18 ;  /* 0x001e781201007387 */ /* 0x008fe80000100a00 */
[----:B------:R0:W-:Y:S04]  /*2d910*/  STL.64 [R1+0x1e70], R16 ;  /* 0x001e701001007387 */ /* 0x0001e80000100a00 */
[----:B0-----:R-:W3:Y:S04]  /*2d920*/  LDL.LU R16, [R1] ;  /* 0x0000000001107983 */ /* 0x001ee80000300800 */
[----:B------:R-:W3:Y:S04]  /*2d930*/  LDL.LU R17, [R1+0x4] ;  /* 0x0000040001117983 */ /* 0x000ee80000300800 */
[----:B------:R-:W3:Y:S04]  /*2d940*/  LDL.LU R18, [R1+0x8] ;  /* 0x0000080001127983 */ /* 0x000ee80000300800 */
[----:B------:R-:W3:Y:S01]  /*2d950*/  LDL.LU R19, [R1+0xc] ;  /* 0x00000c0001137983 */ /* 0x000ee20000300800 */
[----:B------:R-:W-:-:S02]  /*2d960*/  F2FP.F16.E4M3.UNPACK_B R20, R0 ;  /* 0x00000000ff14723e */ /* 0x000fc400020006ff */
[----:B------:R-:W-:Y:S02]  /*2d970*/  F2FP.F16.E4M3.UNPACK_B R21, R6 ;  /* 0x00000006ff15723e */ /* 0x000fe400020006ff */
[----:B------:R-:W-:Y:S02]  /*2d980*/  F2FP.F16.E4M3.UNPACK_B R22, R7 ;  /* 0x00000007ff16723e */ /* 0x000fe400020006ff */
[----:B------:R-:W-:-:S07]  /*2d990*/  F2FP.F16.E4M3.UNPACK_B R23, R28 ;  /* 0x0000001cff17723e */ /* 0x000fce00020006ff */
[----:B--2---:R-:W-:Y:S01]  /*2d9a0*/  HMMA.16816.F32 R24, R20, R4, R24 ;  /* 0x000000041418723c */ /* 0x004fe20000001818 */
[----:B---3--:R-:W-:Y:S04]  /*2d9b0*/  STL.64 [R1+0x1e98], R18 ;  /* 0x001e981201007387 */ /* 0x008fe80000100a00 */
[----:B------:R0:W-:Y:S04]  /*2d9c0*/  STL.64 [R1+0x1e90], R16 ;  /* 0x001e901001007387 */ /* 0x0001e80000100a00 */
[----:B0-----:R-:W2:Y:S04]  /*2d9d0*/  LDL.LU R16, [R1+0x70] ;  /* 0x0000700001107983 */ /* 0x001ea80000300800 */
[----:B------:R-:W2:Y:S04]  /*2d9e0*/  LDL.LU R17, [R1+0x74] ;  /* 0x0000740001117983 */ /* 0x000ea80000300800 */
[----:B------:R-:W2:Y:S04]  /*2d9f0*/  LDL.LU R18, [R1+0x78] ;  /* 0x0000780001127983 */ /* 0x000ea80000300800 */
[----:B------:R-:W2:Y:S04]  /*2da00*/  LDL.LU R19, [R1+0x7c] ;  /* 0x00007c0001137983 */ /* 0x000ea80000300800 */
[----:B------:R-:W3:Y:S04]  /*2da10*/  LDL.LU R8, [R1+0x534] ;  /* 0x0005340001087983 */ /* 0x000ee80000300800 */
[----:B------:R-:W3:Y:S04]  /*2da20*/  LDL.LU R9, [R1+0x530] ;  /* 0x0005300001097983 */ /* 0x000ee80000300800 */
        /* <DEDUP_REMOVED lines=8> */
[----:B------:R-:W4:Y:S04]  /*2dab0*/  LDL.LU R7, [R1+0x500] ;  /* 0x0005000001077983 */ /* 0x000f280000300800 */
[----:B------:R-:W5:Y:S04]  /*2dac0*/  LDL.LU R28, [R1+0x508] ;  /* 0x00050800011c7983 */ /* 0x000f680000300800 */
[----:B------:R-:W-:Y:S04]  /*2dad0*/  STL.64 [R1+0xb0], R24 ;  /* 0x0000b01801007387 */ /* 0x000fe80000100a00 */
[----:B------:R0:W-:Y:S04]  /*2dae0*/  STL.64 [R1+0xb8], R26 ;  /* 0x0000b81a01007387 */ /* 0x0001e80000100a00 */
[----:B0-----:R-:W2:Y:S04]  /*2daf0*/  LDL.LU.64 R26, [R1+0x1ec0] ;  /* 0x001ec000011a7983 */ /* 0x001ea80000300a00 */
[----:B------:R-:W2:Y:S01]  /*2db00*/  LDL.LU.64 R24, [R1+0x1eb8] ;  /* 0x001eb80001187983 */ /* 0x000ea20000300a00 */
[----:B----4-:R-:W-:-:S02]  /*2db10*/  IMAD R7, R7, 0x100, R2 ;  /* 0x0000010007077824 */ /* 0x010fc400078e0202 */
[----:B-----5:R-:W-:Y:S02]  /*2db20*/  IMAD R28, R28, 0x100, R3 ;  /* 0x000001001c1c7824 */ /* 0x020fe400078e0203 */
[----:B--2---:R-:W-:Y:S02]  /*2db30*/  IMAD R0, R0, 0x100, R25 ;  /* 0x0000010000007824 */ /* 0x004fe400078e0219 */
[----:B------:R-:W-:Y:S01]  /*2db40*/  IMAD R6, R6, 0x100, R24 ;  /* 0x0000010006067824 */ /* 0x000fe200078e0218 */
[----:B------:R-:W2:Y:S04]  /*2db50*/  LDL.LU R25, [R1+0x1eb4] ;  /* 0x001eb40001197983 */ /* 0x000ea80000300800 */
[----:B------:R-:W2:Y:S04]  /*2db60*/  LDL.LU R24, [R1+0x1eb0] ;  /* 0x001eb00001187983 */ /* 0x000ea80000300800 */
[----:B------:R-:W2:Y:S04]  /*2db70*/  LDL.LU R2, [R1+0x1eac] ;  /* 0x001eac0001027983 */ /* 0x000ea80000300800 */
[----:B------:R-:W2:Y:S02]  /*2db80*/  LDL.LU R3, [R1+0x1ea8] ;  /* 0x001ea80001037983 */ /* 0x000ea40000300800 */
[----:B--2---:R-:W-:Y:S02]  /*2db90*/  HMMA.16816.F32 R20, R20, R2, R24 ;  /* 0x000000021414723c */ /* 0x004fe40000001818 */
[----:B------:R-:W2:Y:S04]  /*2dba0*/  LDL.LU.64 R24, [R1+0x1ea0] ;  /* 0x001ea00001187983 */ /* 0x000ea80000300a00 */
[----:B------:R-:W4:Y:S04]  /*2dbb0*/  LDL.LU R27, [R1+0x56c] ;  /* 0x00056c00011b7983 */ /* 0x000f280000300800 */
[----:B------:R-:W4:Y:S09]  /*2dbc0*/  LDL.LU R26, [R1+0x568] ;  /* 0x00056800011a7983 */ /* 0x000f320000300800 */
[----:B------:R0:W-:Y:S04]  /*2dbd0*/  STL.64 [R1+0x80], R20 ;  /* 0x0000801401007387 */ /* 0x0001e80000100a00 */
[----:B------:R1:W-:Y:S01]  /*2dbe0*/  STL.64 [R1+0x88], R22 ;  /* 0x0000881601007387 */ /* 0x0003e20000100a00 */
[----:B0-----:R-:W-:-:S03]  /*2dbf0*/  F2FP.F16.E4M3.UNPACK_B R20, R0 ;  /* 0x00000000ff14723e */ /* 0x001fc600020006ff */
[----:B------:R-:W2:Y:S01]  /*2dc00*/  LDL.LU R0, [R1+0x510] ;  /* 0x0005100001007983 */ /* 0x000ea20000300800 */
[----:B------:R-:W-:Y:S02]  /*2dc10*/  F2FP.F16.E4M3.UNPACK_B R21, R6 ;  /* 0x00000006ff15723e */ /* 0x000fe400020006ff */
[----:B-1----:R-:W-:Y:S02]  /*2dc20*/  F2FP.F16.E4M3.UNPACK_B R22, R7 ;  /* 0x00000007ff16723e */ /* 0x002fe400020006ff */
[----:B------:R-:W-:Y:S01]  /*2dc30*/  F2FP.F16.E4M3.UNPACK_B R23, R28 ;  /* 0x0000001cff17723e */ /* 0x000fe200020006ff */
[----:B------:R-:W5:Y:S04]  /*2dc40*/  LDL.LU R6, [R1+0x518] ;  /* 0x0005180001067983 */ /* 0x000f680000300800 */
[----:B------:R-:W3:Y:S04]  /*2dc50*/  LDL.LU R7, [R1+0x520] ;  /* 0x0005200001077983 */ /* 0x000ee80000300800 */
[----:B------:R-:W4:Y:S01]  /*2dc60*/  LDL.LU R28, [R1+0x528] ;  /* 0x00052800011c7983 */ /* 0x000f220000300800 */
[----:B------:R-:W-:-:S15]  /*2dc70*/  HMMA.16816.F32 R16, R20, R4, R16 ;  /* 0x000000041410723c */ /* 0x000fde0000001810 */
[----:B------:R-:W-:-:S04]  /*2dc80*/  NOP ;  /* 0x0000000000007918 */ /* 0x000fc80000000000 */
[----:B------:R-:W-:Y:S04]  /*2dc90*/  STL.64 [R1+0x70], R16 ;  /* 0x0000701001007387 */ /* 0x000fe80000100a00 */
[----:B------:R0:W-:Y:S04]  /*2dca0*/  STL.64 [R1+0x78], R18 ;  /* 0x0000781201007387 */ /* 0x0001e80000100a00 */
[----:B0-----:R-:W5:Y:S04]  /*2dcb0*/  LDL.LU.64 R18, [R1+0x1e98] ;  /* 0x001e980001127983 */ /* 0x001f680000300a00 */
[----:B------:R-:W5:Y:S01]  /*2dcc0*/  LDL.LU.64 R16, [R1+0x1e90] ;  /* 0x001e900001107983 */ /* 0x000f620000300a00 */
[----:B--2---:R-:W-:-:S03]  /*2dcd0*/  IMAD R0, R0, 0x100, R25 ;  /* 0x0000010000007824 */ /* 0x004fc600078e0219 */
[----:B------:R-:W2:Y:S01]  /*2dce0*/  LDL.LU R25, [R1+0x1e8c] ;  /* 0x001e8c0001197983 */ /* 0x000ea20000300800 */
[----:B---3--:R-:W-:Y:S02]  /*2dcf0*/  IMAD R7, R7, 0x100, R24 ;  /* 0x0000010007077824 */ /* 0x008fe400078e0218 */
[----:B----4-:R-:W-:Y:S01]  /*2dd00*/  IMAD R28, R28, 0x100, R29 ;  /* 0x000001001c1c7824 */ /* 0x010fe200078e021d */
[----:B-----5:R-:W-:Y:S01]  /*2dd10*/  HMMA.16816.F32 R20, R20, R2, R16 ;  /* 0x000000021414723c */ /* 0x020fe20000001810 */
[----:B--2---:R-:W-:Y:S02]  /*2dd20*/  IMAD R6, R6, 0x100, R25 ;  /* 0x0000010006067824 */ /* 0x004fe400078e0219 */
[----:B------:R-:W2:Y:S04]  /*2dd30*/  LDL.LU R25, [R1+0x1e88] ;  /* 0x001e880001197983 */ /* 0x000ea80000300800 */
[----:B------:R-:W3:Y:S04]  /*2dd40*/  LDL.LU R24, [R1+0x1e84] ;  /* 0x001e840001187983 */ /* 0x000ee80000300800 */
[----:B------:R-:W4:Y:S04]  /*2dd50*/  LDL.LU R29, [R1+0x1e80] ;  /* 0x001e8000011d7983 */ /* 0x000f280000300800 */
[----:B------:R-:W5:Y:S04]  /*2dd60*/  LDL.LU.64 R18, [R1+0x1e78] ;  /* 0x001e780001127983 */ /* 0x000f680000300a00 */
[----:B------:R-:W5:Y:S04]  /*2dd70*/  LDL.LU.64 R16, [R1+0x1e70] ;  /* 0x001e700001107983 */ /* 0x000f680000300a00 */
[----:B------:R0:W-:Y:S04]  /*2dd80*/  STL.64 [R1+0x60], R20 ;  /* 0x0000601401007387 */ /* 0x0001e80000100a00 */
[----:B------:R1:W-:Y:S01]  /*2dd90*/  STL.64 [R1+0x68], R22 ;  /* 0x0000681601007387 */ /* 0x0003e20000100a00 */
[----:B0-----:R-:W-:-:S02]  /*2dda0*/  F2FP.F16.E4M3.UNPACK_B R20, R0 ;  /* 0x00000000ff14723e */ /* 0x001fc400020006ff */
[----:B-1----:R-:W-:Y:S02]  /*2ddb0*/  F2FP.F16.E4M3.UNPACK_B R22, R7 ;  /* 0x00000007ff16723e */ /* 0x002fe400020006ff */
[----:B------:R-:W-:Y:S01]  /*2ddc0*/  F2FP.F16.E4M3.UNPACK_B R23, R28 ;  /* 0x0000001cff17723e */ /* 0x000fe200020006ff */
[----:B------:R-:W-:Y:S02]  /*2ddd0*/  IMAD R7, R13, 0x100, R12 ;  /* 0x000001000d077824 */ /* 0x000fe400078e020c */
[----:B------:R-:W-:Y:S01]  /*2dde0*/  IMAD R28, R15, 0x100, R14 ;  /* 0x000001000f1c7824 */ /* 0x000fe200078e020e */
[----:B------:R-:W-:Y:S02]  /*2ddf0*/  F2FP.F16.E4M3.UNPACK_B R21, R6 ;  /* 0x00000006ff15723e */ /* 0x000fe400020006ff */
[----:B----4-:R-:W-:-:S05]  /*2de00*/  LOP3.LUT R0, R29, 0x40, RZ, 0x3c, !PT ;  /* 0x000000401d007812 */ /* 0x010fca00078e3cff */
[----:B------:R-:W0:Y:S01]  /*2de10*/  LDSM.16.M88.4 R12, [R0+UR5] ;  /* 0x00000005000c783b */ /* 0x000e220008000200 */
[----:B-----5:R-:W-:-:S15]  /*2de20*/  HMMA.16816.F32 R16, R20, R4, R16 ;  /* 0x000000041410723c */ /* 0x020fde0000001810 */
[----:B------:R-:W-:-:S04]  /*2de30*/  NOP ;  /* 0x0000000000007918 */ /* 0x000fc80000000000 */
[----:B------:R-:W-:Y:S04]  /*2de40*/  STL.64 [R1+0x90], R16 ;  /* 0x0000901001007387 */ /* 0x000fe80000100a00 */
[----:B------:R1:W-:Y:S04]  /*2de50*/  STL.64 [R1+0x98], R18 ;  /* 0x0000981201007387 */ /* 0x0003e80000100a00 */
[----:B-1----:R-:W4:Y:S04]  /*2de60*/  LDL.LU.64 R18, [R1+0x1e68] ;  /* 0x001e680001127983 */ /* 0x002f280000300a00 */
[----:B------:R-:W4:Y:S04]  /*2de70*/  LDL.LU.64 R16, [R1+0x1e60] ;  /* 0x001e600001107983 */ /* 0x000f280000300a00 */
[----:B0-----:R-:W-:Y:S04]  /*2de80*/  STL.64 [R1+0x150], R12 ;  /* 0x0001500c01007387 */ /* 0x001fe80000100a00 */
[----:B------:R0:W-:Y:S04]  /*2de90*/  STL.64 [R1+0x158], R14 ;  /* 0x0001580e01007387 */ /* 0x0001e80000100a00 */
[----:B0-----:R-:W5:Y:S04]  /*2dea0*/  LDL.LU.64 R14, [R1+0x1e58] ;  /* 0x001e5800010e7983 */ /* 0x001f680000300a00 */
[----:B------:R-:W5:Y:S01]  /*2deb0*/  LDL.LU.64 R12, [R1+0x1e50] ;  /* 0x001e5000010c7983 */ /* 0x000f620000300a00 */
[----:B------:R-:W-:-:S02]  /*2dec0*/  IMAD R6, R9, 0x100, R8 ;  /* 0x0000010009067824 */ /* 0x000fc400078e0208 */
[----:B------:R-:W-:Y:S02]  /*2ded0*/  IMAD R29, R11, 0x100, R10 ;  /* 0x000001000b1d7824 */ /* 0x000fe400078e020a */
[----:B-----5:R-:W-:Y:S01]  /*2dee0*/  HMMA.16816.F32 R8, R20, R2, R12 ;  /* 0x000000021408723c */ /* 0x020fe2000000180c */
[----:B------:R-:W5:Y:S04]  /*2def0*/  LDL.LU R20, [R1+0x55c] ;  /* 0x00055c0001147983 */ /* 0x000f680000300800 */
[----:B------:R-:W5:-:S14]  /*2df00*/  LDL.LU R21, [R1+0x558] ;  /* 0x0005580001157983 */ /* 0x000f5c0000300800 */
[----:B------:R-:W-:Y:S04]  /*2df10*/  STL.64 [R1+0x30], R8 ;  /* 0x0000300801007387 */ /* 0x000fe80000100a00 */
[----:B------:R-:W-:Y:S04]  /*2df20*/  STL.64 [R1+0x38], R10 ;  /* 0x0000380a01007387 */ /* 0x000fe80000100a00 */
[----:B------:R-:W0:Y:S04]  /*2df30*/  LDSM.16.M88.4 R8, [R0+UR5+0x400] ;  /* 0x000400050008783b */ /* 0x000e280008000200 */
[----:B------:R-:W2:Y:S04]  /*2df40*/  LDL.LU R22, [R1+0x564] ;  /* 0x0005640001167983 */ /* 0x000ea80000300800 */
[----:B------:R-:W2:Y:S01]  /*2df50*/  LDL.LU R23, [R1+0x560] ;  /* 0x0005600001177983 */ /* 0x000ea20000300800 */
[----:B------:R-:W-:-:S03]  /*2df60*/  F2FP.F16.E4M3.UNPACK_B R12, R6 ;  /* 0x00000006ff0c723e */ /* 0x000fc600020006ff */
[----:B------:R-:W2:Y:S01]  /*2df70*/  LDL.LU R6, [R1+0x550] ;  /* 0x0005500001067983 */ /* 0x000ea20000300800 */
[----:B------:R-:W-:-:S03]  /*2df80*/  F2FP.F16.E4M3.UNPACK_B R13, R7 ;  /* 0x00000007ff0d723e */ /* 0x000fc600020006ff */
[----:B------:R-:W2:Y:S04]  /*2df90*/  LDL.LU R7, [R1+0x554] ;  /* 0x0005540001077983 */ /* 0x000ea80000300800 */
[----:B0-----:R-:W-:Y:S04]  /*2dfa0*/  STL.64 [R1+0x140], R8 ;  /* 0x0001400801007387 */ /* 0x001fe80000100a00 */
[----:B------:R0:W-:Y:S04]  /*2dfb0*/  STL.64 [R1+0x148], R10 ;  /* 0x0001480a01007387 */ /* 0x0001e80000100a00 */
[----:B0-----:R-:W3:Y:S04]  /*2dfc0*/  LDL.LU.64 R10, [R1+0x1e48] ;  /* 0x001e4800010a7983 */ /* 0x001ee80000300a00 */
[----:B------:R-:W3:Y:S01]  /*2dfd0*/  LDL.LU.64 R8, [R1+0x1e40] ;  /* 0x001e400001087983 */ /* 0x000ee20000300a00 */
[----:B------:R-:W-:-:S02]  /*2dfe0*/  F2FP.F16.E4M3.UNPACK_B R14, R28 ;  /* 0x0000001cff0e723e */ /* 0x000fc400020006ff */
[----:B------:R-:W-:-:S07]  /*2dff0*/  F2FP.F16.E4M3.UNPACK_B R15, R29 ;  /* 0x0000001dff0f723e */ /* 0x000fce00020006ff */
[----:B----4-:R-:W-:Y:S01]  /*2e000*/  HMMA.16816.F32 R16, R12, R2, R16 ;  /* 0x000000020c10723c */ /* 0x010fe20000001810 */
[----:B--2---:R-:W-:Y:S02]  /*2e010*/  IMAD R0, R6, 0x100, R7 ;  /* 0x0000010006007824 */ /* 0x004fe400078e0207 */
[----:B-----5:R-:W-:Y:S02]  /*2e020*/  IMAD R6, R21, 0x100, R20 ;  /* 0x0000010015067824 */ /* 0x020fe400078e0214 */
[----:B------:R-:W-:-:S03]  /*2e030*/  IMAD R7, R23, 0x100, R22 ;  /* 0x0000010017077824 */ /* 0x000fc600078e0216 */
[----:B---3--:R-:W-:-:S15]  /*2e040*/  HMMA.16816.F32 R8, R12, R4, R8 ;  /* 0x000000040c08723c */ /* 0x008fde0000001808 */
[----:B------:R-:W-:-:S04]  /*2e050*/  NOP ;  /* 0x0000000000007918 */ /* 0x000fc80000000000 */
[----:B------:R0:W-:Y:S04]  /*2e060*/  STL.64 [R1+0x20], R8 ;  /* 0x0000200801007387 */ /* 0x0001e80000100a00 */
[----:B------:R-:W-:Y:S04]  /*2e070*/  STL.64 [R1+0x28], R10 ;  /* 0x0000280a01007387 */ /* 0x000fe80000100a00 */
[----:B------:R-:W2:Y:S04]  /*2e080*/  LDL.LU R20, [R1+0x570] ;  /* 0x0005700001147983 */ /* 0x000ea80000300800 */
[----:B------:R-:W3:Y:S01]  /*2e090*/  LDL.LU R21, [R1+0x578] ;  /* 0x0005780001157983 */ /* 0x000ee20000300800 */
[----:B0-----:R-:W-:-:S03]  /*2e0a0*/  IMAD R8, R26, 0x100, R27 ;  /* 0x000001001a087824 */ /* 0x001fc600078e021b */
[----:B------:R-:W4:Y:S04]  /*2e0b0*/  LDL.LU R26, [R1+0x584] ;  /* 0x00058400011a7983 */ /* 0x000f280000300800 */
[----:B------:R-:W4:Y:S04]  /*2e0c0*/  LDL.LU R22, [R1+0x580] ;  /* 0x0005800001167983 */ /* 0x000f280000300800 */
[----:B------:R-:W5:Y:S04]  /*2e0d0*/  LDL.LU R27, [R1+0x58c] ;  /* 0x00058c00011b7983 */ /* 0x000f680000300800 */
[----:B------:R-:W5:Y:S04]  /*2e0e0*/  LDL.LU R23, [R1+0x588] ;  /* 0x0005880001177983 */ /* 0x000f680000300800 */
[----:B------:R0:W-:Y:S01]  /*2e0f0*/  STL [R1+0x1d74], R16 ;  /* 0x001d741001007387 */ /* 0x0001e20000100800 */
[----:B------:R-:W-:-:S03]  /*2e100*/  F2FP.F16.E4M3.UNPACK_B R15, R8 ;  /* 0x00000008ff0f723e */ /* 0x000fc600020006ff */
[----:B0-----:R-:W3:Y:S04]  /*2e110*/  LDL.LU R16, [R1+0x57c] ;  /* 0x00057c0001107983 */ /* 0x001ee80000300800 */
[----:B------:R0:W-:Y:S04]  /*2e120*/  STL [R1+0x1d70], R17 ;  /* 0x001d701101007387 */ /* 0x0001e80000100800 */
[----:B0-----:R-:W2:Y:S04]  /*2e130*/  LDL.LU R17, [R1+0x574] ;  /* 0x0005740001117983 */ /* 0x001ea80000300800 */
[----:B------:R-:W-:Y:S04]  /*2e140*/  STL [R1+0x1d6c], R18 ;  /* 0x001d6c1201007387 */ /* 0x000fe80000100800 */
[----:B------:R-:W-:Y:S04]  /*2e150*/  STL [R1+0x1d68], R19 ;  /* 0x001d681301007387 */ /* 0x000fe80000100800 */
[----:B------:R-:W2:Y:S04]  /*2e160*/  LDL.LU R8, [R1+0x10] ;  /* 0x0000100001087983 */ /* 0x000ea80000300800 */
[----:B------:R-:W2:Y:S04]  /*2e170*/  LDL.LU R9, [R1+0x14] ;  /* 0x0000140001097983 */ /* 0x000ea80000300800 */
[----:B------:R-:W2:Y:S04]  /*2e180*/  LDL.LU R10, [R1+0x18] ;  /* 0x00001800010a7983 */ /* 0x000ea80000300800 */
[----:B------:R-:W2:Y:S01]  /*2e190*/  LDL.LU R11, [R1+0x1c] ;  /* 0x00001c00010b7983 */ /* 0x000ea20000300800 */
[----:B------:R-:W-:-:S02]  /*2e1a0*/  F2FP.F16.E4M3.UNPACK_B R12, R0 ;  /* 0x00000000ff0c723e */ /* 0x000fc400020006ff */
[----:B------:R-:W-:Y:S02]  /*2e1b0*/  F2FP.F16.E4M3.UNPACK_B R13, R6 ;  /* 0x00000006ff0d723e */ /* 0x000fe400020006ff */
[----:B------:R-:W-:Y:S01]  /*2e1c0*/  F2FP.F16.E4M3.UNPACK_B R14, R7 ;  /* 0x00000007ff0e723e */ /* 0x000fe200020006ff */
[----:B----4-:R-:W-:-:S06]  /*2e1d0*/  IMAD R22, R22, 0x100, R26 ;  /* 0x0000010016167824 */ /* 0x010fcc00078e021a */
[----:B--2---:R-:W-:Y:S01]  /*2e1e0*/  HMMA.16816.F32 R8, R12, R4, R8 ;  /* 0x000000040c08723c */ /* 0x004fe20000001808 */
[----:B------:R-:W2:Y:S04]  /*2e1f0*/  LDL R4, [R1+0x150] ;  /* 0x0001500001047983 */ /* 0x000ea80000100800 */
[----:B------:R-:W4:Y:S04]  /*2e200*/  LDL R5, [R1+0x154] ;  /* 0x0001540001057983 */ /* 0x000f280000100800 */
[----:B------:R-:W2:Y:S04]  /*2e210*/  LDL.LU R7, [R1+0x598] ;  /* 0x0005980001077983 */ /* 0x000ea80000300800 */
[----:B------:R-:W2:Y:S04]  /*2e220*/  LDL.LU R6, [R1+0x5a4] ;  /* 0x0005a40001067983 */ /* 0x000ea80000300800 */
[----:B------:R-:W2:Y:S04]  /*2e230*/  LDL.LU R0, [R1+0x5a0] ;  /* 0x0005a00001007983 */ /* 0x000ea80000300800 */
[----:B------:R-:W2:Y:S04]  /*2e240*/  LDL.LU R29, [R1+0x5ac] ;  /* 0x0005ac00011d7983 */ /* 0x000ea80000300800 */
[----:B------:R-:W2:Y:S01]  /*2e250*/  LDL.LU R28, [R1+0x5a8] ;  /* 0x0005a800011c7983 */ /* 0x000ea20000300800 */
[----:B---3--:R-:W-:-:S02]  /*2e260*/  IMAD R21, R21, 0x100, R16 ;  /* 0x0000010015157824 */ /* 0x008fc400078e0210 */
[----:B------:R-:W-:Y:S02]  /*2e270*/  IMAD.MOV.U32 R16, RZ, RZ, R25 ;  /* 0x000000ffff107224 */ /* 0x000fe400078e0019 */
[----:B------:R-:W-:Y:S01]  /*2e280*/  IMAD R20, R20, 0x100, R17 ;  /* 0x0000010014147824 */ /* 0x000fe200078e0211 */
[----:B------:R-:W-:Y:S04]  /*2e290*/  STL.64 [R1+0x1d80], R10 ;  /* 0x001d800a01007387 */ /* 0x000fe80000100a00 */
[----:B------:R0:W-:Y:S01]  /*2e2a0*/  STL.64 [R1+0x1d78], R8 ;  /* 0x001d780801007387 */ /* 0x0001e20000100a00 */
[----:B-----5:R-:W-:-:S03]  /*2e2b0*/  IMAD R23, R23, 0x100, R27 ;  /* 0x0000010017177824 */ /* 0x020fc600078e021b */
[----:B0-----:R-:W3:Y:S04]  /*2e2c0*/  LDL.LU R8, [R1+0x40] ;  /* 0x0000400001087983 */ /* 0x001ee80000300800 */
[----:B------:R-:W3:Y:S04]  /*2e2d0*/  LDL.LU R9, [R1+0x44] ;  /* 0x0000440001097983 */ /* 0x000ee80000300800 */
[----:B------:R-:W3:Y:S01]  /*2e2e0*/  LDL.LU R10, [R1+0x48] ;  /* 0x00004800010a7983 */ /* 0x000ee20000300800 */
[----:B------:R-:W-:-:S03]  /*2e2f0*/  IMAD.MOV.U32 R11, RZ, RZ, R24 ;  /* 0x000000ffff0b7224 */ /* 0x000fc600078e0018 */
[----:B------:R-:W5:Y:S04]  /*2e300*/  LDL.LU R24, [R1+0x1e3c] ;  /* 0x001e3c0001187983 */ /* 0x000f680000300800 */
[----:B------:R-:W5:Y:S04]  /*2e310*/  LDL.LU R25, [R1+0x1e38] ;  /* 0x001e380001197983 */ /* 0x000f680000300800 */
[----:B------:R-:W2:Y:S04]  /*2e320*/  LDL.LU R17, [R1+0xe4] ;  /* 0x0000e40001117983 */ /* 0x000ea80000300800 */
[----:B------:R-:W2:Y:S04]  /*2e330*/  LDL.LU R18, [R1+0xe8] ;  /* 0x0000e80001127983 */ /* 0x000ea80000300800 */
[----:B------:R-:W2:Y:S04]  /*2e340*/  LDL.LU R19, [R1+0xec] ;  /* 0x0000ec0001137983 */ /* 0x000ea80000300800 */
[----:B------:R-:W5:Y:S04]  /*2e350*/  LDL.LU R26, [R1+0x1e34] ;  /* 0x001e3400011a7983 */ /* 0x000f680000300800 */
[----:B------:R-:W5:Y:S02]  /*2e360*/  LDL.LU R27, [R1+0x1e30] ;  /* 0x001e3000011b7983 */ /* 0x000f640000300800 */
[----:B-----5:R-:W-:Y:S02]  /*2e370*/  HMMA.16816.F32 R12, R12, R2, R24 ;  /* 0x000000020c0c723c */ /* 0x020fe40000001818 */
[----:B------:R-:W5:Y:S04]  /*2e380*/  LDL R3, [R1+0x140] ;  /* 0x0001400001037983 */ /* 0x000f680000100800 */
[----:B------:R-:W3:Y:S04]  /*2e390*/  LDL R24, [R1+0x144] ;  /* 0x0001440001187983 */ /* 0x000ee80000100800 */
        /* <DEDUP_REMOVED lines=10> */
[----:B--2---:R-:W2:Y:S01]  /*2e440*/  LDL.LU R15, [R1+0xfc] ;  /* 0x0000fc00010f7983 */ /* 0x004ea20000300800 */
[----:B------:R-:W-:-:S02]  /*2e450*/  F2FP.F16.E4M3.UNPACK_B R20, R20 ;  /* 0x00000014ff14723e */ /* 0x000fc400020006ff */
[----:B------:R-:W-:Y:S02]  /*2e460*/  F2FP.F16.E4M3.UNPACK_B R21, R21 ;  /* 0x00000015ff15723e */ /* 0x000fe400020006ff */
[----:B------:R-:W-:Y:S02]  /*2e470*/  F2FP.F16.E4M3.UNPACK_B R22, R22 ;  /* 0x00000016ff16723e */ /* 0x000fe400020006ff */
[----:B------:R-:W-:Y:S02]  /*2e480*/  F2FP.F16.E4M3.UNPACK_B R23, R23 ;  /* 0x00000017ff17723e */ /* 0x000fe400020006ff */
[----:B------:R-:W-:Y:S02]  /*2e490*/  F2FP.F16.E4M3.UNPACK_B R4, R4 ;  /* 0x00000004ff04723e */ /* 0x000fe400020006ff */
[----:B----4-:R-:W-:Y:S02]  /*2e4a0*/  F2FP.F16.E4M3.UNPACK_B R5, R5 ;  /* 0x00000005ff05723e */ /* 0x010fe400020006ff */
[----:B-----5:R-:W-:-:S02]  /*2e4b0*/  F2FP.F16.E4M3.UNPACK_B R2, R3 ;  /* 0x00000003ff02723e */ /* 0x020fc400020006ff */
[----:B---3--:R-:W-:-:S07]  /*2e4c0*/  F2FP.F16.E4M3.UNPACK_B R3, R24 ;  /* 0x00000018ff03723e */ /* 0x008fce00020006ff */
[C---:B------:R-:W-:Y:S01]  /*2e4d0*/  HMMA.16816.F32 R8, R20.reuse, R2, R8 ;  /* 0x000000021408723c */ /* 0x040fe20000001808 */
[----:B------:R-:W-:Y:S02]  /*2e4e0*/  IMAD R24, R26, 0x100, R25 ;  /* 0x000001001a187824 */ /* 0x000fe400078e0219 */
[----:B------:R-:W-:Y:S02]  /*2e4f0*/  IMAD R25, R7, 0x100, R27 ;  /* 0x0000010007197824 */ /* 0x000fe400078e021b */
[----:B------:R-:W-:Y:S02]  /*2e500*/  IMAD R26, R0, 0x100, R6 ;  /* 0x00000100001a7824 */ /* 0x000fe400078e0206 */
[----:B------:R-:W-:Y:S01]  /*2e510*/  IMAD R27, R28, 0x100, R29 ;  /* 0x000001001c1b7824 */ /* 0x000fe200078e021d */
[----:B------:R-:W-:Y:S02]  /*2e520*/  F2FP.F16.E4M3.UNPACK_B R24, R24 ;  /* 0x00000018ff18723e */ /* 0x000fe400020006ff */
[----:B------:R-:W-:Y:S01]  /*2e530*/  F2FP.F16.E4M3.UNPACK_B R25, R25 ;  /* 0x00000019ff19723e */ /* 0x000fe200020006ff */
[----:B--2---:R-:W-:Y:S01]  /*2e540*/  HMMA.16816.F32 R12, R20, R4, R12 ;  /* 0x00000004140c723c */ /* 0x004fe2000000180c */
[----:B------:R-:W-:-:S02]  /*2e550*/  F2FP.F16.E4M3.UNPACK_B R26, R26 ;  /* 0x0000001aff1a723e */ /* 0x000fc400020006ff */
[----:B------:R-:W-:-:S05]  /*2e560*/  F2FP.F16.E4M3.UNPACK_B R27, R27 ;  /* 0x0000001bff1b723e */ /* 0x000fca00020006ff */
[----:B------:R-:W-:-:S11]  /*2e570*/  IMAD.MOV.U32 R29, RZ, RZ, R11 ;  /* 0x000000ffff1d7224 */ /* 0x000fd600078e000b */
[----:B------:R-:W-:Y:S04]  /*2e580*/  STL.64 [R1+0x10], R12 ;  /* 0x0000100c01007387 */ /* 0x000fe80000100a00 */
[----:B------:R0:W-:Y:S04]  /*2e590*/  STL.64 [R1+0x18], R14 ;  /* 0x0000180e01007387 */ /* 0x0001e80000100a00 */
[----:B------:R-:W-:Y:S04]  /*2e5a0*/  STL [R1+0x4], R9 ;  /* 0x0000040901007387 */ /* 0x000fe80000100800 */
[----:B------:R1:W-:Y:S01]  /*2e5b0*/  STL [R1+0x8], R10 ;  /* 0x0000080a01007387 */ /* 0x0003e20000100800 */
[----:B0-----:R-:W-:-:S02]  /*2e5c0*/  IMAD.MOV.U32 R15, RZ, RZ, R8 ;  /* 0x000000ffff0f7224 */ /* 0x001fc400078e0008 */
[----:B-1----:R-:W-:Y:S01]  /*2e5d0*/  HMMA.16816.F32 R8, R24, R4, R16 ;  /* 0x000000041808723c */ /* 0x002fe20000001810 */
[----:B------:R-:W-:Y:S04]  /*2e5e0*/  STL [R1+0x1e24], R2 ;  /* 0x001e240201007387 */ /* 0x000fe80000100800 */
[----:B------:R-:W-:Y:S04]  /*2e5f0*/  STL [R1+0x1e20], R3 ;  /* 0x001e200301007387 */ /* 0x000fe80000100800 */
[----:B------:R0:W-:Y:S10]  /*2e600*/  STL [R1+0x1d98], R29 ;  /* 0x001d981d01007387 */ /* 0x0001f40000100800 */
[----:B------:R1:W-:Y:S04]  /*2e610*/  STL [R1+0xe0], R8 ;  /* 0x0000e00801007387 */ /* 0x0003e80000100800 */
[----:B------:R-:W-:Y:S04]  /*2e620*/  STL [R1+0x1e2c], R4 ;  /* 0x001e2c0401007387 */ /* 0x000fe80000100800 */
[----:B------:R-:W-:Y:S04]  /*2e630*/  STL [R1+0x1e28], R5 ;  /* 0x001e280501007387 */ /* 0x000fe80000100800 */
[----:B0-----:R-:W2:Y:S01]  /*2e640*/  LDL.LU R29, [R1+0x5f8] ;  /* 0x0005f800011d7983 */ /* 0x001ea20000300800 */
[----:B------:R-:W-:-:S02]  /*2e650*/  IMAD.MOV.U32 R12, RZ, RZ, R9 ;  /* 0x000000ffff0c7224 */ /* 0x000fc400078e0009 */
[----:B------:R-:W-:Y:S02]  /*2e660*/  IMAD.MOV.U32 R13, RZ, RZ, R10 ;  /* 0x000000ffff0d7224 */ /* 0x000fe400078e000a */
[----:B------:R-:W-:Y:S01]  /*2e670*/  IMAD.MOV.U32 R14, RZ, RZ, R11 ;  /* 0x000000ffff0e7224 */ /* 0x000fe200078e000b */
[----:B--2---:R-:W-:Y:S04]  /*2e680*/  STL [R1+0x1df0], R29 ;  /* 0x001df01d01007387 */ /* 0x004fe80000100800 */
[----:B-1----:R-:W2:Y:S04]  /*2e690*/  LDL.LU R8, [R1+0x604] ;  /* 0x0006040001087983 */ /* 0x002ea80000300800 */
[----:B------:R-:W2:Y:S04]  /*2e6a0*/  LDL.LU R9, [R1+0x600] ;  /* 0x0006000001097983 */ /* 0x000ea80000300800 */
[----:B------:R-:W3:Y:S04]  /*2e6b0*/  LDL.LU R10, [R1+0x60c] ;  /* 0x00060c00010a7983 */ /* 0x000ee80000300800 */
[----:B------:R-:W3:Y:S04]  /*2e6c0*/  LDL.LU R11, [R1+0x608] ;  /* 0x00060800010b7983 */ /* 0x000ee80000300800 */
[----:B---3--:R-:W-:Y:S04]  /*2e6d0*/  STL.64 [R1+0x1de8], R10 ;  /* 0x001de80a01007387 */ /* 0x008fe80000100a00 */
[----:B--2---:R0:W-:Y:S04]  /*2e6e0*/  STL.64 [R1+0x1de0], R8 ;  /* 0x001de00801007387 */ /* 0x0041e80000100a00 */
[----:B0-----:R-:W2:Y:S04]  /*2e6f0*/  LDL.LU R8, [R1+0xa0] ;  /* 0x0000a00001087983 */ /* 0x001ea80000300800 */
[----:B--2---:R-:W-:Y:S04]  /*2e700*/  STL [R1+0x1df4], R8 ;  /* 0x001df40801007387 */ /* 0x004fe80000100800 */
[----:B------:R-:W2:Y:S04]  /*2e710*/  LDL.LU R9, [R1+0xa4] ;  /* 0x0000a40001097983 */ /* 0x000ea80000300800 */
[----:B--2---:R0:W-:Y:S04]  /*2e720*/  STL [R1+0x1df8], R9 ;  /* 0x001df80901007387 */ /* 0x0041e80000100800 */
[----:B------:R-:W2:Y:S04]  /*2e730*/  LDL.LU R10, [R1+0xa8] ;  /* 0x0000a800010a7983 */ /* 0x000ea80000300800 */
[----:B------:R-:W2:Y:S04]  /*2e740*/  LDL.LU R11, [R1+0xac] ;  /* 0x0000ac00010b7983 */ /* 0x000ea80000300800 */
[----:B------:R-:W3:Y:S04]  /*2e750*/  LDL.LU R4, [R1+0x5b4] ;  /* 0x0005b40001047983 */ /* 0x000ee80000300800 */
[----:B------:R-:W3:Y:S04]  /*2e760*/  LDL.LU R20, [R1+0x5b0] ;  /* 0x0005b00001147983 */ /* 0x000ee80000300800 */
[----:B------:R-:W4:Y:S04]  /*2e770*/  LDL.LU R5, [R1+0x5bc] ;  /* 0x0005bc0001057983 */ /* 0x000f280000300800 */
[----:B------:R-:W4:Y:S04]  /*2e780*/  LDL.LU R21, [R1+0x5b8] ;  /* 0x0005b80001157983 */ /* 0x000f280000300800 */
[----:B------:R-:W5:Y:S04]  /*2e790*/  LDL.LU R2, [R1+0x5c4] ;  /* 0x0005c40001027983 */ /* 0x000f680000300800 */
[----:B------:R-:W5:Y:S04]  /*2e7a0*/  LDL.LU R22, [R1+0x5c0] ;  /* 0x0005c00001167983 */ /* 0x000f680000300800 */
[----:B------:R-:W3:Y:S04]  /*2e7b0*/  LDL.LU R3, [R1+0x5cc] ;  /* 0x0005cc0001037983 */ /* 0x000ee80000300800 */
[----:B------:R-:W3:Y:S04]  /*2e7c0*/  LDL.LU R23, [R1+0x5c8] ;  /* 0x0005c80001177983 */ /* 0x000ee80000300800 */
[----:B0-----:R-:W3:Y:S04]  /*2e7d0*/  LDL.LU R9, [R1+0x5d4] ;  /* 0x0005d40001097983 */ /* 0x001ee80000300800 */
[----:B------:R-:W3:Y:S04]  /*2e7e0*/  LDL.LU R0, [R1+0x5d0] ;  /* 0x0005d00001007983 */ /* 0x000ee80000300800 */
[----:B------:R-:W3:Y:S04]  /*2e7f0*/  LDL.LU R8, [R1+0x5dc] ;  /* 0x0005dc0001087983 */ /* 0x000ee80000300800 */
[----:B--2---:R-:W-:Y:S04]  /*2e800*/  STL.64 [R1+0x1e08], R10 ;  /* 0x001e080a01007387 */ /* 0x004fe80000100a00 */
[----:B---3--:R0:W-:Y:S04]  /*2e810*/  STL.64 [R1+0x1e00], R8 ;  /* 0x001e000801007387 */ /* 0x0081e80000100a00 */
[----:B0-----:R-:W2:Y:S04]  /*2e820*/  LDL.LU R8, [R1+0xd0] ;  /* 0x0000d00001087983 */ /* 0x001ea80000300800 */
[----:B------:R-:W2:Y:S04]  /*2e830*/  LDL.LU R9, [R1+0xd4] ;  /* 0x0000d40001097983 */ /* 0x000ea80000300800 */
[----:B------:R-:W3:Y:S04]  /*2e840*/  LDL.LU R10, [R1+0xd8] ;  /* 0x0000d800010a7983 */ /* 0x000ee80000300800 */
[----:B------:R-:W3:Y:S01]  /*2e850*/  LDL.LU R11, [R1+0xdc] ;  /* 0x0000dc00010b7983 */ /* 0x000ee20000300800 */
[----:B------:R-:W-:-:S02]  /*2e860*/  IMAD R20, R20, 0x100, R4 ;  /* 0x0000010014147824 */ /* 0x000fc400078e0204 */
[----:B----4-:R-:W-:Y:S02]  /*2e870*/  IMAD R21, R21, 0x100, R5 ;  /* 0x0000010015157824 */ /* 0x010fe400078e0205 */
[----:B-----5:R-:W-:Y:S02]  /*2e880*/  IMAD R22, R22, 0x100, R2 ;  /* 0x0000010016167824 */ /* 0x020fe400078e0202 */
[----:B------:R-:W-:Y:S01]  /*2e890*/  IMAD R23, R23, 0x100, R3 ;  /* 0x0000010017177824 */ /* 0x000fe200078e0203 */
[----:B---3--:R-:W-:Y:S04]  /*2e8a0*/  STL.64 [R1+0x1e18], R10 ;  /* 0x001e180a01007387 */ /* 0x008fe80000100a00 */
[----:B--2---:R0:W-:Y:S04]  /*2e8b0*/  STL.64 [R1+0x1e10], R8 ;  /* 0x001e100801007387 */ /* 0x0041e80000100a00 */
[----:B0-----:R-:W2:Y:S04]  /*2e8c0*/  LDL.LU R8, [R1+0x50] ;  /* 0x0000500001087983 */ /* 0x001ea80000300800 */
[----:B------:R-:W2:Y:S04]  /*2e8d0*/  LDL.LU R9, [R1+0x54] ;  /* 0x0000540001097983 */ /* 0x000ea80000300800 */
[----:B------:R-:W2:Y:S04]  /*2e8e0*/  LDL.LU R10, [R1+0x58] ;  /* 0x00005800010a7983 */ /* 0x000ea80000300800 */
[----:B------:R-:W2:Y:S04]  /*2e8f0*/  LDL.LU R11, [R1+0x5c] ;  /* 0x00005c00010b7983 */ /* 0x000ea80000300800 */
[----:B------:R-:W3:Y:S04]  /*2e900*/  LDL.LU R6, [R1+0x5d8] ;  /* 0x0005d80001067983 */ /* 0x000ee80000300800 */
[----:B------:R-:W4:Y:S04]  /*2e910*/  LDL.LU R29, [R1+0x5e4] ;  /* 0x0005e400011d7983 */ /* 0x000f280000300800 */
[----:B------:R-:W4:Y:S04]  /*2e920*/  LDL.LU R7, [R1+0x5e0] ;  /* 0x0005e00001077983 */ /* 0x000f280000300800 */
[----:B------:R-:W5:Y:S04]  /*2e930*/  LDL.LU R28, [R1+0x5e8] ;  /* 0x0005e800011c7983 */ /* 0x000f680000300800 */
[----:B------:R-:W2:Y:S04]  /*2e940*/  LDL.LU R16, [R1+0x80] ;  /* 0x0000800001107983 */ /* 0x000ea80000300800 */
[----:B------:R-:W2:Y:S04]  /*2e950*/  LDL.LU R17, [R1+0x84] ;  /* 0x0000840001117983 */ /* 0x000ea80000300800 */
[----:B------:R-:W2:Y:S04]  /*2e960*/  LDL.LU R18, [R1+0x88] ;  /* 0x0000880001127983 */ /* 0x000ea80000300800 */
[----:B------:R-:W2:Y:S04]  /*2e970*/  LDL.LU R19, [R1+0x8c] ;  /* 0x00008c0001137983 */ /* 0x000ea80000300800 */
[----:B------:R0:W-:Y:S04]  /*2e980*/  STL.64 [R1+0x1d90], R14 ;  /* 0x001d900e01007387 */ /* 0x0001e80000100a00 */
[----:B0-----:R-:W2:Y:S04]  /*2e990*/  LDL.LU R14, [R1+0x5f0] ;  /* 0x0005f000010e7983 */ /* 0x001ea80000300800 */
[----:B------:R-:W2:Y:S04]  /*2e9a0*/  LDL.LU R15, [R1+0x5fc] ;  /* 0x0005fc00010f7983 */ /* 0x000ea80000300800 */
[----:B------:R0:W-:Y:S04]  /*2e9b0*/  STL.64 [R1+0x1d88], R12 ;  /* 0x001d880c01007387 */ /* 0x0001e80000100a00 */
[----:B0-----:R-:W5:Y:S04]  /*2e9c0*/  LDL.LU R12, [R1+0x5ec] ;  /* 0x0005ec00010c7983 */ /* 0x001f680000300800 */
        /* <DEDUP_REMOVED lines=9> */
[----:B--2---:R-:W-:Y:S01]  /*2ea60*/  HMMA.16816.F32 R24, R24, R2, R8 ;  /* 0x000000021818723c */ /* 0x004fe20000001808 */
[----:B------:R-:W2:Y:S04]  /*2ea70*/  LDL.LU.64 R10, [R1+0x1e18] ;  /* 0x001e1800010a7983 */ /* 0x000ea80000300a00 */
[----:B------:R-:W2:-:S14]  /*2ea80*/  LDL.LU.64 R8, [R1+0x1e10] ;  /* 0x001e100001087983 */ /* 0x000e9c0000300a00 */
[----:B------:R0:W-:Y:S04]  /*2ea90*/  STL [R1+0x1d9c], R24 ;  /* 0x001d9c1801007387 */ /* 0x0001e80000100800 */
[----:B------:R1:W-:Y:S04]  /*2eaa0*/  STL [R1+0x1d20], R25 ;  /* 0x001d201901007387 */ /* 0x0003e80000100800 */
[----:B------:R1:W-:Y:S04]  /*2eab0*/  STL [R1+0x1d1c], R26 ;  /* 0x001d1c1a01007387 */ /* 0x0003e80000100800 */
[----:B------:R3:W-:Y:S04]  /*2eac0*/  STL [R1+0x1d18], R27 ;  /* 0x001d181b01007387 */ /* 0x0007e80000100800 */
[----:B0-----:R-:W4:Y:S04]  /*2ead0*/  LDL.LU R24, [R1+0xb0] ;  /* 0x0000b00001187983 */ /* 0x001f280000300800 */
[----:B-1----:R-:W4:Y:S04]  /*2eae0*/  LDL.LU R25, [R1+0xb4] ;  /* 0x0000b40001197983 */ /* 0x002f280000300800 */
[----:B------:R-:W4:Y:S04]  /*2eaf0*/  LDL.LU R26, [R1+0xb8] ;  /* 0x0000b800011a7983 */ /* 0x000f280000300800 */
[----:B---3--:R-:W3:Y:S01]  /*2eb00*/  LDL.LU R27, [R1+0xbc] ;  /* 0x0000bc00011b7983 */ /* 0x008ee20000300800 */
[----:B--2---:R-:W-:-:S15]  /*2eb10*/  HMMA.16816.F32 R8, R20, R4, R8 ;  /* 0x000000041408723c */ /* 0x004fde0000001808 */
[----:B------:R-:W-:-:S04]  /*2eb20*/  NOP ;  /* 0x0000000000007918 */ /* 0x000fc80000000000 */
[----:B------:R-:W-:Y:S04]  /*2eb30*/  STL.64 [R1+0xc0], R8 ;  /* 0x0000c00801007387 */ /* 0x000fe80000100a00 */
[----:B------:R0:W-:Y:S04]  /*2eb40*/  STL.64 [R1+0xc8], R10 ;  /* 0x0000c80a01007387 */ /* 0x0001e80000100a00 */
[----:B0-----:R-:W2:Y:S04]  /*2eb50*/  LDL.LU.64 R10, [R1+0x1e08] ;  /* 0x001e0800010a7983 */ /* 0x001ea80000300a00 */
[----:B------:R-:W2:Y:S02]  /*2eb60*/  LDL.LU.64 R8, [R1+0x1e00] ;  /* 0x001e000001087983 */ /* 0x000ea40000300a00 */
[----:B--2---:R-:W-:-:S02]  /*2eb70*/  IMAD R0, R0, 0x100, R9 ;  /* 0x0000010000007824 */ /* 0x004fc400078e0209 */
[----:B------:R-:W-:Y:S01]  /*2eb80*/  IMAD R6, R6, 0x100, R8 ;  /* 0x0000010006067824 */ /* 0x000fe200078e0208 */
[----:B------:R-:W2:Y:S04]  /*2eb90*/  LDL.LU R9, [R1+0x1df8] ;  /* 0x001df80001097983 */ /* 0x000ea80000300800 */
[----:B------:R-:W2:Y:S01]  /*2eba0*/  LDL.LU R8, [R1+0x1df4] ;  /* 0x001df40001087983 */ /* 0x000ea20000300800 */
[----:B----4-:R-:W-:Y:S02]  /*2ebb0*/  IMAD R7, R7, 0x100, R29 ;  /* 0x0000010007077824 */ /* 0x010fe400078e021d */
[----:B-----5:R-:W-:Y:S01]  /*2ebc0*/  IMAD R28, R28, 0x100, R12 ;  /* 0x000001001c1c7824 */ /* 0x020fe200078e020c */
[----:B------:R-:W4:Y:S01]  /*2ebd0*/  LDL.LU R29, [R1+0x1df0] ;  /* 0x001df000011d7983 */ /* 0x000f220000300800 */
[----:B--2---:R-:W-:Y:S03]  /*2ebe0*/  HMMA.16816.F32 R20, R20, R2, R8 ;  /* 0x000000021414723c */ /* 0x004fe60000001808 */
[----:B------:R-:W2:Y:S04]  /*2ebf0*/  LDL.LU.64 R10, [R1+0x1de8] ;  /* 0x001de800010a7983 */ /* 0x000ea80000300a00 */
[----:B------:R-:W5:-:S12]  /*2ec00*/  LDL.LU.64 R8, [R1+0x1de0] ;  /* 0x001de00001087983 */ /* 0x000f580000300a00 */
[----:B------:R0:W-:Y:S04]  /*2ec10*/  STL.64 [R1+0x40], R20 ;  /* 0x0000401401007387 */ /* 0x0001e80000100a00 */
[----:B------:R1:W-:Y:S01]  /*2ec20*/  STL.64 [R1+0x48], R22 ;  /* 0x0000481601007387 */ /* 0x0003e20000100a00 */
[----:B0-----:R-:W-:Y:S02]  /*2ec30*/  F2FP.F16.E4M3.UNPACK_B R20, R0 ;  /* 0x00000000ff14723e */ /* 0x001fe400020006ff */
[----:B------:R-:W-:Y:S02]  /*2ec40*/  F2FP.F16.E4M3.UNPACK_B R21, R6 ;  /* 0x00000006ff15723e */ /* 0x000fe400020006ff */
[----:B-1----:R-:W-:Y:S02]  /*2ec50*/  F2FP.F16.E4M3.UNPACK_B R22, R7 ;  /* 0x00000007ff16723e */ /* 0x002fe400020006ff */
[----:B------:R-:W-:-:S07]  /*2ec60*/  F2FP.F16.E4M3.UNPACK_B R23, R28 ;  /* 0x0000001cff17723e */ /* 0x000fce00020006ff */
[----:B---3--:R-:W-:-:S15]  /*2ec70*/  HMMA.16816.F32 R24, R20, R4, R24 ;  /* 0x000000041418723c */ /* 0x008fde0000001818 */
[----:B------:R-:W-:-:S04]  /*2ec80*/  NOP ;  /* 0x0000000000007918 */ /* 0x000fc80000000000 */
[----:B------:R-:W-:Y:S04]  /*2ec90*/  STL.64 [R1+0xb0], R24 ;  /* 0x0000b01801007387 */ /* 0x000fe80000100a00 */
[----:B------:R0:W-:Y:S04]  /*2eca0*/  STL.64 [R1+0xb8], R26 ;  /* 0x0000b81a01007387 */ /* 0x0001e80000100a00 */
[----:B------:R1:W-:Y:S04]  /*2ecb0*/  STL [R1+0x1dc8], R3 ;  /* 0x001dc80301007387 */ /* 0x0003e80000100800 */
[----:B------:R-:W3:Y:S01]  /*2ecc0*/  LDL.LU R12, [R1+0x30] ;  /* 0x00003000010c7983 */ /* 0x000ee20000300800 */
[----:B------:R-:W-:-:S02]  /*2ecd0*/  IMAD R0, R14, 0x100, R13 ;  /* 0x000001000e007824 */ /* 0x000fc400078e020d */
[----:B--2---:R-:W-:Y:S02]  /*2ece0*/  IMAD R28, R11, 0x100, R10 ;  /* 0x000001000b1c7824 */ /* 0x004fe400078e020a */
[----:B-----5:R-:W-:Y:S02]  /*2ecf0*/  IMAD R7, R9, 0x100, R8 ;  /* 0x0000010009077824 */ /* 0x020fe400078e0208 */
[----:B------:R-:W-:-:S15]  /*2ed00*/  HMMA.16816.F32 R8, R20, R2, R16 ;  /* 0x000000021408723c */ /* 0x000fde0000001810 */
[----:B------:R-:W-:-:S04]  /*2ed10*/  NOP ;  /* 0x0000000000007918 */ /* 0x000fc80000000000 */
[----:B------:R-:W-:Y:S04]  /*2ed20*/  STL.64 [R1+0x80], R8 ;  /* 0x0000800801007387 */ /* 0x000fe80000100a00 */
[----:B------:R-:W-:Y:S04]  /*2ed30*/  STL.64 [R1+0x88], R10 ;  /* 0x0000880a01007387 */ /* 0x000fe80000100a00 */
[----:B---3--:R-:W-:Y:S04]  /*2ed40*/  STL [R1+0x1da0], R12 ;  /* 0x001da00c01007387 */ /* 0x008fe80000100800 */
[----:B------:R-:W2:Y:S01]  /*2ed50*/  LDL.LU R13, [R1+0x34] ;  /* 0x00003400010d7983 */ /* 0x000ea20000300800 */
[----:B----4-:R-:W-:-:S03]  /*2ed60*/  IMAD R6, R29, 0x100, R15 ;  /* 0x000001001d067824 */ /* 0x010fc600078e020f */
[----:B--2---:R2:W-:Y:S04]  /*2ed70*/  STL [R1+0x1da4], R13 ;  /* 0x001da40d01007387 */ /* 0x0045e80000100800 */
[----:B------:R-:W3:Y:S04]  /*2ed80*/  LDL.LU R14, [R1+0x38] ;  /* 0x00003800010e7983 */ /* 0x000ee80000300800 */
[----:B------:R-:W3:Y:S04]  /*2ed90*/  LDL.LU R15, [R1+0x3c] ;  /* 0x00003c00010f7983 */ /* 0x000ee80000300800 */
[----:B0-----:R-:W4:Y:S04]  /*2eda0*/  LDL.LU R27, [R1+0x618] ;  /* 0x00061800011b7983 */ /* 0x001f280000300800 */
[----:B------:R-:W5:Y:S04]  /*2edb0*/  LDL.LU R26, [R1+0x624] ;  /* 0x00062400011a7983 */ /* 0x000f680000300800 */
[----:B------:R-:W5:Y:S04]  /*2edc0*/  LDL.LU R25, [R1+0x620] ;  /* 0x0006200001197983 */ /* 0x000f680000300800 */
[----:B-1----:R-:W4:Y:S04]  /*2edd0*/  LDL.LU R3, [R1+0x62c] ;  /* 0x00062c0001037983 */ /* 0x002f280000300800 */
[----:B--2---:R-:W2:Y:S04]  /*2ede0*/  LDL.LU R13, [R1+0x634] ;  /* 0x00063400010d7983 */ /* 0x004ea80000300800 */
[----:B------:R-:W2:Y:S04]  /*2edf0*/  LDL.LU R12, [R1+0x63c] ;  /* 0x00063c00010c7983 */ /* 0x000ea80000300800 */
[----:B---3--:R-:W-:Y:S04]  /*2ee00*/  STL.64 [R1+0x1db0], R14 ;  /* 0x001db00e01007387 */ /* 0x008fe80000100a00 */
[----:B--2---:R0:W-:Y:S04]  /*2ee10*/  STL.64 [R1+0x1da8], R12 ;  /* 0x001da80c01007387 */ /* 0x0041e80000100a00 */
[----:B0-----:R-:W2:Y:S04]  /*2ee20*/  LDL.LU R12, [R1+0x90] ;  /* 0x00009000010c7983 */ /* 0x001ea80000300800 */
[----:B------:R-:W2:Y:S04]  /*2ee30*/  LDL.LU R13, [R1+0x94] ;  /* 0x00009400010d7983 */ /* 0x000ea80000300800 */
[----:B------:R-:W3:Y:S04]  /*2ee40*/  LDL.LU R14, [R1+0x98] ;  /* 0x00009800010e7983 */ /* 0x000ee80000300800 */
[----:B------:R-:W3:Y:S04]  /*2ee50*/  LDL.LU R15, [R1+0x9c] ;  /* 0x00009c00010f7983 */ /* 0x000ee80000300800 */
[----:B---3--:R-:W-:Y:S04]  /*2ee60*/  STL.64 [R1+0x1dc0], R14 ;  /* 0x001dc00e01007387 */ /* 0x008fe80000100a00 */
[----:B--2---:R0:W-:Y:S04]  /*2ee70*/  STL.64 [R1+0x1db8], R12 ;  /* 0x001db80c01007387 */ /* 0x0041e80000100a00 */
[----:B0-----:R-:W2:Y:S04]  /*2ee80*/  LDL.LU R12, [R1+0x60] ;  /* 0x00006000010c7983 */ /* 0x001ea80000300800 */
[----:B------:R-:W2:Y:S04]  /*2ee90*/  LDL.LU R13, [R1+0x64] ;  /* 0x00006400010d7983 */ /* 0x000ea80000300800 */
[----:B------:R-:W3:Y:S04]  /*2eea0*/  LDL.LU R14, [R1+0x68] ;  /* 0x00006800010e7983 */ /* 0x000ee80000300800 */
[----:B------:R-:W3:Y:S01]  /*2eeb0*/  LDL.LU R15, [R1+0x6c] ;  /* 0x00006c00010f7983 */ /* 0x000ee20000300800 */
[----:B------:R-:W-:-:S02]  /*2eec0*/  F2FP.F16.E4M3.UNPACK_B R20, R0 ;  /* 0x00000000ff14723e */ /* 0x000fc400020006ff */
[----:B------:R-:W-:Y:S02]  /*2eed0*/  F2FP.F16.E4M3.UNPACK_B R21, R6 ;  /* 0x00000006ff15723e */ /* 0x000fe400020006ff */
[----:B------:R-:W-:Y:S02]  /*2eee0*/  F2FP.F16.E4M3.UNPACK_B R22, R7 ;  /* 0x00000007ff16723e */ /* 0x000fe400020006ff */
[----:B------:R-:W-:Y:S01]  /*2eef0*/  F2FP.F16.E4M3.UNPACK_B R23, R28 ;  /* 0x0000001cff17723e */ /* 0x000fe200020006ff */
[----:B---3--:R-:W-:Y:S04]  /*2ef00*/  STL.64 [R1+0x1dd8], R14 ;  /* 0x001dd80e01007387 */ /* 0x008fe80000100a00 */
[----:B--2---:R0:W-:Y:S04]  /*2ef10*/  STL.64 [R1+0x1dd0], R12 ;  /* 0x001dd00c01007387 */ /* 0x0041e80000100a00 */
[----:B0-----:R-:W2:Y:S04]  /*2ef20*/  LDL.LU R12, [R1+0x70] ;  /* 0x00007000010c7983 */ /* 0x001ea80000300800 */
        /* <DEDUP_REMOVED lines=14> */
[----:B------:R-:W4:Y:S04]  /*2f010*/  LDL.LU R6, [R1+0x61c] ;  /* 0x00061c0001067983 */ /* 0x000f280000300800 */
[----:B------:R-:W3:Y:S04]  /*2f020*/  LDL.LU R7, [R1+0x614] ;  /* 0x0006140001077983 */ /* 0x000ee80000300800 */
[----:B------:R-:W5:Y:S01]  /*2f030*/  LDL.LU R28, [R1+0x628] ;  /* 0x00062800011c7983 */ /* 0x000f620000300800 */
[----:B--2---:R-:W-:Y:S01]  /*2f040*/  HMMA.16816.F32 R12, R20, R4, R12 ;  /* 0x00000004140c723c */ /* 0x004fe2000000180c */
[----:B----4-:R-:W-:-:S02]  /*2f050*/  IMAD R6, R27, 0x100, R6 ;  /* 0x000001001b067824 */ /* 0x010fc400078e0206 */
[----:B---3--:R-:W-:Y:S02]  /*2f060*/  IMAD R0, R0, 0x100, R7 ;  /* 0x0000010000007824 */ /* 0x008fe400078e0207 */
[----:B-----5:R-:W-:-:S14]  /*2f070*/  IMAD R7, R25, 0x100, R26 ;  /* 0x0000010019077824 */ /* 0x020fdc00078e021a */
[----:B------:R-:W-:Y:S04]  /*2f080*/  STL.64 [R1+0xa0], R12 ;  /* 0x0000a00c01007387 */ /* 0x000fe80000100a00 */
[----:B------:R0:W-:Y:S01]  /*2f090*/  STL.64 [R1+0xa8], R14 ;  /* 0x0000a80e01007387 */ /* 0x0001e20000100a00 */
[----:B------:R-:W-:-:S03]  /*2f0a0*/  IMAD R28, R28, 0x100, R3 ;  /* 0x000001001c1c7824 */ /* 0x000fc600078e0203 */
[----:B0-----:R-:W2:Y:S04]  /*2f0b0*/  LDL.LU.64 R14, [R1+0x1dd8] ;  /* 0x001dd800010e7983 */ /* 0x001ea80000300a00 */
[----:B------:R-:W2:Y:S04]  /*2f0c0*/  LDL.LU.64 R12, [R1+0x1dd0] ;  /* 0x001dd000010c7983 */ /* 0x000ea80000300a00 */
[----:B------:R-:W3:Y:S04]  /*2f0d0*/  LDL.LU R27, [R1+0x680] ;  /* 0x00068000011b7983 */ /* 0x000ee80000300800 */
[----:B------:R-:W4:Y:S04]  /*2f0e0*/  LDL.LU R26, [R1+0x68c] ;  /* 0x00068c00011a7983 */ /* 0x000f280000300800 */
[----:B------:R-:W4:Y:S04]  /*2f0f0*/  LDL.LU R25, [R1+0x688] ;  /* 0x0006880001197983 */ /* 0x000f280000300800 */
        /* <DEDUP_REMOVED lines=19> */
[----:B------:R-:W5:Y:S02]  /*2f230*/  LDL.LU.64 R12, [R1+0x1da8] ;  /* 0x001da800010c7983 */ /* 0x000f640000300a00 */
[----:B-----5:R-:W-:-:S02]  /*2f240*/  IMAD R0, R0, 0x100, R13 ;  /* 0x0000010000007824 */ /* 0x020fc400078e020d */
[----:B---3--:R-:W-:Y:S01]  /*2f250*/  IMAD R6, R6, 0x100, R12 ;  /* 0x0000010006067824 */ /* 0x008fe200078e020c */
[----:B------:R-:W2:Y:S04]  /*2f260*/  LDL.LU R13, [R1+0x1da4] ;  /* 0x001da400010d7983 */ /* 0x000ea80000300800 */
[----:B------:R-:W2:Y:S01]  /*2f270*/  LDL.LU R12, [R1+0x1da0] ;  /* 0x001da000010c7983 */ /* 0x000ea20000300800 */
[----:B------:R-:W-:Y:S02]  /*2f280*/  IMAD R7, R7, 0x100, R24 ;  /* 0x0000010007077824 */ /* 0x000fe400078e0218 */
[----:B------:R-:W-:Y:S01]  /*2f290*/  IMAD R28, R28, 0x100, R29 ;  /* 0x000001001c1c7824 */ /* 0x000fe200078e021d */
[----:B------:R-:W3:Y:S04]  /*2f2a0*/  LDL.LU R24, [R1+0x1d9c] ;  /* 0x001d9c0001187983 */ /* 0x000ee80000300800 */
[----:B------:R-:W5:Y:S01]  /*2f2b0*/  LDL.LU R29, [R1+0x1d98] ;  /* 0x001d9800011d7983 */ /* 0x000f620000300800 */
[----:B--2---:R-:W-:Y:S03]  /*2f2c0*/  HMMA.16816.F32 R20, R20, R2, R12 ;  /* 0x000000021414723c */ /* 0x004fe6000000180c */
[----:B------:R-:W2:Y:S04]  /*2f2d0*/  LDL.LU.64 R14, [R1+0x1d90] ;  /* 0x001d9000010e7983 */ /* 0x000ea80000300a00 */
[----:B------:R-:W2:-:S12]  /*2f2e0*/  LDL.LU.64 R12, [R1+0x1d88] ;  /* 0x001d8800010c7983 */ /* 0x000e980000300a00 */
[----:B------:R0:W-:Y:S04]  /*2f2f0*/  STL.64 [R1+0x60], R20 ;  /* 0x0000601401007387 */ /* 0x0001e80000100a00 */
[----:B------:R1:W-:Y:S01]  /*2f300*/  STL.64 [R1+0x68], R22 ;  /* 0x0000681601007387 */ /* 0x0003e20000100a00 */
[----:B0-----:R-:W-:Y:S02]  /*2f310*/  F2FP.F16.E4M3.UNPACK_B R20, R0 ;  /* 0x00000000ff14723e */ /* 0x001fe400020006ff */
[----:B------:R-:W-:Y:S01]  /*2f320*/  F2FP.F16.E4M3.UNPACK_B R21, R6 ;  /* 0x00000006ff15723e */ /* 0x000fe200020006ff */
[----:B------:R-:W2:Y:S04]  /*2f330*/  LDL.LU R0, [R1+0x650] ;  /* 0x0006500001007983 */ /* 0x000ea80000300800 */
[----:B------:R-:W3:Y:S01]  /*2f340*/  LDL.LU R6, [R1+0x658] ;  /* 0x0006580001067983 */ /* 0x000ee20000300800 */
[----:B-1----:R-:W-:-:S02]  /*2f350*/  F2FP.F16.E4M3.UNPACK_B R22, R7 ;  /* 0x00000007ff16723e */ /* 0x002fc400020006ff */
[----:B------:R-:W-:Y:S01]  /*2f360*/  F2FP.F16.E4M3.UNPACK_B R23, R28 ;  /* 0x0000001cff17723e */ /* 0x000fe200020006ff */
[----:B------:R-:W4:Y:S04]  /*2f370*/  LDL.LU R7, [R1+0x660] ;  /* 0x0006600001077983 */ /* 0x000f280000300800 */
[----:B------:R-:W5:Y:S02]  /*2f380*/  LDL.LU R28, [R1+0x668] ;  /* 0x00066800011c7983 */ /* 0x000f640000300800 */
[----:B------:R-:W-:-:S15]  /*2f390*/  HMMA.16816.F32 R8, R20, R4, R8 ;  /* 0x000000041408723c */ /* 0x000fde0000001808 */
[----:B------:R-:W-:-:S04]  /*2f3a0*/  NOP ;  /* 0x0000000000007918 */ /* 0x000fc80000000000 */
[----:B------:R-:W-:Y:S04]  /*2f3b0*/  STL.64 [R1+0x50], R8 ;  /* 0x0000500801007387 */ /* 0x000fe80000100a00 */
[----:B------:R0:W-:Y:S04]  /*2f3c0*/  STL.64 [R1+0x58], R10 ;  /* 0x0000580a01007387 */ /* 0x0001e80000100a00 */
[----:B0-----:R-:W5:Y:S04]  /*2f3d0*/  LDL.LU.64 R10, [R1+0x1d80] ;  /* 0x001d8000010a7983 */ /* 0x001f680000300a00 */
[----:B------:R-:W5:Y:S01]  /*2f3e0*/  LDL.LU.64 R8, [R1+0x1d78] ;  /* 0x001d780001087983 */ /* 0x000f620000300a00 */
        /* <DEDUP_REMOVED lines=10> */
[----:B------:R-:W3:-:S13]  /*2f490*/  LDL.LU R21, [R1+0x67c] ;  /* 0x00067c0001157983 */ /* 0x000eda0000300800 */
[----:B------:R0:W-:Y:S04]  /*2f4a0*/  STL.64 [R1+0x30], R16 ;  /* 0x0000301001007387 */ /* 0x0001e80000100a00 */
[----:B------:R1:W-:Y:S04]  /*2f4b0*/  STL.64 [R1+0x38], R18 ;  /* 0x0000381201007387 */ /* 0x0003e80000100a00 */
[----:B------:R-:W3:Y:S04]  /*2f4c0*/  LDL.LU R22, [R1+0x678] ;  /* 0x0006780001167983 */ /* 0x000ee80000300800 */
[----:B------:R-:W4:Y:S01]  /*2f4d0*/  LDL.LU R23, [R1+0x684] ;  /* 0x0006840001177983 */ /* 0x000f220000300800 */
[----:B0-----:R-:W-:-:S02]  /*2f4e0*/  F2FP.F16.E4M3.UNPACK_B R16, R0 ;  /* 0x00000000ff10723e */ /* 0x001fc400020006ff */
[----:B------:R-:W-:Y:S02]  /*2f4f0*/  F2FP.F16.E4M3.UNPACK_B R17, R6 ;  /* 0x00000006ff11723e */ /* 0x000fe400020006ff */
[----:B-1----:R-:W-:Y:S02]  /*2f500*/  F2FP.F16.E4M3.UNPACK_B R18, R7 ;  /* 0x00000007ff12723e */ /* 0x002fe400020006ff */
[----:B------:R-:W-:Y:S01]  /*2f510*/  F2FP.F16.E4M3.UNPACK_B R19, R28 ;  /* 0x0000001cff13723e */ /* 0x000fe200020006ff */
[----:B------:R-:W2:Y:S06]  /*2f520*/  LDL.LU R0, [R1+0x674] ;  /* 0x0006740001007983 */ /* 0x000eac0000300800 */
[----:B------:R-:W-:Y:S01]  /*2f530*/  HMMA.16816.F32 R4, R16, R4, R8 ;  /* 0x000000041004723c */ /* 0x000fe20000001808 */
[----:B------:R-:W-:-:S15]  /*2f540*/  IMAD R11, R25, 0x100, R26 ;  /* 0x00000100190b7824 */ /* 0x000fde00078e021a */
[----:B------:R-:W-:-:S03]  /*2f550*/  NOP ;  /* 0x0000000000007918 */ /* 0x000fc60000000000 */
[----:B------:R-:W-:Y:S04]  /*2f560*/  STL.64 [R1+0x20], R4 ;  /* 0x0000200401007387 */ /* 0x000fe80000100a00 */
[----:B------:R-:W-:Y:S04]  /*2f570*/  STL.64 [R1+0x28], R6 ;  /* 0x0000280601007387 */ /* 0x000fe80000100a00 */
[----:B------:R-:W5:Y:S04]  /*2f580*/  LDL.LU R25, [R1+0x6b4] ;  /* 0x0006b40001197983 */ /* 0x000f680000300800 */
[----:B------:R-:W5:Y:S01]  /*2f590*/  LDL.LU R26, [R1+0x6bc] ;  /* 0x0006bc00011a7983 */ /* 0x000f620000300800 */
[----:B----4-:R-:W-:-:S03]  /*2f5a0*/  IMAD R10, R27, 0x100, R23 ;  /* 0x000001001b0a7824 */ /* 0x010fc600078e0217 */
[----:B------:R-:W5:Y:S01]  /*2f5b0*/  LDL.LU R27, [R1+0x6c4] ;  /* 0x0006c400011b7983 */ /* 0x000f620000300800 */
[----:B---3--:R-:W-:Y:S02]  /*2f5c0*/  IMAD R9, R22, 0x100, R21 ;  /* 0x0000010016097824 */ /* 0x008fe400078e0215 */
[----:B--2---:R-:W-:Y:S01]  /*2f5d0*/  IMAD R8, R20, 0x100, R0 ;  /* 0x0000010014087824 */ /* 0x004fe200078e0200 */
[----:B-----5:R0:W-:Y:S04]  /*2f5e0*/  STL.64 [R1+0x1d30], R26 ;  /* 0x001d301a01007387 */ /* 0x0201e80000100a00 */
[----:B------:R1:W-:Y:S01]  /*2f5f0*/  STL.64 [R1+0x1d28], R24 ;  /* 0x001d281801007387 */ /* 0x0003e20000100a00 */
[----:B0-----:R-:W-:-:S03]  /*2f600*/  IMAD.MOV.U32 R26, RZ, RZ, R13 ;  /* 0x000000ffff1a7224 */ /* 0x001fc600078e000d */
[----:B-1----:R-:W2:Y:S01]  /*2f610*/  LDL.LU R24, [R1+0xe0] ;  /* 0x0000e00001187983 */ /* 0x002ea20000300800 */
[----:B------:R-:W-:-:S03]  /*2f620*/  IMAD.MOV.U32 R25, RZ, RZ, R12 ;  /* 0x000000ffff197224 */ /* 0x000fc600078e000c */
[----:B------:R-:W3:Y:S04]  /*2f630*/  LDL.LU R12, [R1+0x1d64] ;  /* 0x001d6400010c7983 */ /* 0x000ee80000300800 */
[----:B------:R-:W3:Y:S01]  /*2f640*/  LDL.LU R13, [R1+0x1d60] ;  /* 0x001d6000010d7983 */ /* 0x000ee20000300800 */
[----:B------:R-:W-:-:S03]  /*2f650*/  IMAD.MOV.U32 R27, RZ, RZ, R14 ;  /* 0x000000ffff1b7224 */ /* 0x000fc600078e000e */
        /* <DEDUP_REMOVED lines=10> */
[----:B--2---:R0:W-:Y:S04]  /*2f700*/  STL [R1+0x1d54], R6 ;  /* 0x001d540601007387 */ /* 0x0041e80000100800 */
[----:B0-----:R-:W2:Y:S04]  /*2f710*/  LDL.LU R6, [R1+0x694] ;  /* 0x0006940001067983 */ /* 0x001ea80000300800 */
[----:B------:R-:W2:Y:S04]  /*2f720*/  LDL.LU R7, [R1+0x6a0] ;  /* 0x0006a00001077983 */ /* 0x000ea80000300800 */
[----:B--2---:R0:W-:Y:S04]  /*2f730*/  STL [R1+0x1d50], R7 ;  /* 0x001d500701007387 */ /* 0x0041e80000100800 */
[----:B0-----:R-:W2:Y:S04]  /*2f740*/  LDL.LU R7, [R1+0x69c] ;  /* 0x00069c0001077983 */ /* 0x001ea80000300800 */
[----:B------:R-:W-:Y:S04]  /*2f750*/  STL.64 [R1+0x1d40], R26 ;  /* 0x001d401a01007387 */ /* 0x000fe80000100a00 */
[----:B------:R0:W-:Y:S02]  /*2f760*/  STL.64 [R1+0x1d38], R24 ;  /* 0x001d381801007387 */ /* 0x0001e40000100a00 */
[----:B0-----:R-:W-:-:S02]  /*2f770*/  IMAD.MOV.U32 R24, RZ, RZ, R15 ;  /* 0x000000ffff187224 */ /* 0x001fc400078e000f */
[----:B------:R-:W3:Y:S04]  /*2f780*/  LDL.LU R15, [R1+0x1d58] ;  /* 0x001d5800010f7983 */ /* 0x000ee80000300800 */
[----:B------:R0:W-:Y:S04]  /*2f790*/  STL [R1+0x1d48], R24 ;  /* 0x001d481801007387 */ /* 0x0001e80000100800 */
[----:B0-----:R-:W2:Y:S01]  /*2f7a0*/  LDL.LU R24, [R1+0x6ac] ;  /* 0x0006ac0001187983 */ /* 0x001ea20000300800 */
[----:B------:R-:W-:Y:S02]  /*2f7b0*/  F2FP.F16.E4M3.UNPACK_B R8, R8 ;  /* 0x00000008ff08723e */ /* 0x000fe400020006ff */
[----:B------:R-:W-:-:S02]  /*2f7c0*/  F2FP.F16.E4M3.UNPACK_B R9, R9 ;  /* 0x00000009ff09723e */ /* 0x000fc400020006ff */
[----:B------:R-:W-:Y:S02]  /*2f7d0*/  F2FP.F16.E4M3.UNPACK_B R10, R10 ;  /* 0x0000000aff0a723e */ /* 0x000fe400020006ff */
[----:B------:R-:W-:Y:S02]  /*2f7e0*/  F2FP.F16.E4M3.UNPACK_B R11, R11 ;  /* 0x0000000bff0b723e */ /* 0x000fe400020006ff */
[----:B----4-:R-:W-:Y:S02]  /*2f7f0*/  F2FP.F16.E4M3.UNPACK_B R4, R4.H1 ;  /* 0x00000004ff04723e */ /* 0x010fe400030006ff */
[----:B-----5:R-:W-:-:S07]  /*2f800*/  F2FP.F16.E4M3.UNPACK_B R5, R5.H1 ;  /* 0x00000005ff05723e */ /* 0x020fce00030006ff */
[----:B------:R-:W-:Y:S01]  /*2f810*/  HMMA.16816.F32 R20, R8, R4, R20 ;  /* 0x000000040814723c */ /* 0x000fe20000001814 */
[----:B------:R-:W-:Y:S02]  /*2f820*/  IMAD.MOV.U32 R27, RZ, RZ, R29 ;  /* 0x000000ffff1b7224 */ /* 0x000fe400078e001d */
[----:B------:R-:W-:-:S05]  /*2f830*/  IMAD R0, R0, 0x100, R6 ;  /* 0x0000010000007824 */ /* 0x000fca00078e0206 */
[----:B---3--:R-:W-:Y:S01]  /*2f840*/  HMMA.16816.F32 R12, R16, R2, R12 ;  /* 0x00000002100c723c */ /* 0x008fe2000000180c */
[----:B--2---:R0:W-:Y:S04]  /*2f850*/  STL [R1+0x1d4c], R24 ;  /* 0x001d4c1801007387 */ /* 0x0041e80000100800 */
[----:B0-----:R-:W2:Y:S04]  /*2f860*/  LDL.LU R24, [R1+0x6a4] ;  /* 0x0006a40001187983 */ /* 0x001ea80000300800 */
[----:B------:R-:W3:Y:S04]  /*2f870*/  LDL.LU R25, [R1+0x4] ;  /* 0x0000040001197983 */ /* 0x000ee80000300800 */
[----:B------:R-:W3:Y:S04]  /*2f880*/  LDL.LU R26, [R1+0x8] ;  /* 0x00000800011a7983 */ /* 0x000ee80000300800 */
[----:B------:R-:W4:Y:S04]  /*2f890*/  LDL.LU R29, [R1+0x6c8] ;  /* 0x0006c800011d7983 */ /* 0x000f280000300800 */
[----:B------:R-:W5:Y:S04]  /*2f8a0*/  LDL.LU R3, [R1+0x144] ;  /* 0x0001440001037983 */ /* 0x000f680000300800 */
[----:B------:R-:W2:Y:S04]  /*2f8b0*/  LDL.LU R16, [R1+0x6a8] ;  /* 0x0006a80001107983 */ /* 0x000ea80000300800 */
[----:B------:R-:W-:Y:S04]  /*2f8c0*/  STL.64 [R1+0x1cb8], R14 ;  /* 0x001cb80e01007387 */ /* 0x000fe80000100a00 */
[----:B------:R0:W-:Y:S01]  /*2f8d0*/  STL.64 [R1+0x1cb0], R12 ;  /* 0x001cb00c01007387 */ /* 0x0001e20000100a00 */
[----:B------:R-:W-:-:S03]  /*2f8e0*/  F2FP.F16.E4M3.UNPACK_B R2, R28.H1 ;  /* 0x0000001cff02723e */ /* 0x000fc600030006ff */
[----:B0-----:R-:W2:Y:S04]  /*2f8f0*/  LDL.LU R12, [R1+0xc0] ;  /* 0x0000c000010c7983 */ /* 0x001ea80000300800 */
[----:B------:R0:W-:Y:S04]  /*2f900*/  STL.64 [R1+0x130], R20 ;  /* 0x0001301401007387 */ /* 0x0001e80000100a00 */
[----:B------:R1:W-:Y:S04]  /*2f910*/  STL.64 [R1+0x138], R22 ;  /* 0x0001381601007387 */ /* 0x0003e80000100a00 */
        /* <DEDUP_REMOVED lines=8> */
[----:B------:R-:W2:Y:S04]  /*2f9a0*/  LDL.LU R21, [R1+0x6e0] ;  /* 0x0006e00001157983 */ /* 0x000ea80000300800 */
[----:B-1----:R-:W2:Y:S04]  /*2f9b0*/  LDL.LU R22, [R1+0x6ec] ;  /* 0x0006ec0001167983 */ /* 0x002ea80000300800 */
[----:B------:R-:W2:Y:S04]  /*2f9c0*/  LDL.LU R23, [R1+0x6e8] ;  /* 0x0006e80001177983 */ /* 0x000ea80000300800 */
[----:B------:R-:W2:Y:S02]  /*2f9d0*/  LDL.LU R6, [R1+0x1d54] ;  /* 0x001d540001067983 */ /* 0x000ea40000300800 */
[----:B--2---:R-:W-:-:S02]  /*2f9e0*/  IMAD R6, R6, 0x100, R7 ;  /* 0x0000010006067824 */ /* 0x004fc400078e0207 */
[----:B------:R-:W2:Y:S02]  /*2f9f0*/  LDL.LU R7, [R1+0x1d50] ;  /* 0x001d500001077983 */ /* 0x000ea40000300800 */
[----:B--2---:R-:W-:Y:S02]  /*2fa00*/  IMAD R7, R7, 0x100, R24 ;  /* 0x0000010007077824 */ /* 0x004fe400078e0218 */
[----:B------:R-:W2:Y:S01]  /*2fa10*/  LDL.LU R24, [R1+0x1d4c] ;  /* 0x001d4c0001187983 */ /* 0x000ea20000300800 */
[----:B-----5:R-:W-:Y:S01]  /*2fa20*/  F2FP.F16.E4M3.UNPACK_B R3, R3.H1 ;  /* 0x00000003ff03723e */ /* 0x020fe200030006ff */
[----:B--2---:R-:W-:Y:S02]  /*2fa30*/  IMAD R16, R16, 0x100, R24 ;  /* 0x0000010010107824 */ /* 0x004fe400078e0218 */
[----:B------:R-:W3:Y:S04]  /*2fa40*/  LDL.LU R24, [R1+0x1d48] ;  /* 0x001d480001187983 */ /* 0x000ee80000300800 */
[----:B---3--:R-:W-:Y:S01]  /*2fa50*/  HMMA.16816.F32 R8, R8, R2, R24 ;  /* 0x000000020808723c */ /* 0x008fe20000001818 */
[----:B------:R-:W2:Y:S04]  /*2fa60*/  LDL.LU.64 R26, [R1+0x1d40] ;  /* 0x001d4000011a7983 */ /* 0x000ea80000300a00 */
[----:B------:R-:W2:-:S14]  /*2fa70*/  LDL.LU.64 R24, [R1+0x1d38] ;  /* 0x001d380001187983 */ /* 0x000e9c0000300a00 */
[----:B------:R0:W-:Y:S04]  /*2fa80*/  STL.64 [R1+0x10], R8 ;  /* 0x0000100801007387 */ /* 0x0001e80000100a00 */
[----:B------:R1:W-:Y:S01]  /*2fa90*/  STL.64 [R1+0x18], R10 ;  /* 0x0000180a01007387 */ /* 0x0003e20000100a00 */
[----:B0-----:R-:W-:Y:S02]  /*2faa0*/  F2FP.F16.E4M3.UNPACK_B R8, R0 ;  /* 0x00000000ff08723e */ /* 0x001fe400020006ff */
[----:B------:R-:W-:Y:S02]  /*2fab0*/  F2FP.F16.E4M3.UNPACK_B R9, R6 ;  /* 0x00000006ff09723e */ /* 0x000fe400020006ff */
[----:B-1----:R-:W-:Y:S02]  /*2fac0*/  F2FP.F16.E4M3.UNPACK_B R10, R7 ;  /* 0x00000007ff0a723e */ /* 0x002fe400020006ff */
[----:B------:R-:W-:Y:S01]  /*2fad0*/  F2FP.F16.E4M3.UNPACK_B R11, R16 ;  /* 0x00000010ff0b723e */ /* 0x000fe200020006ff */
[----:B------:R-:W3:Y:S04]  /*2fae0*/  LDL.LU R0, [R1+0x6b0] ;  /* 0x0006b00001007983 */ /* 0x000ee80000300800 */
[----:B------:R-:W5:Y:S04]  /*2faf0*/  LDL.LU R6, [R1+0x6b8] ;  /* 0x0006b80001067983 */ /* 0x000f680000300800 */
[----:B------:R-:W3:Y:S04]  /*2fb00*/  LDL.LU R7, [R1+0x6c0] ;  /* 0x0006c00001077983 */ /* 0x000ee80000300800 */
[----:B------:R-:W4:Y:S01]  /*2fb10*/  LDL.LU R16, [R1+0x6cc] ;  /* 0x0006cc0001107983 */ /* 0x000f220000300800 */
[----:B--2---:R-:W-:-:S15]  /*2fb20*/  HMMA.16816.F32 R24, R8, R4, R24 ;  /* 0x000000040818723c */ /* 0x004fde0000001818 */
[----:B------:R-:W-:-:S04]  /*2fb30*/  NOP ;  /* 0x0000000000007918 */ /* 0x000fc80000000000 */
[----:B------:R-:W-:Y:S04]  /*2fb40*/  STL.64 [R1+0xe0], R24 ;  /* 0x0000e01801007387 */ /* 0x000fe80000100a00 */
[----:B------:R0:W-:Y:S04]  /*2fb50*/  STL.64 [R1+0xe8], R26 ;  /* 0x0000e81a01007387 */ /* 0x0001e80000100a00 */
[----:B0-----:R-:W5:Y:S04]  /*2fb60*/  LDL.LU.64 R26, [R1+0x1d30] ;  /* 0x001d3000011a7983 */ /* 0x001f680000300a00 */
[----:B------:R-:W3:Y:S01]  /*2fb70*/  LDL.LU.64 R24, [R1+0x1d28] ;  /* 0x001d280001187983 */ /* 0x000ee20000300a00 */
[----:B----4-:R-:W-:-:S02]  /*2fb80*/  IMAD R16, R29, 0x100, R16 ;  /* 0x000001001d107824 */ /* 0x010fc400078e0210 */
[----:B-----5:R-:W-:Y:S02]  /*2fb90*/  IMAD R6, R6, 0x100, R26 ;  /* 0x0000010006067824 */ /* 0x020fe400078e021a */
[----:B---3--:R-:W-:Y:S02]  /*2fba0*/  IMAD R0, R0, 0x100, R25 ;  /* 0x0000010000007824 */ /* 0x008fe400078e0219 */
[----:B------:R-:W-:Y:S01]  /*2fbb0*/  IMAD R7, R7, 0x100, R27 ;  /* 0x0000010007077824 */ /* 0x000fe200078e021b */
[----:B------:R-:W2:Y:S04]  /*2fbc0*/  LDL.LU R25, [R1+0x1d20] ;  /* 0x001d200001197983 */ /* 0x000ea80000300800 */
[----:B------:R-:W2:Y:S04]  /*2fbd0*/  LDL.LU R26, [R1+0x1d1c] ;  /* 0x001d1c00011a7983 */ /* 0x000ea80000300800 */
[----:B------:R-:W2:Y:S02]  /*2fbe0*/  LDL.LU R27, [R1+0x1d18] ;  /* 0x001d1800011b7983 */ /* 0x000ea40000300800 */
[----:B--2---:R-:W-:Y:S01]  /*2fbf0*/  HMMA.16816.F32 R8, R8, R2, R24 ;  /* 0x000000020808723c */ /* 0x004fe20000001818 */
[----:B------:R-:W-:-:S02]  /*2fc00*/  F2FP.F16.E4M3.UNPACK_B R24, R0 ;  /* 0x00000000ff18723e */ /* 0x000fc400020006ff */
[----:B------:R-:W-:Y:S02]  /*2fc10*/  F2FP.F16.E4M3.UNPACK_B R25, R6 ;  /* 0x00000006ff19723e */ /* 0x000fe400020006ff */
[----:B------:R-:W-:Y:S02]  /*2fc20*/  F2FP.F16.E4M3.UNPACK_B R26, R7 ;  /* 0x00000007ff1a723e */ /* 0x000fe400020006ff */
[----:B------:R-:W-:-:S07]  /*2fc30*/  F2FP.F16.E4M3.UNPACK_B R27, R16 ;  /* 0x00000010ff1b723e */ /* 0x000fce00020006ff */
[----:B------:R-:W-:Y:S01]  /*2fc40*/  HMMA.16816.F32 R12, R24, R4, R12 ;  /* 0x00000004180c723c */ /* 0x000fe2000000180c */
[----:B------:R-:W-:Y:S02]  /*2fc50*/  IMAD R16, R18, 0x100, R17 ;  /* 0x0000010012107824 */ /* 0x000fe400078e0211 */
[----:B------:R-:W-:Y:S02]  /*2fc60*/  IMAD R17, R28, 0x100, R19 ;  /* 0x000001001c117824 */ /* 0x000fe400078e0213 */
[----:B------:R-:W-:Y:S02]  /*2fc70*/  IMAD R18, R21, 0x100, R20 ;  /* 0x0000010015127824 */ /* 0x000fe400078e0214 */
[----:B------:R-:W-:Y:S01]  /*2fc80*/  IMAD R19, R23, 0x100, R22 ;  /* 0x0000010017137824 */ /* 0x000fe200078e0216 */
[----:B------:R-:W-:Y:S04]  /*2fc90*/  STL [R1+0x1c94], R8 ;  /* 0x001c940801007387 */ /* 0x000fe80000100800 */
[----:B------:R-:W-:Y:S04]  /*2fca0*/  STL [R1+0x1c90], R9 ;  /* 0x001c900901007387 */ /* 0x000fe80000100800 */
[----:B------:R-:W-:Y:S04]  /*2fcb0*/  STL [R1+0x1c8c], R10 ;  /* 0x001c8c0a01007387 */ /* 0x000fe80000100800 */
[----:B------:R-:W-:Y:S01]  /*2fcc0*/  STL [R1+0x1c88], R11 ;  /* 0x001c880b01007387 */ /* 0x000fe20000100800 */
[----:B------:R-:W-:-:S03]  /*2fcd0*/  IMAD.MOV.U32 R29, RZ, RZ, R15 ;  /* 0x000000ffff1d7224 */ /* 0x000fc600078e000f */
[----:B------:R-:W-:Y:S04]  /*2fce0*/  STL.64 [R1+0x120], R12 ;  /* 0x0001200c01007387 */ /* 0x000fe80000100a00 */
[----:B------:R-:W-:Y:S04]  /*2fcf0*/  STL [R1+0x128], R14 ;  /* 0x0001280e01007387 */ /* 0x000fe80000100800 */
[----:B------:R-:W-:Y:S04]  /*2fd00*/  STL [R1+0x1cc0], R29 ;  /* 0x001cc01d01007387 */ /* 0x000fe80000100800 */
[----:B------:R-:W-:Y:S04]  /*2fd10*/  STL.64 [R1+0x1d10], R18 ;  /* 0x001d101201007387 */ /* 0x000fe80000100a00 */
[----:B------:R0:W-:Y:S04]  /*2fd20*/  STL.64 [R1+0x1d08], R16 ;  /* 0x001d081001007387 */ /* 0x0001e80000100a00 */
[----:B0-----:R-:W2:Y:S04]  /*2fd30*/  LDL.LU R16, [R1+0x40] ;  /* 0x0000400001107983 */ /* 0x001ea80000300800 */
[----:B------:R-:W2:Y:S04]  /*2fd40*/  LDL.LU R17, [R1+0x44] ;  /* 0x0000440001117983 */ /* 0x000ea80000300800 */
[----:B------:R-:W2:Y:S04]  /*2fd50*/  LDL.LU R18, [R1+0x48] ;  /* 0x0000480001127983 */ /* 0x000ea80000300800 */
[----:B------:R-:W2:Y:S04]  /*2fd60*/  LDL.LU R19, [R1+0x4c] ;  /* 0x00004c0001137983 */ /* 0x000ea80000300800 */
[----:B------:R-:W3:Y:S04]  /*2fd70*/  LDL.LU R7, [R1+0x6f4] ;  /* 0x0006f40001077983 */ /* 0x000ee80000300800 */
[----:B------:R-:W4:Y:S04]  /*2fd80*/  LDL.LU R20, [R1+0x6f0] ;  /* 0x0006f00001147983 */ /* 0x000f280000300800 */
[----:B------:R-:W5:Y:S04]  /*2fd90*/  LDL.LU R6, [R1+0x6fc] ;  /* 0x0006fc0001067983 */ /* 0x000f680000300800 */
[----:B------:R-:W4:Y:S04]  /*2fda0*/  LDL.LU R21, [R1+0x6f8] ;  /* 0x0006f80001157983 */ /* 0x000f280000300800 */
[----:B------:R-:W2:Y:S04]  /*2fdb0*/  LDL.LU R0, [R1+0x704] ;  /* 0x0007040001007983 */ /* 0x000ea80000300800 */
[----:B------:R-:W2:Y:S04]  /*2fdc0*/  LDL.LU R22, [R1+0x700] ;  /* 0x0007000001167983 */ /* 0x000ea80000300800 */
[----:B------:R-:W2:Y:S04]  /*2fdd0*/  LDL.LU R8, [R1+0x70c] ;  /* 0x00070c0001087983 */ /* 0x000ea80000300800 */
[----:B------:R-:W2:Y:S04]  /*2fde0*/  LDL.LU R23, [R1+0x708] ;  /* 0x0007080001177983 */ /* 0x000ea80000300800 */
[----:B--2---:R-:W-:Y:S04]  /*2fdf0*/  STL.64 [R1+0x1d00], R22 ;  /* 0x001d001601007387 */ /* 0x004fe80000100a00 */
[----:B----4-:R0:W-:Y:S04]  /*2fe00*/  STL.64 [R1+0x1cf8], R20 ;  /* 0x001cf81401007387 */ /* 0x0101e80000100a00 */
[----:B0-----:R-:W2:Y:S04]  /*2fe10*/  LDL.LU R20, [R1+0xb0] ;  /* 0x0000b00001147983 */ /* 0x001ea80000300800 */
[----:B------:R-:W2:Y:S04]  /*2fe20*/  LDL.LU R21, [R1+0xb4] ;  /* 0x0000b40001157983 */ /* 0x000ea80000300800 */
[----:B------:R-:W2:Y:S04]  /*2fe30*/  LDL.LU R22, [R1+0xb8] ;  /* 0x0000b80001167983 */ /* 0x000ea80000300800 */
[----:B------:R-:W2:Y:S04]  /*2fe40*/  LDL.LU R23, [R1+0xbc] ;  /* 0x0000bc0001177983 */ /* 0x000ea80000300800 */
[----:B------:R-:W4:Y:S04]  /*2fe50*/  LDL.LU R13, [R1+0x714] ;  /* 0x00071400010d7983 */ /* 0x000f280000300800 */
[----:B------:R-:W2:Y:S04]  /*2fe60*/  LDL.LU R14, [R1+0x710] ;  /* 0x00071000010e7983 */ /* 0x000ea80000300800 */
[----:B------:R-:W2:Y:S01]  /*2fe70*/  LDL.LU R15, [R1+0x71c] ;  /* 0x00071c00010f7983 */ /* 0x000ea20000300800 */
[----:B------:R-:W-:Y:S03]  /*2fe80*/  HMMA.16816.F32 R24, R24, R2, R16 ;  /* 0x000000021818723c */ /* 0x000fe60000001810 */
[----:B--2---:R-:W-:Y:S04]  /*2fe90*/  STL.64 [R1+0x1cf0], R14 ;  /* 0x001cf00e01007387 */ /* 0x004fe80000100a00 */
[----:B----4-:R0:W-:Y:S04]  /*2fea0*/  STL [R1+0x1ce8], R13 ;  /* 0x001ce80d01007387 */ /* 0x0101e80000100800 */
[----:B------:R-:W2:Y:S04]  /*2feb0*/  LDL.LU R12, [R1+0x80] ;  /* 0x00008000010c7983 */ /* 0x000ea80000300800 */
[----:B0-----:R-:W2:Y:S04]  /*2fec0*/  LDL.LU R13, [R1+0x84] ;  /* 0x00008400010d7983 */ /* 0x001ea80000300800 */
[----:B------:R-:W2:Y:S04]  /*2fed0*/  LDL.LU R14, [R1+0x88] ;  /* 0x00008800010e7983 */ /* 0x000ea80000300800 */
[----:B------:R-:W2:Y:S04]  /*2fee0*/  LDL.LU R15, [R1+0x8c] ;  /* 0x00008c00010f7983 */ /* 0x000ea80000300800 */
[----:B------:R-:W4:Y:S04]  /*2fef0*/  LDL.LU R28, [R1+0x718] ;  /* 0x00071800011c7983 */ /* 0x000f280000300800 */
[----:B------:R-:W2:Y:S04]  /*2ff00*/  LDL.LU.64 R18, [R1+0x1d10] ;  /* 0x001d100001127983 */ /* 0x000ea80000300a00 */
[----:B------:R-:W3:Y:S04]  /*2ff10*/  LDL.LU.64 R16, [R1+0x1d08] ;  /* 0x001d080001107983 */ /* 0x000ee80000300a00 */
[----:B------:R-:W-:Y:S04]  /*2ff20*/  STL [R1+0x1c70], R25 ;  /* 0x001c701901007387 */ /* 0x000fe80000100800 */
[----:B------:R-:W-:Y:S04]  /*2ff30*/  STL [R1+0x1c6c], R26 ;  /* 0x001c6c1a01007387 */ /* 0x000fe80000100800 */
[----:B------:R-:W-:Y:S04]  /*2ff40*/  STL [R1+0x1c68], R27 ;  /* 0x001c681b01007387 */ /* 0x000fe80000100800 */
[----:B------:R0:W-:Y:S04]  /*2ff50*/  STL [R1+0x1c98], R24 ;  /* 0x001c981801007387 */ /* 0x0001e80000100800 */
[----:B0-----:R-:W4:Y:S04]  /*2ff60*/  LDL.LU R24, [R1+0x70] ;  /* 0x0000700001187983 */ /* 0x001f280000300800 */
[----:B------:R-:W4:Y:S04]  /*2ff70*/  LDL.LU R25, [R1+0x74] ;  /* 0x0000740001197983 */ /* 0x000f280000300800 */
[----:B------:R-:W4:Y:S04]  /*2ff80*/  LDL.LU R26, [R1+0x78] ;  /* 0x00007800011a7983 */ /* 0x000f280000300800 */
[----:B------:R-:W4:Y:S04]  /*2ff90*/  LDL.LU R27, [R1+0x7c] ;  /* 0x00007c00011b7983 */ /* 0x000f280000300800 */
[----:B------:R-:W4:Y:S04]  /*2ffa0*/  LDL.LU R29, [R1+0x724] ;  /* 0x00072400011d7983 */ /* 0x000f280000300800 */
[----:B------:R-:W4:Y:S04]  /*2ffb0*/  LDL.LU R11, [R1+0x720] ;  /* 0x00072000010b7983 */ /* 0x000f280000300800 */
[----:B------:R-:W4:Y:S04]  /*2ffc0*/  LDL.LU R10, [R1+0x72c] ;  /* 0x00072c00010a7983 */ /* 0x000f280000300800 */
[----:B------:R-:W4:Y:S01]  /*2ffd0*/  LDL.LU R9, [R1+0x728] ;  /* 0x0007280001097983 */ /* 0x000f220000300800 */
[----:B--2---:R-:W-:-:S02]  /*2ffe0*/  F2FP.F16.E4M3.UNPACK_B R18, R18 ;  /* 0x00000012ff12723e */ /* 0x004fc400020006ff */
[----:B---3--:R-:W-:Y:S02]  /*2fff0*/  F2FP.F16.E4M3.UNPACK_B R16, R16 ;  /* 0x00000010ff10723e */ /* 0x008fe400020006ff */
[----:B------:R-:W-:Y:S02]  /*30000*/  F2FP.F16.E4M3.UNPACK_B R17, R17 ;  /* 0x00000011ff11723e */ /* 0x000fe400020006ff */
[----:B------:R-:W-:-:S07]  /*30010*/  F2FP.F16.E4M3.UNPACK_B R19, R19 ;  /* 0x00000013ff13723e */ /* 0x000fce00020006ff */
[----:B------:R-:W-:-:S15]  /*30020*/  HMMA.16816.F32 R20, R16, R4, R20 ;  /* 0x000000041014723c */ /* 0x000fde0000001814 */
[----:B------:R-:W-:-:S04]  /*30030*/  NOP ;  /* 0x0000000000007918 */ /* 0x000fc80000000000 */
[----:B------:R-:W-:Y:S04]  /*30040*/  STL.64 [R1+0x110], R20 ;  /* 0x0001101401007387 */ /* 0x000fe80000100a00 */
[----:B------:R0:W-:Y:S04]  /*30050*/  STL.64 [R1+0x118], R22 ;  /* 0x0001181601007387 */ /* 0x0001e80000100a00 */
[----:B0-----:R-:W2:Y:S01]  /*30060*/  LDL.LU.64 R22, [R1+0x1d00] ;  /* 0x001d000001167983 */ /* 0x001ea20000300a00 */
[----:B------:R-:W-:Y:S03]  /*30070*/  HMMA.16816.F32 R16, R16, R2, R12 ;  /* 0x000000021010723c */ /* 0x000fe6000000180c */
[----:B------:R-:W3:Y:S04]  /*30080*/  LDL.LU.64 R20, [R1+0x1cf8] ;  /* 0x001cf80001147983 */ /* 0x000ee80000300a00 */
[----:B------:R-:W4:Y:S04]  /*30090*/  LDL.LU.64 R14, [R1+0x1cf0] ;  /* 0x001cf000010e7983 */ /* 0x000f280000300a00 */
[----:B------:R-:W3:Y:S08]  /*300a0*/  LDL.LU R13, [R1+0x1ce8] ;  /* 0x001ce800010d7983 */ /* 0x000ef00000300800 */
[----:B------:R0:W-:Y:S04]  /*300b0*/  STL [R1], R16 ;  /* 0x0000001001007387 */ /* 0x0001e80000100800 */
[----:B------:R1:W-:Y:S04]  /*300c0*/  STL.64 [R1+0x8], R18 ;  /* 0x0000081201007387 */ /* 0x0003e80000100a00 */
[----:B0-----:R-:W4:Y:S01]  /*300d0*/  LDL.LU R16, [R1+0xa0] ;  /* 0x0000a00001107983 */ /* 0x001f220000300800 */
[----:B--2---:R-:W-:-:S02]  /*300e0*/  IMAD R23, R23, 0x100, R8 ;  /* 0x0000010017177824 */ /* 0x004fc400078e0208 */
[----:B------:R-:W-:Y:S02]  /*300f0*/  IMAD.MOV.U32 R8, RZ, RZ, R17 ;  /* 0x000000ffff087224 */ /* 0x000fe400078e0011 */
[----:B------:R-:W4:Y:S04]  /*30100*/  LDL.LU R17, [R1+0xa4] ;  /* 0x0000a40001117983 */ /* 0x000f280000300800 */
[----:B-1----:R-:W4:Y:S04]  /*30110*/  LDL.LU R18, [R1+0xa8] ;  /* 0x0000a80001127983 */ /* 0x002f280000300800 */
[----:B------:R-:W4:Y:S01]  /*30120*/  LDL.LU R19, [R1+0xac] ;  /* 0x0000ac0001137983 */ /* 0x000f220000300800 */
[----:B---3--:R-:W-:-:S02]  /*30130*/  IMAD R20, R20, 0x100, R7 ;  /* 0x0000010014147824 */ /* 0x008fc400078e0207 */
[----:B-----5:R-:W-:Y:S02]  /*30140*/  IMAD R21, R21, 0x100, R6 ;  /* 0x0000010015157824 */ /* 0x020fe400078e0206 */
[----:B------:R-:W-:Y:S01]  /*30150*/  IMAD R22, R22, 0x100, R0 ;  /* 0x0000010016167824 */ /* 0x000fe200078e0200 */
[----:B------:R-:W-:Y:S02]  /*30160*/  F2FP.F16.E4M3.UNPACK_B R23, R23 ;  /* 0x00000017ff17723e */ /* 0x000fe400020006ff */
[----:B------:R-:W-:Y:S02]  /*30170*/  F2FP.F16.E4M3.UNPACK_B R20, R20 ;  /* 0x00000014ff14723e */ /* 0x000fe400020006ff */
[----:B------:R-:W-:Y:S02]  /*30180*/  F2FP.F16.E4M3.UNPACK_B R21, R21 ;  /* 0x00000015ff15723e */ /* 0x000fe400020006ff */
[----:B------:R-:W-:-:S07]  /*30190*/  F2FP.F16.E4M3.UNPACK_B R22, R22 ;  /* 0x00000016ff16723e */ /* 0x000fce00020006ff */
[----:B----4-:R-:W-:-:S15]  /*301a0*/  HMMA.16816.F32 R16, R20, R4, R16 ;  /* 0x000000041410723c */ /* 0x010fde0000001810 */
[----:B------:R-:W-:-:S04]  /*301b0*/  NOP ;  /* 0x0000000000007918 */ /* 0x000fc80000000000 */
[----:B------:R0:W-:Y:S04]  /*301c0*/  STL.64 [R1+0x100], R16 ;  /* 0x0001001001007387 */ /* 0x0001e80000100a00 */
[----:B------:R1:W-:Y:S04]  /*301d0*/  STL.64 [R1+0x108], R18 ;  /* 0x0001081201007387 */ /* 0x0003e80000100a00 */
[----:B------:R-:W2:Y:S04]  /*301e0*/  LDL.LU R0, [R1+0x730] ;  /* 0x0007300001007983 */ /* 0x000ea80000300800 */
[----:B------:R-:W3:Y:S04]  /*301f0*/  LDL.LU R6, [R1+0x738] ;  /* 0x0007380001067983 */ /* 0x000ee80000300800 */
[----:B------:R-:W4:Y:S01]  /*30200*/  LDL.LU R7, [R1+0x740] ;  /* 0x0007400001077983 */ /* 0x000f220000300800 */
[----:B0-----:R-:W-:-:S02]  /*30210*/  IMAD R17, R28, 0x100, R15 ;  /* 0x000001001c117824 */ /* 0x001fc400078e020f */
[----:B------:R-:W-:Y:S01]  /*30220*/  IMAD R16, R14, 0x100, R13 ;  /* 0x000001000e107824 */ /* 0x000fe200078e020d */
[----:B------:R-:W5:Y:S04]  /*30230*/  LDL.LU R28, [R1+0x748] ;  /* 0x00074800011c7983 */ /* 0x000f680000300800 */
[----:B------:R-:W2:Y:S04]  /*30240*/  LDL.LU R12, [R1+0x60] ;  /* 0x00006000010c7983 */ /* 0x000ea80000300800 */
[----:B------:R-:W2:Y:S04]  /*30250*/  LDL.LU R13, [R1+0x64] ;  /* 0x00006400010d7983 */ /* 0x000ea80000300800 */
[----:B------:R-:W2:Y:S04]  /*30260*/  LDL.LU R14, [R1+0x68] ;  /* 0x00006800010e7983 */ /* 0x000ea80000300800 */
[----:B------:R-:W2:Y:S01]  /*30270*/  LDL.LU R15, [R1+0x6c] ;  /* 0x00006c00010f7983 */ /* 0x000ea20000300800 */
[----:B------:R-:W-:Y:S01]  /*30280*/  HMMA.16816.F32 R20, R20, R2, R24 ;  /* 0x000000021414723c */ /* 0x000fe20000001818 */
[----:B-1----:R-:W-:-:S02]  /*30290*/  IMAD R18, R11, 0x100, R29 ;  /* 0x000001000b127824 */ /* 0x002fc400078e021d */
[----:B------:R-:W-:Y:S01]  /*302a0*/  IMAD R19, R9, 0x100, R10 ;  /* 0x0000010009137824 */ /* 0x000fe200078e020a */
[----:B--2---:R-:W-:Y:S04]  /*302b0*/  STL.64 [R1+0x1ce0], R14 ;  /* 0x001ce00e01007387 */ /* 0x004fe80000100a00 */
[----:B------:R0:W-:Y:S04]  /*302c0*/  STL.64 [R1+0x1cd8], R12 ;  /* 0x001cd80c01007387 */ /* 0x0001e80000100a00 */
[----:B0-----:R-:W2:Y:S04]  /*302d0*/  LDL.LU R12, [R1+0x90] ;  /* 0x00009000010c7983 */ /* 0x001ea80000300800 */
[----:B------:R-:W2:Y:S04]  /*302e0*/  LDL.LU R13, [R1+0x94] ;  /* 0x00009400010d7983 */ /* 0x000ea80000300800 */
[----:B------:R-:W2:Y:S04]  /*302f0*/  LDL.LU R14, [R1+0x98] ;  /* 0x00009800010e7983 */ /* 0x000ea80000300800 */
[----:B------:R-:W2:Y:S04]  /*30300*/  LDL.LU R15, [R1+0x9c] ;  /* 0x00009c00010f7983 */ /* 0x000ea80000300800 */
[----:B------:R-:W3:Y:S04]  /*30310*/  LDL.LU R24, [R1+0x30] ;  /* 0x0000300001187983 */ /* 0x000ee80000300800 */
        /* <DEDUP_REMOVED lines=15> */
[----:B------:R-:W2:Y:S04]  /*30410*/  LDL.LU R11, [R1+0x760] ;  /* 0x00076000010b7983 */ /* 0x000ea80000300800 */
[----:B------:R-:W2:Y:S04]  /*30420*/  LDL.LU R10, [R1+0x76c] ;  /* 0x00076c00010a7983 */ /* 0x000ea80000300800 */
[----:B------:R-:W2:Y:S04]  /*30430*/  LDL.LU R9, [R1+0x768] ;  /* 0x0007680001097983 */ /* 0x000ea80000300800 */
[----:B------:R0:W-:Y:S04]  /*30440*/  STL [R1+0x1c54], R20 ;  /* 0x001c541401007387 */ /* 0x0001e80000100800 */
[----:B0-----:R-:W5:Y:S04]  /*30450*/  LDL.LU R20, [R1+0x74c] ;  /* 0x00074c0001147983 */ /* 0x001f680000300800 */
[----:B------:R0:W-:Y:S04]  /*30460*/  STL [R1+0x1c50], R21 ;  /* 0x001c501501007387 */ /* 0x0001e80000100800 */
[----:B0-----:R-:W4:Y:S04]  /*30470*/  LDL.LU R21, [R1+0x744] ;  /* 0x0007440001157983 */ /* 0x001f280000300800 */
[----:B------:R0:W-:Y:S04]  /*30480*/  STL [R1+0x1c4c], R22 ;  /* 0x001c4c1601007387 */ /* 0x0001e80000100800 */
[----:B0-----:R-:W2:Y:S04]  /*30490*/  LDL.LU R22, [R1+0x73c] ;  /* 0x00073c0001167983 */ /* 0x001ea80000300800 */
[----:B------:R0:W-:Y:S04]  /*304a0*/  STL [R1+0x1c48], R23 ;  /* 0x001c481701007387 */ /* 0x0001e80000100800 */
[----:B0-----:R-:W3:Y:S04]  /*304b0*/  LDL.LU R23, [R1+0x734] ;  /* 0x0007340001177983 */ /* 0x001ee80000300800 */
[----:B------:R-:W-:Y:S04]  /*304c0*/  STL.64 [R1+0x40], R12 ;  /* 0x0000400c01007387 */ /* 0x000fe80000100a00 */
[----:B------:R0:W-:Y:S04]  /*304d0*/  STL.64 [R1+0x48], R14 ;  /* 0x0000480e01007387 */ /* 0x0001e80000100a00 */
[----:B0-----:R-:W3:Y:S04]  /*304e0*/  LDL.LU.64 R14, [R1+0x1ce0] ;  /* 0x001ce000010e7983 */ /* 0x001ee80000300a00 */
[----:B------:R-:W3:Y:S01]  /*304f0*/  LDL.LU.64 R12, [R1+0x1cd8] ;  /* 0x001cd800010c7983 */ /* 0x000ee20000300a00 */
[----:B-----5:R-:W-:-:S02]  /*30500*/  IMAD R28, R28, 0x100, R20 ;  /* 0x000001001c1c7824 */ /* 0x020fc400078e0214 */
[----:B----4-:R-:W-:Y:S02]  /*30510*/  IMAD R7, R7, 0x100, R21 ;  /* 0x0000010007077824 */ /* 0x010fe400078e0215 */
[----:B--2---:R-:W-:Y:S01]  /*30520*/  IMAD R6, R6, 0x100, R22 ;  /* 0x0000010006067824 */ /* 0x004fe200078e0216 */
[----:B---3--:R-:W-:Y:S01]  /*30530*/  HMMA.16816.F32 R16, R16, R2, R12 ;  /* 0x000000021010723c */ /* 0x008fe2000000180c */
[----:B------:R-:W-:Y:S01]  /*30540*/  IMAD R0, R0, 0x100, R23 ;  /* 0x0000010000007824 */ /* 0x000fe200078e0217 */
[----:B------:R-:W2:-:S15]  /*30550*/  LDL.LU R12, [R1+0x20] ;  /* 0x00002000010c7983 */ /* 0x000e9e0000300800 */
[----:B------:R-:W-:Y:S02]  /*30560*/  NOP ;  /* 0x0000000000007918 */ /* 0x000fe40000000000 */
[----:B------:R0:W-:Y:S04]  /*30570*/  STL.64 [R1+0xd0], R16 ;  /* 0x0000d01001007387 */ /* 0x0001e80000100a00 */
[----:B------:R1:W-:Y:S04]  /*30580*/  STL.64 [R1+0xd8], R18 ;  /* 0x0000d81201007387 */ /* 0x0003e80000100a00 */
[----:B------:R-:W2:Y:S04]  /*30590*/  LDL.LU R13, [R1+0x24] ;  /* 0x00002400010d7983 */ /* 0x000ea80000300800 */
[----:B------:R-:W2:Y:S04]  /*305a0*/  LDL.LU R14, [R1+0x28] ;  /* 0x00002800010e7983 */ /* 0x000ea80000300800 */
[----:B------:R-:W2:Y:S04]  /*305b0*/  LDL.LU R15, [R1+0x2c] ;  /* 0x00002c00010f7983 */ /* 0x000ea80000300800 */
[----:B------:R-:W3:Y:S04]  /*305c0*/  LDL.LU R23, [R1+0x784] ;  /* 0x0007840001177983 */ /* 0x000ee80000300800 */
[----:B------:R-:W3:Y:S04]  /*305d0*/  LDL.LU R22, [R1+0x780] ;  /* 0x0007800001167983 */ /* 0x000ee80000300800 */
[----:B------:R-:W4:Y:S04]  /*305e0*/  LDL.LU R21, [R1+0x78c] ;  /* 0x00078c0001157983 */ /* 0x000f280000300800 */
[----:B------:R-:W4:Y:S01]  /*305f0*/  LDL.LU R20, [R1+0x788] ;  /* 0x0007880001147983 */ /* 0x000f220000300800 */
[----:B0-----:R-:W-:-:S02]  /*30600*/  F2FP.F16.E4M3.UNPACK_B R16, R0 ;  /* 0x00000000ff10723e */ /* 0x001fc400020006ff */
[----:B------:R-:W-:Y:S02]  /*30610*/  F2FP.F16.E4M3.UNPACK_B R17, R6 ;  /* 0x00000006ff11723e */ /* 0x000fe400020006ff */
[----:B-1----:R-:W-:Y:S02]  /*30620*/  F2FP.F16.E4M3.UNPACK_B R18, R7 ;  /* 0x00000007ff12723e */ /* 0x002fe400020006ff */
[----:B------:R-:W-:Y:S01]  /*30630*/  F2FP.F16.E4M3.UNPACK_B R19, R28 ;  /* 0x0000001cff13723e */ /* 0x000fe200020006ff */
[----:B------:R-:W5:Y:S04]  /*30640*/  LDL.LU R0, [R1+0x750] ;  /* 0x0007500001007983 */ /* 0x000f680000300800 */
[----:B------:R-:W2:Y:S04]  /*30650*/  LDL.LU R6, [R1+0x758] ;  /* 0x0007580001067983 */ /* 0x000ea80000300800 */
[----:B------:R-:W2:Y:S04]  /*30660*/  LDL.LU R7, [R1+0x764] ;  /* 0x0007640001077983 */ /* 0x000ea80000300800 */
[----:B------:R-:W2:Y:S01]  /*30670*/  LDL.LU R28, [R1+0x75c] ;  /* 0x00075c00011c7983 */ /* 0x000ea20000300800 */
[----:B------:R-:W-:-:S15]  /*30680*/  HMMA.16816.F32 R24, R16, R4, R24 ;  /* 0x000000041018723c */ /* 0x000fde0000001818 */
[----:B------:R-:W-:-:S04]  /*30690*/  NOP ;  /* 0x0000000000007918 */ /* 0x000fc80000000000 */
[----:B------:R-:W-:Y:S04]  /*306a0*/  STL.64 [R1+0xf0], R24 ;  /* 0x0000f01801007387 */ /* 0x000fe80000100a00 */
[----:B------:R0:W-:Y:S04]  /*306b0*/  STL.64 [R1+0xf8], R26 ;  /* 0x0000f81a01007387 */ /* 0x0001e80000100a00 */
[----:B0-----:R-:W2:Y:S04]  /*306c0*/  LDL.LU.64 R26, [R1+0x1cd0] ;  /* 0x001cd000011a7983 */ /* 0x001ea80000300a00 */
[----:B------:R-:W2:Y:S01]  /*306d0*/  LDL.LU.64 R24, [R1+0x1cc8] ;  /* 0x001cc80001187983 */ /* 0x000ea20000300a00 */
[----:B-----5:R-:W-:-:S03]  /*306e0*/  IMAD R0, R0, 0x100, R29 ;  /* 0x0000010000007824 */ /* 0x020fc600078e021d */
[----:B------:R-:W5:Y:S01]  /*306f0*/  LDL.LU R29, [R1+0x1cc0] ;  /* 0x001cc000011d7983 */ /* 0x000f620000300800 */
[----:B--2---:R-:W-:Y:S03]  /*30700*/  HMMA.16816.F32 R16, R16, R2, R24 ;  /* 0x000000021010723c */ /* 0x004fe60000001818 */
[----:B------:R-:W2:-:S15]  /*30710*/  LDL.LU R24, [R1+0x10] ;  /* 0x0000100001187983 */ /* 0x000e9e0000300800 */
[----:B------:R-:W-:Y:S01]  /*30720*/  NOP ;  /* 0x0000000000007918 */ /* 0x000fe20000000000 */
[----:B------:R0:W-:Y:S04]  /*30730*/  STL.64 [R1+0xc0], R16 ;  /* 0x0000c01001007387 */ /* 0x0001e80000100a00 */
[----:B------:R1:W-:Y:S04]  /*30740*/  STL.64 [R1+0xc8], R18 ;  /* 0x0000c81201007387 */ /* 0x0003e80000100a00 */
[----:B------:R-:W2:Y:S04]  /*30750*/  LDL.LU R25, [R1+0x14] ;  /* 0x0000140001197983 */ /* 0x000ea80000300800 */
[----:B------:R-:W2:Y:S04]  /*30760*/  LDL.LU R26, [R1+0x18] ;  /* 0x00001800011a7983 */ /* 0x000ea80000300800 */
[----:B------:R-:W2:Y:S01]  /*30770*/  LDL.LU R27, [R1+0x1c] ;  /* 0x00001c00011b7983 */ /* 0x000ea20000300800 */
[----:B------:R-:W-:-:S02]  /*30780*/  IMAD R6, R6, 0x100, R28 ;  /* 0x0000010006067824 */ /* 0x000fc400078e021c */
[----:B------:R-:W-:Y:S02]  /*30790*/  IMAD R7, R11, 0x100, R7 ;  /* 0x000001000b077824 */ /* 0x000fe400078e0207 */
[----:B------:R-:W-:Y:S01]  /*307a0*/  IMAD R28, R9, 0x100, R10 ;  /* 0x00000100091c7824 */ /* 0x000fe200078e020a */
[----:B0-----:R-:W-:Y:S02]  /*307b0*/  F2FP.F16.E4M3.UNPACK_B R16, R0 ;  /* 0x00000000ff10723e */ /* 0x001fe400020006ff */
[----:B------:R-:W-:Y:S02]  /*307c0*/  F2FP.F16.E4M3.UNPACK_B R17, R6 ;  /* 0x00000006ff11723e */ /* 0x000fe400020006ff */
[----:B-1----:R-:W-:Y:S02]  /*307d0*/  F2FP.F16.E4M3.UNPACK_B R18, R7 ;  /* 0x00000007ff12723e */ /* 0x002fe400020006ff */
[----:B------:R-:W-:-:S07]  /*307e0*/  F2FP.F16.E4M3.UNPACK_B R19, R28 ;  /* 0x0000001cff13723e */ /* 0x000fce00020006ff */
[C---:B------:R-:W-:Y:S01]  /*307f0*/  HMMA.16816.F32 R12, R16.reuse, R4, R12 ;  /* 0x00000004100c723c */ /* 0x040fe2000000180c */
[----:B--2---:R-:W-:Y:S04]  /*30800*/  STL.64 [R1+0x1ca8], R26 ;  /* 0x001ca81a01007387 */ /* 0x004fe80000100a00 */
[----:B------:R0:W-:Y:S04]  /*30810*/  STL.64 [R1+0x1ca0], R24 ;  /* 0x001ca01801007387 */ /* 0x0001e80000100a00 */
[----:B0-----:R-:W2:Y:S04]  /*30820*/  LDL.LU R24, [R1+0x130] ;  /* 0x0001300001187983 */ /* 0x001ea80000300800 */
[----:B------:R-:W2:Y:S04]  /*30830*/  LDL.LU R25, [R1+0x134] ;  /* 0x0001340001197983 */ /* 0x000ea80000300800 */
[----:B------:R-:W2:Y:S04]  /*30840*/  LDL.LU R26, [R1+0x138] ;  /* 0x00013800011a7983 */ /* 0x000ea80000300800 */
[----:B------:R-:W2:Y:S04]  /*30850*/  LDL.LU R27, [R1+0x13c] ;  /* 0x00013c00011b7983 */ /* 0x000ea80000300800 */
[----:B------:R-:W2:Y:S04]  /*30860*/  LDL R11, [R1+0x14c] ;  /* 0x00014c00010b7983 */ /* 0x000ea80000100800 */
[----:B------:R-:W2:Y:S04]  /*30870*/  LDL.LU R10, [R1+0x794] ;  /* 0x00079400010a7983 */ /* 0x000ea80000300800 */
[----:B------:R-:W2:Y:S04]  /*30880*/  LDL.LU R9, [R1+0x790] ;  /* 0x0007900001097983 */ /* 0x000ea80000300800 */
[----:B------:R-:W2:Y:S04]  /*30890*/  LDL.LU R0, [R1+0x770] ;  /* 0x0007700001007983 */ /* 0x000ea80000300800 */
[----:B------:R-:W2:Y:S04]  /*308a0*/  LDL.LU R6, [R1+0x778] ;  /* 0x0007780001067983 */ /* 0x000ea80000300800 */
[----:B------:R-:W2:Y:S04]  /*308b0*/  LDL.LU R7, [R1+0x7a0] ;  /* 0x0007a00001077983 */ /* 0x000ea80000300800 */
[----:B------:R-:W2:Y:S04]  /*308c0*/  LDL R28, [R1+0x148] ;  /* 0x00014800011c7983 */ /* 0x000ea80000100800 */
[----:B------:R-:W-:Y:S04]  /*308d0*/  STL.64 [R1+0xb0], R12 ;  /* 0x0000b00c01007387 */ /* 0x000fe80000100a00 */
[----:B------:R0:W-:Y:S04]  /*308e0*/  STL.64 [R1+0xb8], R14 ;  /* 0x0000b80e01007387 */ /* 0x0001e80000100a00 */
[----:B0-----:R-:W2:Y:S04]  /*308f0*/  LDL.LU.64 R14, [R1+0x1cb8] ;  /* 0x001cb800010e7983 */ /* 0x001ea80000300a00 */
[----:B------:R-:W2:Y:S04]  /*30900*/  LDL.LU.64 R12, [R1+0x1cb0] ;  /* 0x001cb000010c7983 */ /* 0x000ea80000300a00 */
[----:B------:R-:W3:Y:S04]  /*30910*/  LDL.LU R4, [R1+0x774] ;  /* 0x0007740001047983 */ /* 0x000ee80000300800 */
[----:B------:R-:W3:Y:S01]  /*30920*/  LDL.LU R5, [R1+0x77c] ;  /* 0x00077c0001057983 */ /* 0x000ee20000300800 */
[----:B--2---:R-:W-:Y:S03]  /*30930*/  HMMA.16816.F32 R12, R16, R2, R12 ;  /* 0x00000002100c723c */ /* 0x004fe6000000180c */
[----:B------:R-:W2:Y:S04]  /*30940*/  LDL R2, [R1+0x158] ;  /* 0x0001580001027983 */ /* 0x000ea80000100800 */
[----:B------:R-:W5:Y:S01]  /*30950*/  LDL R3, [R1+0x15c] ;  /* 0x00015c0001037983 */ /* 0x000f620000100800 */
[----:B---3--:R-:W-:-:S02]  /*30960*/  IMAD R0, R0, 0x100, R4 ;  /* 0x0000010000007824 */ /* 0x008fc400078e0204 */
[----:B------:R-:W-:Y:S02]  /*30970*/  IMAD R4, R6, 0x100, R5 ;  /* 0x0000010006047824 */ /* 0x000fe400078e0205 */
[----:B------:R-:W-:Y:S02]  /*30980*/  IMAD R5, R22, 0x100, R23 ;  /* 0x0000010016057824 */ /* 0x000fe400078e0217 */
[----:B----4-:R-:W-:-:S05]  /*30990*/  IMAD R6, R20, 0x100, R21 ;  /* 0x0000010014067824 */ /* 0x010fca00078e0215 */
[----:B------:R0:W-:Y:S04]  /*309a0*/  STL.64 [R1+0x60], R12 ;  /* 0x0000600c01007387 */ /* 0x0001e80000100a00 */
[----:B------:R1:W-:Y:S04]  /*309b0*/  STL.64 [R1+0x68], R14 ;  /* 0x0000680e01007387 */ /* 0x0003e80000100a00 */
[----:B------:R-:W3:Y:S04]  /*309c0*/  LDL.LU R16, [R1+0x798] ;  /* 0x0007980001107983 */ /* 0x000ee80000300800 */
[----:B------:R-:W4:Y:S04]  /*309d0*/  LDL.LU R17, [R1+0x7a4] ;  /* 0x0007a40001117983 */ /* 0x000f280000300800 */
[----:B------:R-:W3:Y:S04]  /*309e0*/  LDL.LU R18, [R1+0x7ac] ;  /* 0x0007ac0001127983 */ /* 0x000ee80000300800 */
[----:B------:R-:W3:Y:S04]  /*309f0*/  LDL.LU R19, [R1+0x7a8] ;  /* 0x0007a80001137983 */ /* 0x000ee80000300800 */
[----:B------:R-:W3:Y:S04]  /*30a00*/  LDL.LU R20, [R1+0xe0] ;  /* 0x0000e00001147983 */ /* 0x000ee80000300800 */
[----:B------:R-:W3:Y:S04]  /*30a10*/  LDL.LU R21, [R1+0xe4] ;  /* 0x0000e40001157983 */ /* 0x000ee80000300800 */
[----:B------:R-:W3:Y:S04]  /*30a20*/  LDL.LU R22, [R1+0xe8] ;  /* 0x0000e80001167983 */ /* 0x000ee80000300800 */
[----:B------:R-:W3:Y:S01]  /*30a30*/  LDL.LU R23, [R1+0xec] ;  /* 0x0000ec0001177983 */ /* 0x000ee20000300800 */
[----:B0-----:R-:W-:-:S02]  /*30a40*/  F2FP.F16.E4M3.UNPACK_B R13, R4 ;  /* 0x00000004ff0d723e */ /* 0x001fc400020006ff */
[----:B-1----:R-:W-:Y:S02]  /*30a50*/  F2FP.F16.E4M3.UNPACK_B R14, R5 ;  /* 0x00000005ff0e723e */ /* 0x002fe400020006ff */
[----:B------:R-:W-:Y:S02]  /*30a60*/  F2FP.F16.E4M3.UNPACK_B R12, R0 ;  /* 0x00000000ff0c723e */ /* 0x000fe400020006ff */
[----:B------:R-:W-:Y:S02]  /*30a70*/  F2FP.F16.E4M3.UNPACK_B R15, R6 ;  /* 0x00000006ff0f723e */ /* 0x000fe400020006ff */
[----:B------:R-:W3:Y:S01]  /*30a80*/  LDL.LU R6, [R1+0x79c] ;  /* 0x00079c0001067983 */ /* 0x000ee20000300800 */
[----:B--2---:R-:W-:Y:S02]  /*30a90*/  F2FP.F16.E4M3.UNPACK_B R4, R2 ;  /* 0x00000002ff04723e */ /* 0x004fe400020006ff */
[----:B-----5:R-:W-:-:S07]  /*30aa0*/  F2FP.F16.E4M3.UNPACK_B R5, R3 ;  /* 0x00000003ff05723e */ /* 0x020fce00020006ff */
[----:B------:R-:W-:-:S15]  /*30ab0*/  HMMA.16816.F32 R24, R12, R4, R24 ;  /* 0x000000040c18723c */ /* 0x000fde0000001818 */
[----:B------:R-:W-:-:S04]  /*30ac0*/  NOP ;  /* 0x0000000000007918 */ /* 0x000fc80000000000 */
[----:B------:R-:W-:Y:S04]  /*30ad0*/  STL.64 [R1+0x130], R24 ;  /* 0x0001301801007387 */ /* 0x000fe80000100a00 */
[----:B------:R0:W-:Y:S04]  /*30ae0*/  STL.64 [R1+0x138], R26 ;  /* 0x0001381a01007387 */ /* 0x0001e80000100a00 */
[----:B0-----:R-:W2:Y:S04]  /*30af0*/  LDL.LU.64 R26, [R1+0x1ca8] ;  /* 0x001ca800011a7983 */ /* 0x001ea80000300a00 */
[----:B------:R-:W2:Y:S01]  /*30b00*/  LDL.LU.64 R24, [R1+0x1ca0] ;  /* 0x001ca00001187983 */ /* 0x000ea20000300a00 */
[----:B------:R-:W-:-:S02]  /*30b10*/  F2FP.F16.E4M3.UNPACK_B R2, R28 ;  /* 0x0000001cff02723e */ /* 0x000fc400020006ff */
[----:B------:R-:W-:Y:S01]  /*30b20*/  F2FP.F16.E4M3.UNPACK_B R3, R11 ;  /* 0x0000000bff03723e */ /* 0x000fe200020006ff */
[----:B------:R-:W5:Y:S01]  /*30b30*/  LDL.LU R28, [R1+0x7c8] ;  /* 0x0007c800011c7983 */ /* 0x000f620000300800 */
[----:B------:R-:W-:-:S03]  /*30b40*/  IMAD R0, R9, 0x100, R10 ;  /* 0x0000010009007824 */ /* 0x000fc600078e020a */
[----:B------:R-:W3:Y:S04]  /*30b50*/  LDL.LU R9, [R1+0x7b4] ;  /* 0x0007b40001097983 */ /* 0x000ee80000300800 */
[----:B------:R-:W3:Y:S04]  /*30b60*/  LDL.LU R10, [R1+0x7bc] ;  /* 0x0007bc00010a7983 */ /* 0x000ee80000300800 */
[----:B------:R-:W3:Y:S01]  /*30b70*/  LDL.LU R11, [R1+0x7c4] ;  /* 0x0007c400010b7983 */ /* 0x000ee20000300800 */
[----:B--2---:R-:W-:Y:S03]  /*30b80*/  HMMA.16816.F32 R12, R12, R2, R24 ;  /* 0x000000020c0c723c */ /* 0x004fe60000001818 */
[----:B------:R-:W2:Y:S04]  /*30b90*/  LDL.LU R24, [R1+0x1c98] ;  /* 0x001c980001187983 */ /* 0x000ea80000300800 */
[----:B------:R-:W2:Y:S04]  /*30ba0*/  LDL.LU R25, [R1+0x7d4] ;  /* 0x0007d40001197983 */ /* 0x000ea80000300800 */
[----:B------:R-:W2:Y:S08]  /*30bb0*/  LDL.LU R26, [R1+0x7dc] ;  /* 0x0007dc00011a7983 */ /* 0x000eb00000300800 */
[----:B------:R0:W-:Y:S04]  /*30bc0*/  STL.64 [R1+0xa0], R12 ;  /* 0x0000a00c01007387 */ /* 0x0001e80000100a00 */
[----:B------:R1:W-:Y:S04]  /*30bd0*/  STL.64 [R1+0xa8], R14 ;  /* 0x0000a80e01007387 */ /* 0x0003e80000100a00 */
[----:B------:R-:W2:Y:S01]  /*30be0*/  LDL.LU R27, [R1+0x7e4] ;  /* 0x0007e400011b7983 */ /* 0x000ea20000300800 */
[----:B---3--:R-:W-:-:S02]  /*30bf0*/  IMAD R6, R16, 0x100, R6 ;  /* 0x0000010010067824 */ /* 0x008fc400078e0206 */
[----:B----4-:R-:W-:Y:S01]  /*30c00*/  IMAD R7, R7, 0x100, R17 ;  /* 0x0000010007077824 */ /* 0x010fe200078e0211 */
[----:B0-----:R-:W-:Y:S02]  /*30c10*/  F2FP.F16.E4M3.UNPACK_B R12, R0 ;  /* 0x00000000ff0c723e */ /* 0x001fe400020006ff */
[----:B------:R-:W-:Y:S02]  /*30c20*/  F2FP.F16.E4M3.UNPACK_B R13, R6 ;  /* 0x00000006ff0d723e */ /* 0x000fe400020006ff */
[----:B-1----:R-:W-:Y:S01]  /*30c30*/  F2FP.F16.E4M3.UNPACK_B R14, R7 ;  /* 0x00000007ff0e723e */ /* 0x002fe200020006ff */
[----:B------:R-:W-:-:S05]  /*30c40*/  IMAD R16, R19, 0x100, R18 ;  /* 0x0000010013107824 */ /* 0x000fca00078e0212 */
[----:B------:R-:W-:Y:S01]  /*30c50*/  F2FP.F16.E4M3.UNPACK_B R15, R16 ;  /* 0x00000010ff0f723e */ /* 0x000fe200020006ff */
[----:B--2---:R-:W-:Y:S04]  /*30c60*/  STL.64 [R1+0x1c80], R26 ;  /* 0x001c801a01007387 */ /* 0x004fe80000100a00 */
[----:B------:R0:W-:Y:S04]  /*30c70*/  STL.64 [R1+0x1c78], R24 ;  /* 0x001c781801007387 */ /* 0x0001e80000100a00 */
[----:B0-----:R-:W2:Y:S04]  /*30c80*/  LDL.LU R24, [R1+0x120] ;  /* 0x0001200001187983 */ /* 0x001ea80000300800 */
[----:B------:R-:W2:Y:S04]  /*30c90*/  LDL.LU R25, [R1+0x124] ;  /* 0x0001240001197983 */ /* 0x000ea80000300800 */
[----:B------:R-:W2:Y:S04]  /*30ca0*/  LDL.LU R26, [R1+0x128] ;  /* 0x00012800011a7983 */ /* 0x000ea80000300800 */
[----:B------:R-:W3:Y:S04]  /*30cb0*/  LDL.LU R0, [R1+0x7b0] ;  /* 0x0007b00001007983 */ /* 0x000ee80000300800 */
[----:B------:R-:W4:Y:S04]  /*30cc0*/  LDL.LU R6, [R1+0x7b8] ;  /* 0x0007b80001067983 */ /* 0x000f280000300800 */
[----:B------:R-:W2:Y:S01]  /*30cd0*/  LDL.LU R7, [R1+0x7c0] ;  /* 0x0007c00001077983 */ /* 0x000ea20000300800 */
[----:B------:R-:W-:Y:S03]  /*30ce0*/  HMMA.16816.F32 R20, R12, R4, R20 ;  /* 0x000000040c14723c */ /* 0x000fe60000001814 */
[----:B------:R-:W5:Y:S04]  /*30cf0*/  LDL.LU R16, [R1+0x7cc] ;  /* 0x0007cc0001107983 */ /* 0x000f680000300800 */
[----:B------:R-:W5:Y:S04]  /*30d00*/  LDL.LU R17, [R1+0x808] ;  /* 0x0008080001117983 */ /* 0x000f680000300800 */
[----:B------:R-:W5:Y:S01]  /*30d10*/  LDL.LU R18, [R1+0x804] ;  /* 0x0008040001127983 */ /* 0x000f620000300800 */
[----:B------:R-:W-:-:S07]  /*30d20*/  IMAD.MOV.U32 R27, RZ, RZ, R29 ;  /* 0x000000ffff1b7224 */ /* 0x000fce00078e001d */
[----:B------:R0:W-:Y:S04]  /*30d30*/  STL.64 [R1+0xe0], R20 ;  /* 0x0000e01401007387 */ /* 0x0001e80000100a00 */
[----:B------:R1:W-:Y:S04]  /*30d40*/  STL.64 [R1+0xe8], R22 ;  /* 0x0000e81601007387 */ /* 0x0003e80000100a00 */
[----:B------:R-:W5:Y:S04]  /*30d50*/  LDL.LU R19, [R1+0x800] ;  /* 0x0008000001137983 */ /* 0x000f680000300800 */
[----:B------:R-:W5:Y:S04]  /*30d60*/  LDL.LU R29, [R1+0x80c] ;  /* 0x00080c00011d7983 */ /* 0x000f680000300800 */
[----:B0-----:R-:W5:Y:S01]  /*30d70*/  LDL.LU R20, [R1] ;  /* 0x0000000001147983 */ /* 0x001f620000300800 */
[----:B------:R-:W-:-:S03]  /*30d80*/  IMAD.MOV.U32 R21, RZ, RZ, R8 ;  /* 0x000000ffff157224 */ /* 0x000fc600078e0008 */
[----:B------:R-:W5:Y:S04]  /*30d90*/  LDL.LU R8, [R1+0x1c94] ;  /* 0x001c940001087983 */ /* 0x000f680000300800 */
[----:B-1----:R-:W5:Y:S04]  /*30da0*/  LDL.LU R22, [R1+0x8] ;  /* 0x0000080001167983 */ /* 0x002f680000300800 */
[----:B------:R-:W5:Y:S01]  /*30db0*/  LDL.LU R23, [R1+0xc] ;  /* 0x00000c0001177983 */ /* 0x000f620000300800 */
[----:B---3--:R-:W-:Y:S02]  /*30dc0*/  IMAD R0, R0, 0x100, R9 ;  /* 0x0000010000007824 */ /* 0x008fe400078e0209 */
[----:B----4-:R-:W-:Y:S01]  /*30dd0*/  IMAD R6, R6, 0x100, R10 ;  /* 0x0000010006067824 */ /* 0x010fe200078e020a */
[----:B------:R-:W3:Y:S04]  /*30de0*/  LDL.LU R9, [R1+0x1c90] ;  /* 0x001c900001097983 */ /* 0x000ee80000300800 */
[----:B------:R-:W3:Y:S01]  /*30df0*/  LDL.LU R10, [R1+0x1c8c] ;  /* 0x001c8c00010a7983 */ /* 0x000ee20000300800 */
[----:B--2---:R-:W-:-:S03]  /*30e00*/  IMAD R7, R7, 0x100, R11 ;  /* 0x0000010007077824 */ /* 0x004fc600078e020b */
[----:B------:R-:W3:Y:S01]  /*30e10*/  LDL.LU R11, [R1+0x1c88] ;  /* 0x001c8800010b7983 */ /* 0x000ee20000300800 */
[----:B-----5:R-:W-:Y:S01]  /*30e20*/  IMAD R16, R28, 0x100, R16 ;  /* 0x000001001c107824 */ /* 0x020fe200078e0210 */
[----:B---3--:R-:W-:Y:S02]  /*30e30*/  HMMA.16816.F32 R8, R12, R2, R8 ;  /* 0x000000020c08723c */ /* 0x008fe40000001808 */
[----:B------:R-:W2:Y:S04]  /*30e40*/  LDL.LU R12, [R1+0x7e8] ;  /* 0x0007e800010c7983 */ /* 0x000ea80000300800 */
[----:B------:R-:W3:-:S13]  /*30e50*/  LDL.LU R13, [R1+0x7f0] ;  /* 0x0007f000010d7983 */ /* 0x000eda0000300800 */
[----:B------:R0:W-:Y:S04]  /*30e60*/  STL.64 [R1+0x80], R8 ;  /* 0x0000800801007387 */ /* 0x0001e80000100a00 */
[----:B------:R1:W-:Y:S04]  /*30e70*/  STL.64 [R1+0x88], R10 ;  /* 0x0000880a01007387 */ /* 0x0003e80000100a00 */
        /* <DEDUP_REMOVED lines=9> */
[----:B------:R-:W3:Y:S01]  /*30f10*/  LDL.LU R16, [R1+0x7f4] ;  /* 0x0007f40001107983 */ /* 0x000ee20000300800 */
[----:B------:R-:W-:-:S15]  /*30f20*/  HMMA.16816.F32 R24, R8, R4, R24 ;  /* 0x000000040818723c */ /* 0x000fde0000001818 */
[----:B------:R-:W-:-:S04]  /*30f30*/  NOP ;  /* 0x0000000000007918 */ /* 0x000fc80000000000 */
[----:B------:R-:W-:Y:S04]  /*30f40*/  STL.64 [R1+0x90], R24 ;  /* 0x0000901801007387 */ /* 0x000fe80000100a00 */
[----:B------:R0:W-:Y:S01]  /*30f50*/  STL [R1+0x98], R26 ;  /* 0x0000981a01007387 */ /* 0x0001e20000100800 */
[----:B------:R-:W-:-:S03]  /*30f60*/  IMAD.MOV.U32 R28, RZ, RZ, R27 ;  /* 0x000000ffff1c7224 */ /* 0x000fc600078e001b */
[----:B0-----:R-:W2:Y:S04]  /*30f70*/  LDL.LU.64 R26, [R1+0x1c80] ;  /* 0x001c8000011a7983 */ /* 0x001ea80000300a00 */
[----:B------:R-:W5:Y:S04]  /*30f80*/  LDL.LU.64 R24, [R1+0x1c78] ;  /* 0x001c780001187983 */ /* 0x000f680000300a00 */
[----:B------:R0:W-:Y:S04]  /*30f90*/  STL [R1+0x1c14], R28 ;  /* 0x001c141c01007387 */ /* 0x0001e80000100800 */
[----:B0-----:R-:W3:Y:S01]  /*30fa0*/  LDL.LU R28, [R1+0x7ec] ;  /* 0x0007ec00011c7983 */ /* 0x001ee20000300800 */
[----:B--2---:R-:W-:-:S02]  /*30fb0*/  IMAD R6, R6, 0x100, R26 ;  /* 0x0000010006067824 */ /* 0x004fc400078e021a */
[----:B-----5:R-:W-:Y:S02]  /*30fc0*/  IMAD R0, R0, 0x100, R25 ;  /* 0x0000010000007824 */ /* 0x020fe400078e0219 */
[----:B------:R-:W-:Y:S01]  /*30fd0*/  IMAD R7, R7, 0x100, R27 ;  /* 0x0000010007077824 */ /* 0x000fe200078e021b */
[----:B------:R-:W2:Y:S04]  /*30fe0*/  LDL.LU R25, [R1+0x1c70] ;  /* 0x001c700001197983 */ /* 0x000ea80000300800 */
[----:B------:R-:W2:Y:S04]  /*30ff0*/  LDL.LU R26, [R1+0x1c6c] ;  /* 0x001c6c00011a7983 */ /* 0x000ea80000300800 */
[----:B------:R-:W2:Y:S02]  /*31000*/  LDL.LU R27, [R1+0x1c68] ;  /* 0x001c6800011b7983 */ /* 0x000ea40000300800 */
[----:B--2---:R-:W-:-:S15]  /*31010*/  HMMA.16816.F32 R24, R8, R2, R24 ;  /* 0x000000020818723c */ /* 0x004fde0000001818 */
[----:B------:R-:W-:-:S04]  /*31020*/  NOP ;  /* 0x0000000000007918 */ /* 0x000fc80000000000 */
[----:B------:R0:W-:Y:S04]  /*31030*/  STL [R1+0x1bbc], R24 ;  /* 0x001bbc1801007387 */ /* 0x0001e80000100800 */
[----:B------:R1:W-:Y:S04]  /*31040*/  STL [R1+0x1bb8], R25 ;  /* 0x001bb81901007387 */ /* 0x0003e80000100800 */
[----:B------:R2:W-:Y:S04]  /*31050*/  STL [R1+0x1bb4], R26 ;  /* 0x001bb41a01007387 */ /* 0x0005e80000100800 */
[----:B------:R5:W-:Y:S04]  /*31060*/  STL [R1+0x1bb0], R27 ;  /* 0x001bb01b01007387 */ /* 0x000be80000100800 */
[----:B0-----:R-:W4:Y:S04]  /*31070*/  LDL.LU R24, [R1+0x110] ;  /* 0x0001100001187983 */ /* 0x001f280000300800 */
[----:B-1----:R-:W4:Y:S04]  /*31080*/  LDL.LU R25, [R1+0x114] ;  /* 0x0001140001197983 */ /* 0x002f280000300800 */
[----:B--2---:R-:W4:Y:S04]  /*31090*/  LDL.LU R26, [R1+0x118] ;  /* 0x00011800011a7983 */ /* 0x004f280000300800 */
[----:B-----5:R-:W4:Y:S01]  /*310a0*/  LDL.LU R27, [R1+0x11c] ;  /* 0x00011c00011b7983 */ /* 0x020f220000300800 */
[----:B---3--:R-:W-:Y:S01]  /*310b0*/  IMAD R12, R12, 0x100, R28 ;  /* 0x000001000c0c7824 */ /* 0x008fe200078e021c */
[----:B------:R-:W-:-:S02]  /*310c0*/  F2FP.F16.E4M3.UNPACK_B R8, R0 ;  /* 0x00000000ff08723e */ /* 0x000fc400020006ff */
[----:B------:R-:W-:Y:S02]  /*310d0*/  F2FP.F16.E4M3.UNPACK_B R9, R6 ;  /* 0x00000006ff09723e */ /* 0x000fe400020006ff */
[----:B------:R-:W-:Y:S02]  /*310e0*/  F2FP.F16.E4M3.UNPACK_B R10, R7 ;  /* 0x00000007ff0a723e */ /* 0x000fe400020006ff */
[----:B------:R-:W-:-:S07]  /*310f0*/  F2FP.F16.E4M3.UNPACK_B R11, R12 ;  /* 0x0000000cff0b723e */ /* 0x000fce00020006ff */
[C---:B----4-:R-:W-:Y:S08]  /*31100*/  HMMA.16816.F32 R24, R8.reuse, R4, R24 ;  /* 0x000000040818723c */ /* 0x050ff00000001818 */
[----:B------:R-:W-:Y:S11]  /*31110*/  HMMA.16816.F32 R8, R8, R2, R20 ;  /* 0x000000020808723c */ /* 0x000ff60000001814 */
[----:B------:R-:W-:Y:S04]  /*31120*/  STL.64 [R1+0x70], R24 ;  /* 0x0000701801007387 */ /* 0x000fe80000100a00 */
[----:B------:R-:W-:Y:S04]  /*31130*/  STL.64 [R1+0x78], R26 ;  /* 0x0000781a01007387 */ /* 0x000fe80000100a00 */
[----:B------:R-:W-:Y:S04]  /*31140*/  STL.64 [R1+0x10], R8 ;  /* 0x0000100801007387 */ /* 0x000fe80000100a00 */
[----:B------:R-:W-:Y:S04]  /*31150*/  STL [R1+0x18], R10 ;  /* 0x0000180a01007387 */ /* 0x000fe80000100800 */
[----:B------:R-:W2:Y:S04]  /*31160*/  LDL.LU R20, [R1+0x814] ;  /* 0x0008140001147983 */ /* 0x000ea80000300800 */
[----:B------:R-:W2:Y:S04]  /*31170*/  LDL.LU R21, [R1+0x81c] ;  /* 0x00081c0001157983 */ /* 0x000ea80000300800 */
[----:B------:R-:W3:Y:S04]  /*31180*/  LDL.LU R22, [R1+0x828] ;  /* 0x0008280001167983 */ /* 0x000ee80000300800 */
[----:B------:R-:W3:Y:S01]  /*31190*/  LDL.LU R23, [R1+0x82c] ;  /* 0x00082c0001177983 */ /* 0x000ee20000300800 */
[----:B------:R-:W-:-:S02]  /*311a0*/  IMAD R0, R13, 0x100, R16 ;  /* 0x000001000d007824 */ /* 0x000fc400078e0210 */
[----:B------:R-:W-:Y:S02]  /*311b0*/  IMAD R7, R18, 0x100, R17 ;  /* 0x0000010012077824 */ /* 0x000fe400078e0211 */
        /* <DEDUP_REMOVED lines=9> */
[----:B------:R-:W4:Y:S04]  /*31250*/  LDL.LU R18, [R1+0x844] ;  /* 0x0008440001127983 */ /* 0x000f280000300800 */
[----:B------:R-:W4:Y:S01]  /*31260*/  LDL.LU R19, [R1+0x840] ;  /* 0x0008400001137983 */ /* 0x000f220000300800 */
[----:B------:R-:W-:-:S02]  /*31270*/  IMAD R6, R15, 0x100, R14 ;  /* 0x000001000f067824 */ /* 0x000fc400078e020e */
[----:B------:R-:W-:Y:S01]  /*31280*/  IMAD.MOV.U32 R29, RZ, RZ, R11 ;  /* 0x000000ffff1d7224 */ /* 0x000fe200078e000b */
[----:B----4-:R-:W-:Y:S04]  /*31290*/  STL.64 [R1+0x1c40], R18 ;  /* 0x001c401201007387 */ /* 0x010fe80000100a00 */
[----:B---3--:R0:W-:Y:S04]  /*312a0*/  STL.64 [R1+0x1c38], R16 ;  /* 0x001c381001007387 */ /* 0x0081e80000100a00 */
[----:B0-----:R-:W3:Y:S04]  /*312b0*/  LDL.LU R16, [R1+0x40] ;  /* 0x0000400001107983 */ /* 0x001ee80000300800 */
[----:B------:R-:W3:Y:S04]  /*312c0*/  LDL.LU R17, [R1+0x44] ;  /* 0x0000440001117983 */ /* 0x000ee80000300800 */
[----:B------:R-:W3:Y:S04]  /*312d0*/  LDL.LU R18, [R1+0x48] ;  /* 0x0000480001127983 */ /* 0x000ee80000300800 */
        /* <DEDUP_REMOVED lines=20> */
[----:B------:R0:W-:Y:S04]  /*31420*/  STL [R1+0x1be0], R29 ;  /* 0x001be01d01007387 */ /* 0x0001e80000100800 */
[----:B0-----:R-:W5:Y:S04]  /*31430*/  LDL.LU R29, [R1+0x868] ;  /* 0x00086800011d7983 */ /* 0x001f680000300800 */
[----:B------:R-:W3:Y:S04]  /*31440*/  LDL.LU R0, [R1+0x810] ;  /* 0x0008100001007983 */ /* 0x000ee80000300800 */
[----:B------:R-:W2:Y:S04]  /*31450*/  LDL.LU R6, [R1+0x818] ;  /* 0x0008180001067983 */ /* 0x000ea80000300800 */
[----:B------:R-:W2:Y:S04]  /*31460*/  LDL.LU R7, [R1+0x824] ;  /* 0x0008240001077983 */ /* 0x000ea80000300800 */
[----:B------:R-:W2:Y:S04]  /*31470*/  LDL.LU R12, [R1+0x820] ;  /* 0x00082000010c7983 */ /* 0x000ea80000300800 */
[----:B------:R-:W-:Y:S04]  /*31480*/  STL.64 [R1+0x50], R20 ;  /* 0x0000501401007387 */ /* 0x000fe80000100a00 */
[----:B------:R0:W-:Y:S04]  /*31490*/  STL.64 [R1+0x58], R22 ;  /* 0x0000581601007387 */ /* 0x0001e80000100a00 */
[----:B0-----:R-:W2:Y:S04]  /*314a0*/  LDL.LU.64 R22, [R1+0x1c60] ;  /* 0x001c600001167983 */ /* 0x001ea80000300a00 */
[----:B------:R-:W3:Y:S02]  /*314b0*/  LDL.LU.64 R20, [R1+0x1c58] ;  /* 0x001c580001147983 */ /* 0x000ee40000300a00 */
[----:B---3--:R-:W-:-:S02]  /*314c0*/  IMAD R0, R0, 0x100, R20 ;  /* 0x0000010000007824 */ /* 0x008fc400078e0214 */
[----:B--2---:R-:W-:Y:S01]  /*314d0*/  IMAD R6, R6, 0x100, R21 ;  /* 0x0000010006067824 */ /* 0x004fe200078e0215 */
[----:B------:R-:W2:Y:S04]  /*314e0*/  LDL.LU R20, [R1+0x1c54] ;  /* 0x001c540001147983 */ /* 0x000ea80000300800 */
[----:B------:R-:W2:Y:S01]  /*314f0*/  LDL.LU R21, [R1+0x1c50] ;  /* 0x001c500001157983 */ /* 0x000ea20000300800 */
[----:B------:R-:W-:Y:S02]  /*31500*/  IMAD R7, R7, 0x100, R22 ;  /* 0x0000010007077824 */ /* 0x000fe400078e0216 */
[----:B------:R-:W-:Y:S01]  /*31510*/  IMAD R12, R12, 0x100, R23 ;  /* 0x000001000c0c7824 */ /* 0x000fe200078e0217 */
[----:B------:R-:W2:Y:S04]  /*31520*/  LDL.LU R22, [R1+0x1c4c] ;  /* 0x001c4c0001167983 */ /* 0x000ea80000300800 */
[----:B------:R-:W2:Y:S02]  /*31530*/  LDL.LU R23, [R1+0x1c48] ;  /* 0x001c480001177983 */ /* 0x000ea40000300800 */
[----:B--2---:R-:W-:Y:S02]  /*31540*/  HMMA.16816.F32 R8, R8, R2, R20 ;  /* 0x000000020808723c */ /* 0x004fe40000001814 */
[----:B------:R-:W2:Y:S04]  /*31550*/  LDL.LU R20, [R1+0x84c] ;  /* 0x00084c0001147983 */ /* 0x000ea80000300800 */
[----:B------:R-:W3:-:S13]  /*31560*/  LDL.LU R21, [R1+0x854] ;  /* 0x0008540001157983 */ /* 0x000eda0000300800 */
[----:B------:R0:W-:Y:S04]  /*31570*/  STL.64 [R1], R8 ;  /* 0x0000000801007387 */ /* 0x0001e80000100a00 */
[----:B------:R1:W-:Y:S04]  /*31580*/  STL.64 [R1+0x8], R10 ;  /* 0x0000080a01007387 */ /* 0x0003e80000100a00 */
[----:B------:R-:W3:Y:S04]  /*31590*/  LDL.LU R22, [R1+0x850] ;  /* 0x0008500001167983 */ /* 0x000ee80000300800 */
[----:B------:R-:W4:Y:S01]  /*315a0*/  LDL.LU R23, [R1+0x85c] ;  /* 0x00085c0001177983 */ /* 0x000f220000300800 */
[----:B0-----:R-:W-:-:S02]  /*315b0*/  F2FP.F16.E4M3.UNPACK_B R8, R0 ;  /* 0x00000000ff08723e */ /* 0x001fc400020006ff */
[----:B------:R-:W-:Y:S02]  /*315c0*/  F2FP.F16.E4M3.UNPACK_B R9, R6 ;  /* 0x00000006ff09723e */ /* 0x000fe400020006ff */
[----:B-1----:R-:W-:Y:S02]  /*315d0*/  F2FP.F16.E4M3.UNPACK_B R10, R7 ;  /* 0x00000007ff0a723e */ /* 0x002fe400020006ff */
[----:B------:R-:W-:Y:S01]  /*315e0*/  F2FP.F16.E4M3.UNPACK_B R11, R12 ;  /* 0x0000000cff0b723e */ /* 0x000fe200020006ff */
[----:B------:R-:W2:Y:S04]  /*315f0*/  LDL.LU R0, [R1+0x848] ;  /* 0x0008480001007983 */ /* 0x000ea80000300800 */
[----:B------:R-:W2:Y:S04]  /*31600*/  LDL.LU R6, [R1+0x83c] ;  /* 0x00083c0001067983 */ /* 0x000ea80000300800 */
[----:B------:R-:W2:Y:S01]  /*31610*/  LDL.LU R7, [R1+0x834] ;  /* 0x0008340001077983 */ /* 0x000ea20000300800 */
[C---:B------:R-:W-:Y:S08]  /*31620*/  HMMA.16816.F32 R16, R8.reuse, R4, R16 ;  /* 0x000000040810723c */ /* 0x040ff00000001810 */
[----:B------:R-:W-:Y:S11]  /*31630*/  HMMA.16816.F32 R8, R8, R2, R24 ;  /* 0x000000020808723c */ /* 0x000ff60000001818 */
[----:B------:R-:W-:Y:S04]  /*31640*/  STL.64 [R1+0x40], R16 ;  /* 0x0000401001007387 */ /* 0x000fe80000100a00 */
[----:B------:R0:W-:Y:S04]  /*31650*/  STL.64 [R1+0x48], R18 ;  /* 0x0000481201007387 */ /* 0x0001e80000100a00 */
[----:B0-----:R-:W2:Y:S04]  /*31660*/  LDL.LU.64 R18, [R1+0x1c40] ;  /* 0x001c400001127983 */ /* 0x001ea80000300a00 */
[----:B------:R-:W3:Y:S04]  /*31670*/  LDL.LU.64 R16, [R1+0x1c38] ;  /* 0x001c380001107983 */ /* 0x000ee80000300a00 */
[----:B------:R-:W4:Y:S04]  /*31680*/  LDL.LU.64 R26, [R1+0x1c30] ;  /* 0x001c3000011a7983 */ /* 0x000f280000300a00 */
[----:B------:R-:W4:Y:S04]  /*31690*/  LDL.LU.64 R24, [R1+0x1c28] ;  /* 0x001c280001187983 */ /* 0x000f280000300a00 */
[----:B------:R0:W-:Y:S04]  /*316a0*/  STL.64 [R1+0x20], R8 ;  /* 0x0000200801007387 */ /* 0x0001e80000100a00 */
[----:B------:R1:W-:Y:S04]  /*316b0*/  STL.64 [R1+0x28], R10 ;  /* 0x0000280a01007387 */ /* 0x0003e80000100a00 */
[----:B0-----:R-:W4:Y:S04]  /*316c0*/  LDL.LU R8, [R1+0xf0] ;  /* 0x0000f00001087983 */ /* 0x001f280000300800 */
[----:B------:R-:W4:Y:S04]  /*316d0*/  LDL.LU R9, [R1+0xf4] ;  /* 0x0000f40001097983 */ /* 0x000f280000300800 */
[----:B-1----:R-:W4:Y:S04]  /*316e0*/  LDL.LU R10, [R1+0xf8] ;  /* 0x0000f800010a7983 */ /* 0x002f280000300800 */
[----:B------:R-:W4:Y:S01]  /*316f0*/  LDL.LU R11, [R1+0xfc] ;  /* 0x0000fc00010b7983 */ /* 0x000f220000300800 */
[----:B--2---:R-:W-:-:S02]  /*31700*/  IMAD R18, R18, 0x100, R0 ;  /* 0x0000010012127824 */ /* 0x004fc400078e0200 */
[----:B---3--:R-:W-:Y:S02]  /*31710*/  IMAD R16, R16, 0x100, R7 ;  /* 0x0000010010107824 */ /* 0x008fe400078e0207 */
[----:B------:R-:W-:Y:S02]  /*31720*/  IMAD R17, R17, 0x100, R6 ;  /* 0x0000010011117824 */ /* 0x000fe400078e0206 */
[----:B------:R-:W-:Y:S01]  /*31730*/  IMAD R19, R19, 0x100, R20 ;  /* 0x0000010013137824 */ /* 0x000fe200078e0214 */
[----:B------:R-:W-:Y:S02]  /*31740*/  F2FP.F16.E4M3.UNPACK_B R18, R18 ;  /* 0x00000012ff12723e */ /* 0x000fe400020006ff */
[----:B------:R-:W-:Y:S02]  /*31750*/  F2FP.F16.E4M3.UNPACK_B R16, R16 ;  /* 0x00000010ff10723e */ /* 0x000fe400020006ff */
[----:B------:R-:W-:Y:S02]  /*31760*/  F2FP.F16.E4M3.UNPACK_B R17, R17 ;  /* 0x00000011ff11723e */ /* 0x000fe400020006ff */
[----:B------:R-:W-:-:S07]  /*31770*/  F2FP.F16.E4M3.UNPACK_B R19, R19 ;  /* 0x00000013ff13723e */ /* 0x000fce00020006ff */
[C---:B----4-:R-:W-:Y:S08]  /*31780*/  HMMA.16816.F32 R8, R16.reuse, R4, R8 ;  /* 0x000000041008723c */ /* 0x050ff00000001808 */
[----:B------:R-:W-:Y:S11]  /*31790*/  HMMA.16816.F32 R16, R16, R2, R24 ;  /* 0x000000021010723c */ /* 0x000ff60000001818 */
[----:B------:R0:W-:Y:S04]  /*317a0*/  STL.64 [R1+0x30], R8 ;  /* 0x0000300801007387 */ /* 0x0001e80000100a00 */
[----:B------:R1:W-:Y:S04]  /*317b0*/  STL.64 [R1+0x38], R10 ;  /* 0x0000380a01007387 */ /* 0x0003e80000100a00 */
[----:B0-----:R-:W2:Y:S04]  /*317c0*/  LDL.LU R8, [R1+0xb0] ;  /* 0x0000b00001087983 */ /* 0x001ea80000300800 */
[----:B------:R-:W2:Y:S04]  /*317d0*/  LDL.LU R9, [R1+0xb4] ;  /* 0x0000b40001097983 */ /* 0x000ea80000300800 */
[----:B-1----:R-:W2:Y:S04]  /*317e0*/  LDL.LU R10, [R1+0xb8] ;  /* 0x0000b800010a7983 */ /* 0x002ea80000300800 */
[----:B------:R-:W2:Y:S04]  /*317f0*/  LDL.LU R11, [R1+0xbc] ;  /* 0x0000bc00010b7983 */ /* 0x000ea80000300800 */
[----:B------:R-:W3:Y:S04]  /*31800*/  LDL.LU R20, [R1+0x870] ;  /* 0x0008700001147983 */ /* 0x000ee80000300800 */
[----:B------:R0:W-:Y:S04]  /*31810*/  STL [R1+0x1c1c], R2 ;  /* 0x001c1c0201007387 */ /* 0x0001e80000100800 */
[----:B0-----:R-:W4:Y:S01]  /*31820*/  LDL.LU R2, [R1+0x87c] ;  /* 0x00087c0001027983 */ /* 0x001f220000300800 */
[----:B------:R-:W-:-:S02]  /*31830*/  IMAD R12, R22, 0x100, R21 ;  /* 0x00000100160c7824 */ /* 0x000fc400078e0215 */
[----:B------:R-:W-:Y:S02]  /*31840*/  IMAD R13, R13, 0x100, R23 ;  /* 0x000001000d0d7824 */ /* 0x000fe400078e0217 */
[----:B-----5:R-:W-:Y:S02]  /*31850*/  IMAD R14, R14, 0x100, R29 ;  /* 0x000001000e0e7824 */ /* 0x020fe400078e021d */
[----:B------:R-:W-:Y:S01]  /*31860*/  IMAD R15, R15, 0x100, R28 ;  /* 0x000001000f0f7824 */ /* 0x000fe200078e021c */
[----:B------:R-:W-:Y:S02]  /*31870*/  F2FP.F16.E4M3.UNPACK_B R12, R12 ;  /* 0x0000000cff0c723e */ /* 0x000fe400020006ff */
[----:B------:R-:W-:Y:S02]  /*31880*/  F2FP.F16.E4M3.UNPACK_B R13, R13 ;  /* 0x0000000dff0d723e */ /* 0x000fe400020006ff */
[----:B------:R-:W-:Y:S02]  /*31890*/  F2FP.F16.E4M3.UNPACK_B R14, R14 ;  /* 0x0000000eff0e723e */ /* 0x000fe400020006ff */
[----:B------:R-:W-:Y:S01]  /*318a0*/  F2FP.F16.E4M3.UNPACK_B R15, R15 ;  /* 0x0000000fff0f723e */ /* 0x000fe200020006ff */
[----:B----4-:R0:W-:Y:S04]  /*318b0*/  STL [R1+0x1c20], R2 ;  /* 0x001c200201007387 */ /* 0x0101e80000100800 */
[----:B0-----:R-:W3:Y:S04]  /*318c0*/  LDL.LU R2, [R1+0x874] ;  /* 0x0008740001027983 */ /* 0x001ee80000300800 */
[----:B------:R-:W4:Y:S04]  /*318d0*/  LDL.LU R21, [R1+0x878] ;  /* 0x0008780001157983 */ /* 0x000f280000300800 */
[----:B------:R0:W-:Y:S01]  /*318e0*/  STL [R1+0x1c18], R3 ;  /* 0x001c180301007387 */ /* 0x0001e20000100800 */
[----:B--2---:R-:W-:Y:S03]  /*318f0*/  HMMA.16816.F32 R8, R12, R4, R8 ;  /* 0x000000040c08723c */ /* 0x004fe60000001808 */
[----:B0-----:R-:W2:Y:S04]  /*31900*/  LDL.LU R3, [R1+0x884] ;  /* 0x0008840001037983 */ /* 0x001ea80000300800 */
[----:B------:R-:W2:Y:S04]  /*31910*/  LDL.LU R22, [R1+0x880] ;  /* 0x0008800001167983 */ /* 0x000ea80000300800 */
[----:B------:R-:W5:Y:S04]  /*31920*/  LDL.LU R28, [R1+0x88c] ;  /* 0x00088c00011c7983 */ /* 0x000f680000300800 */
        /* <DEDUP_REMOVED lines=9> */
[----:B------:R0:W-:Y:S04]  /*319c0*/  STL [R1+0x1b90], R16 ;  /* 0x001b901001007387 */ /* 0x0001e80000100800 */
[----:B------:R1:W-:Y:S04]  /*319d0*/  STL [R1+0x1b6c], R17 ;  /* 0x001b6c1101007387 */ /* 0x0003e80000100800 */
[----:B------:R1:W-:Y:S04]  /*319e0*/  STL [R1+0x1b68], R18 ;  /* 0x001b681201007387 */ /* 0x0003e80000100800 */
[----:B------:R1:W-:Y:S04]  /*319f0*/  STL [R1+0x1b40], R19 ;  /* 0x001b401301007387 */ /* 0x0003e80000100800 */
[----:B0-----:R-:W4:Y:S04]  /*31a00*/  LDL.LU R16, [R1+0x130] ;  /* 0x0001300001107983 */ /* 0x001f280000300800 */
[----:B-1----:R-:W4:Y:S04]  /*31a10*/  LDL.LU R17, [R1+0x134] ;  /* 0x0001340001117983 */ /* 0x002f280000300800 */
[----:B------:R-:W4:Y:S04]  /*31a20*/  LDL.LU R18, [R1+0x138] ;  /* 0x0001380001127983 */ /* 0x000f280000300800 */
[----:B------:R-:W4:Y:S04]  /*31a30*/  LDL.LU R19, [R1+0x13c] ;  /* 0x00013c0001137983 */ /* 0x000f280000300800 */
[----:B------:R-:W4:Y:S04]  /*31a40*/  LDL.LU R4, [R1+0x158] ;  /* 0x0001580001047983 */ /* 0x000f280000300800 */
[----:B------:R-:W4:Y:S04]  /*31a50*/  LDL.LU R5, [R1+0x15c] ;  /* 0x00015c0001057983 */ /* 0x000f280000300800 */
[----:B------:R-:W-:Y:S04]  /*31a60*/  STL.64 [R1+0x1b50], R10 ;  /* 0x001b500a01007387 */ /* 0x000fe80000100a00 */
[----:B------:R0:W-:Y:S04]  /*31a70*/  STL.64 [R1+0x1b48], R8 ;  /* 0x001b480801007387 */ /* 0x0001e80000100a00 */
[----:B0-----:R-:W4:Y:S04]  /*31a80*/  LDL.LU R8, [R1+0x60] ;  /* 0x0000600001087983 */ /* 0x001f280000300800 */
[----:B------:R-:W4:Y:S04]  /*31a90*/  LDL.LU R9, [R1+0x64] ;  /* 0x0000640001097983 */ /* 0x000f280000300800 */
[----:B------:R-:W4:Y:S04]  /*31aa0*/  LDL.LU R10, [R1+0x68] ;  /* 0x00006800010a7983 */ /* 0x000f280000300800 */
[----:B------:R-:W4:Y:S01]  /*31ab0*/  LDL.LU R11, [R1+0x6c] ;  /* 0x00006c00010b7983 */ /* 0x000f220000300800 */
[----:B---3--:R-:W-:-:S03]  /*31ac0*/  IMAD R20, R20, 0x100, R2 ;  /* 0x0000010014147824 */ /* 0x008fc600078e0202 */
[----:B------:R-:W4:Y:S01]  /*31ad0*/  LDL.LU R2, [R1+0x1c20] ;  /* 0x001c200001027983 */ /* 0x000f220000300800 */
[----:B--2---:R-:W-:Y:S02]  /*31ae0*/  IMAD R22, R22, 0x100, R3 ;  /* 0x0000010016167824 */ /* 0x004fe400078e0203 */
[----:B----4-:R-:W-:Y:S02]  /*31af0*/  IMAD R21, R21, 0x100, R2 ;  /* 0x0000010015157824 */ /* 0x010fe400078e0202 */
[----:B------:R-:W2:Y:S04]  /*31b00*/  LDL.LU R2, [R1+0x1c1c] ;  /* 0x001c1c0001027983 */ /* 0x000ea80000300800 */
[----:B------:R-:W2:Y:S01]  /*31b10*/  LDL.LU R3, [R1+0x1c18] ;  /* 0x001c180001037983 */ /* 0x000ea20000300800 */
[----:B-----5:R-:W-:Y:S01]  /*31b20*/  IMAD R23, R23, 0x100, R28 ;  /* 0x0000010017177824 */ /* 0x020fe200078e021c */
[----:B------:R-:W-:-:S02]  /*31b30*/  F2FP.F16.E4M3.UNPACK_B R20, R20 ;  /* 0x00000014ff14723e */ /* 0x000fc400020006ff */
[----:B------:R-:W-:Y:S02]  /*31b40*/  F2FP.F16.E4M3.UNPACK_B R21, R21 ;  /* 0x00000015ff15723e */ /* 0x000fe400020006ff */
[----:B------:R-:W-:Y:S01]  /*31b50*/  F2FP.F16.E4M3.UNPACK_B R22, R22 ;  /* 0x00000016ff16723e */ /* 0x000fe200020006ff */
[----:B------:R-:W3:Y:S01]  /*31b60*/  LDL.LU R28, [R1+0x1c14] ;  /* 0x001c1400011c7983 */ /* 0x000ee20000300800 */
[----:B------:R-:W-:Y:S01]  /*31b70*/  F2FP.F16.E4M3.UNPACK_B R23, R23 ;  /* 0x00000017ff17723e */ /* 0x000fe200020006ff */
[----:B------:R-:W-:Y:S01]  /*31b80*/  IMAD R0, R29, 0x100, R0 ;  /* 0x000001001d007824 */ /* 0x000fe200078e0200 */
[----:B--2---:R-:W-:Y:S01]  /*31b90*/  HMMA.16816.F32 R12, R12, R2, R8 ;  /* 0x000000020c0c723c */ /* 0x004fe20000001808 */
[----:B------:R-:W-:Y:S02]  /*31ba0*/  F2FP.F16.E4M3.UNPACK_B R2, R4.H1 ;  /* 0x00000004ff02723e */ /* 0x000fe400030006ff */
[----:B------:R-:W-:-:S07]  /*31bb0*/  F2FP.F16.E4M3.UNPACK_B R3, R5.H1 ;  /* 0x00000005ff03723e */ /* 0x000fce00030006ff */
[----:B------:R-:W-:Y:S01]  /*31bc0*/  HMMA.16816.F32 R8, R20, R2, R16 ;  /* 0x000000021408723c */ /* 0x000fe20000001810 */
[----:B------:R-:W-:-:S08]  /*31bd0*/  F2FP.F16.E4M3.UNPACK_B R4, R7.H1 ;  /* 0x00000007ff04723e */ /* 0x000fd000030006ff */
[----:B------:R-:W-:Y:S04]  /*31be0*/  STL.64 [R1+0x1b60], R14 ;  /* 0x001b600e01007387 */ /* 0x000fe80000100a00 */
[----:B------:R-:W-:Y:S04]  /*31bf0*/  STL.64 [R1+0x1b58], R12 ;  /* 0x001b580c01007387 */ /* 0x000fe80000100a00 */
[----:B------:R-:W-:Y:S04]  /*31c00*/  STL [R1+0x1c10], R4 ;  /* 0x001c100401007387 */ /* 0x000fe80000100800 */
[----:B------:R-:W-:Y:S04]  /*31c10*/  STL.64 [R1+0x3b0], R8 ;  /* 0x0003b00801007387 */ /* 0x000fe80000100a00 */
[----:B------:R-:W-:Y:S04]  /*31c20*/  STL.64 [R1+0x3b8], R10 ;  /* 0x0003b80a01007387 */ /* 0x000fe80000100a00 */
[----:B------:R-:W2:Y:S04]  /*31c30*/  LDL.LU R29, [R1+0x8cc] ;  /* 0x0008cc00011d7983 */ /* 0x000ea80000300800 */
[----:B--2---:R0:W-:Y:S04]  /*31c40*/  STL [R1+0x1be4], R29 ;  /* 0x001be41d01007387 */ /* 0x0041e80000100800 */
[----:B0-----:R-:W2:Y:S04]  /*31c50*/  LDL.LU R29, [R1+0x8c4] ;  /* 0x0008c400011d7983 */ /* 0x001ea80000300800 */
[----:B--2---:R0:W-:Y:S04]  /*31c60*/  STL [R1+0x1be8], R29 ;  /* 0x001be81d01007387 */ /* 0x0041e80000100800 */
[----:B0-----:R-:W2:Y:S01]  /*31c70*/  LDL.LU R29, [R1+0x8bc] ;  /* 0x0008bc00011d7983 */ /* 0x001ea20000300800 */
[----:B------:R-:W-:Y:S01]  /*31c80*/  IMAD R7, R24, 0x100, R25 ;  /* 0x0000010018077824 */ /* 0x000fe200078e0219 */
[----:B------:R-:W-:Y:S01]  /*31c90*/  F2FP.F16.E4M3.UNPACK_B R5, R6.H1 ;  /* 0x00000006ff05723e */ /* 0x000fe200030006ff */
[----:B------:R-:W-:Y:S01]  /*31ca0*/  IMAD R6, R26, 0x100, R27 ;  /* 0x000001001a067824 */ /* 0x000fe200078e021b */
[----:B--2---:R0:W-:Y:S04]  /*31cb0*/  STL [R1+0x1bec], R29 ;  /* 0x001bec1d01007387 */ /* 0x0041e80000100800 */
[----:B0-----:R-:W2:Y:S04]  /*31cc0*/  LDL.LU R29, [R1+0x8b4] ;  /* 0x0008b400011d7983 */ /* 0x001ea80000300800 */
[----:B------:R-:W4:Y:S04]  /*31cd0*/  LDL.LU R24, [R1+0x8d4] ;  /* 0x0008d40001187983 */ /* 0x000f280000300800 */
[----:B------:R-:W4:Y:S04]  /*31ce0*/  LDL.LU R25, [R1+0x8dc] ;  /* 0x0008dc0001197983 */ /* 0x000f280000300800 */
[----:B------:R-:W5:Y:S04]  /*31cf0*/  LDL.LU R26, [R1+0x8e4] ;  /* 0x0008e400011a7983 */ /* 0x000f680000300800 */
[----:B------:R-:W5:Y:S04]  /*31d00*/  LDL.LU R27, [R1+0x8ec] ;  /* 0x0008ec00011b7983 */ /* 0x000f680000300800 */
[----:B-----5:R-:W-:Y:S04]  /*31d10*/  STL.64 [R1+0x1bc8], R26 ;  /* 0x001bc81a01007387 */ /* 0x020fe80000100a00 */
[----:B----4-:R0:W-:Y:S04]  /*31d20*/  STL.64 [R1+0x1bc0], R24 ;  /* 0x001bc01801007387 */ /* 0x0101e80000100a00 */
[----:B0-----:R-:W4:Y:S04]  /*31d30*/  LDL.LU R24, [R1+0x90] ;  /* 0x0000900001187983 */ /* 0x001f280000300800 */
[----:B------:R-:W4:Y:S04]  /*31d40*/  LDL.LU R25, [R1+0x94] ;  /* 0x0000940001197983 */ /* 0x000f280000300800 */
[----:B------:R-:W5:Y:S01]  /*31d50*/  LDL.LU R26, [R1+0x98] ;  /* 0x00009800011a7983 */ /* 0x000f620000300800 */
[----:B---3--:R-:W-:-:S03]  /*31d60*/  IMAD.MOV.U32 R27, RZ, RZ, R28 ;  /* 0x000000ffff1b7224 */ /* 0x008fc600078e001c */
[----:B------:R-:W3:Y:S04]  /*31d70*/  LDL.LU R4, [R1+0x8ac] ;  /* 0x0008ac0001047983 */ /* 0x000ee80000300800 */
[----:B------:R-:W3:Y:S04]  /*31d80*/  LDL.LU R28, [R1+0x8a8] ;  /* 0x0008a800011c7983 */ /* 0x000ee80000300800 */
[----:B-----5:R-:W-:Y:S04]  /*31d90*/  STL.64 [R1+0x1bd8], R26 ;  /* 0x001bd81a01007387 */ /* 0x020fe80000100a00 */
[----:B----4-:R0:W-:Y:S04]  /*31da0*/  STL.64 [R1+0x1bd0], R24 ;  /* 0x001bd01801007387 */ /* 0x0101e80000100a00 */
[----:B0-----:R-:W4:Y:S04]  /*31db0*/  LDL.LU R24, [R1+0x80] ;  /* 0x0000800001187983 */ /* 0x001f280000300800 */
[----:B------:R-:W4:Y:S04]  /*31dc0*/  LDL.LU R25, [R1+0x84] ;  /* 0x0000840001197983 */ /* 0x000f280000300800 */
[----:B------:R-:W5:Y:S04]  /*31dd0*/  LDL.LU R26, [R1+0x88] ;  /* 0x00008800011a7983 */ /* 0x000f680000300800 */
[----:B------:R-:W5:Y:S04]  /*31de0*/  LDL.LU R27, [R1+0x8c] ;  /* 0x00008c00011b7983 */ /* 0x000f680000300800 */
[----:B-----5:R-:W-:Y:S04]  /*31df0*/  STL.64 [R1+0x1bf8], R26 ;  /* 0x001bf81a01007387 */ /* 0x020fe80000100a00 */
[----:B----4-:R0:W-:Y:S04]  /*31e00*/  STL.64 [R1+0x1bf0], R24 ;  /* 0x001bf01801007387 */ /* 0x0101e80000100a00 */
[----:B0-----:R-:W4:Y:S04]  /*31e10*/  LDL.LU R24, [R1+0xe0] ;  /* 0x0000e00001187983 */ /* 0x001f280000300800 */
[----:B------:R-:W4:Y:S04]  /*31e20*/  LDL.LU R25, [R1+0xe4] ;  /* 0x0000e40001197983 */ /* 0x000f280000300800 */
[----:B------:R-:W5:Y:S04]  /*31e30*/  LDL.LU R26, [R1+0xe8] ;  /* 0x0000e800011a7983 */ /* 0x000f680000300800 */
[----:B------:R-:W5:Y:S01]  /*31e40*/  LDL.LU R27, [R1+0xec] ;  /* 0x0000ec00011b7983 */ /* 0x000f620000300800 */
[----:B---3--:R-:W-:-:S03]  /*31e50*/  IMAD R28, R28, 0x100, R4 ;  /* 0x000001001c1c7824 */ /* 0x008fc600078e0204 */
[----:B-----5:R-:W-:Y:S04]  /*31e60*/  STL.64 [R1+0x1c08], R26 ;  /* 0x001c081a01007387 */ /* 0x020fe80000100a00 */
[----:B----4-:R0:W-:Y:S04]  /*31e70*/  STL.64 [R1+0x1c00], R24 ;  /* 0x001c001801007387 */ /* 0x0101e80000100a00 */
[----:B0-----:R-:W3:Y:S04]  /*31e80*/  LDL.LU R24, [R1+0xa0] ;  /* 0x0000a00001187983 */ /* 0x001ee80000300800 */
[----:B------:R-:W3:Y:S04]  /*31e90*/  LDL.LU R25, [R1+0xa4] ;  /* 0x0000a40001197983 */ /* 0x000ee80000300800 */
[----:B------:R-:W3:Y:S04]  /*31ea0*/  LDL.LU R26, [R1+0xa8] ;  /* 0x0000a800011a7983 */ /* 0x000ee80000300800 */
[----:B------:R-:W3:Y:S04]  /*31eb0*/  LDL.LU R27, [R1+0xac] ;  /* 0x0000ac00011b7983 */ /* 0x000ee80000300800 */
[----:B------:R-:W4:Y:S04]  /*31ec0*/  LDL.LU R12, [R1+0x70] ;  /* 0x00007000010c7983 */ /* 0x000f280000300800 */
[----:B------:R-:W4:Y:S04]  /*31ed0*/  LDL.LU R13, [R1+0x74] ;  /* 0x00007400010d7983 */ /* 0x000f280000300800 */
[----:B------:R-:W4:Y:S04]  /*31ee0*/  LDL.LU R14, [R1+0x78] ;  /* 0x00007800010e7983 */ /* 0x000f280000300800 */
[----:B------:R-:W4:Y:S04]  /*31ef0*/  LDL.LU R15, [R1+0x7c] ;  /* 0x00007c00010f7983 */ /* 0x000f280000300800 */
[----:B------:R-:W5:Y:S04]  /*31f00*/  LDL.LU R8, [R1+0x8f4] ;  /* 0x0008f40001087983 */ /* 0x000f680000300800 */
[----:B------:R-:W5:Y:S04]  /*31f10*/  LDL.LU R9, [R1+0x8f0] ;  /* 0x0008f00001097983 */ /* 0x000f680000300800 */
[----:B------:R-:W2:Y:S04]  /*31f20*/  LDL.LU R10, [R1+0x8fc] ;  /* 0x0008fc00010a7983 */ /* 0x000ea80000300800 */
[----:B------:R-:W2:Y:S04]  /*31f30*/  LDL.LU R11, [R1+0x8f8] ;  /* 0x0008f800010b7983 */ /* 0x000ea80000300800 */
[----:B------:R-:W2:Y:S04]  /*31f40*/  LDL.LU R19, [R1+0x908] ;  /* 0x0009080001137983 */ /* 0x000ea80000300800 */
[----:B------:R-:W2:Y:S04]  /*31f50*/  LDL.LU R18, [R1+0x904] ;  /* 0x0009040001127983 */ /* 0x000ea80000300800 */
[----:B------:R-:W2:Y:S04]  /*31f60*/  LDL.LU R17, [R1+0x90c] ;  /* 0x00090c0001117983 */ /* 0x000ea80000300800 */
[----:B------:R-:W2:Y:S04]  /*31f70*/  LDL.LU R16, [R1+0x900] ;  /* 0x0009000001107983 */ /* 0x000ea80000300800 */
[----:B------:R-:W3:Y:S02]  /*31f80*/  LDL.LU R4, [R1+0x1c10] ;  /* 0x001c100001047983 */ /* 0x000ee40000300800 */
[----:B---3--:R-:W-:Y:S02]  /*31f90*/  HMMA.16816.F32 R20, R20, R4, R24 ;  /* 0x000000041414723c */ /* 0x008fe40000001818 */
[----:B------:R-:W3:Y:S04]  /*31fa0*/  LDL.LU.64 R26, [R1+0x1c08] ;  /* 0x001c0800011a7983 */ /* 0x000ee80000300a00 */
[----:B------:R-:W3:-:S13]  /*31fb0*/  LDL.LU.64 R24, [R1+0x1c00] ;  /* 0x001c000001187983 */ /* 0x000eda0000300a00 */
[----:B------:R0:W-:Y:S04]  /*31fc0*/  STL.64 [R1+0x340], R20 ;  /* 0x0003401401007387 */ /* 0x0001e80000100a00 */
[----:B------:R1:W-:Y:S01]  /*31fd0*/  STL.64 [R1+0x348], R22 ;  /* 0x0003481601007387 */ /* 0x0003e20000100a00 */
[----:B0-----:R-:W-:-:S03]  /*31fe0*/  F2FP.F16.E4M3.UNPACK_B R20, R0 ;  /* 0x00000000ff14723e */ /* 0x001fc600020006ff */
[----:B------:R-:W2:Y:S01]  /*31ff0*/  LDL.LU R0, [R1+0x8b0] ;  /* 0x0008b00001007983 */ /* 0x000ea20000300800 */
[----:B------:R-:W-:Y:S02]  /*32000*/  F2FP.F16.E4M3.UNPACK_B R21, R6 ;  /* 0x00000006ff15723e */ /* 0x000fe400020006ff */
[----:B-1----:R-:W-:Y:S02]  /*32010*/  F2FP.F16.E4M3.UNPACK_B R22, R7 ;  /* 0x00000007ff16723e */ /* 0x002fe400020006ff */
[----:B------:R-:W-:Y:S01]  /*32020*/  F2FP.F16.E4M3.UNPACK_B R23, R28 ;  /* 0x0000001cff17723e */ /* 0x000fe200020006ff */
[----:B------:R-:W4:Y:S04]  /*32030*/  LDL.LU R6, [R1+0x8b8] ;  /* 0x0008b80001067983 */ /* 0x000f280000300800 */
[----:B------:R-:W4:Y:S04]  /*32040*/  LDL.LU R7, [R1+0x8c0] ;  /* 0x0008c00001077983 */ /* 0x000f280000300800 */
[----:B------:R-:W4:Y:S01]  /*32050*/  LDL.LU R28, [R1+0x8c8] ;  /* 0x0008c800011c7983 */ /* 0x000f220000300800 */
[----:B---3--:R-:W-:-:S15]  /*32060*/  HMMA.16816.F32 R24, R20, R2, R24 ;  /* 0x000000021418723c */ /* 0x008fde0000001818 */
[----:B------:R-:W-:-:S04]  /*32070*/  NOP ;  /* 0x0000000000007918 */ /* 0x000fc80000000000 */
[----:B------:R-:W-:Y:S04]  /*32080*/  STL.64 [R1+0x3a0], R24 ;  /* 0x0003a01801007387 */ /* 0x000fe80000100a00 */
[----:B------:R0:W-:Y:S01]  /*32090*/  STL.64 [R1+0x3a8], R26 ;  /* 0x0003a81a01007387 */ /* 0x0001e20000100a00 */
[----:B--2---:R-:W-:-:S03]  /*320a0*/  IMAD R0, R0, 0x100, R29 ;  /* 0x0000010000007824 */ /* 0x004fc600078e021d */
[----:B0-----:R-:W2:Y:S04]  /*320b0*/  LDL.LU.64 R26, [R1+0x1bf8] ;  /* 0x001bf800011a7983 */ /* 0x001ea80000300a00 */
[----:B------:R-:W2:Y:S04]  /*320c0*/  LDL.LU.64 R24, [R1+0x1bf0] ;  /* 0x001bf00001187983 */ /* 0x000ea80000300a00 */
[----:B------:R-:W4:Y:S02]  /*320d0*/  LDL.LU R29, [R1+0x1bec] ;  /* 0x001bec00011d7983 */ /* 0x000f240000300800 */
[----:B----4-:R-:W-:-:S02]  /*320e0*/  IMAD R6, R6, 0x100, R29 ;  /* 0x0000010006067824 */ /* 0x010fc400078e021d */
[----:B------:R-:W3:Y:S02]  /*320f0*/  LDL.LU R29, [R1+0x1be8] ;  /* 0x001be800011d7983 */ /* 0x000ee40000300800 */
[----:B---3--:R-:W-:Y:S02]  /*32100*/  IMAD R7, R7, 0x100, R29 ;  /* 0x0000010007077824 */ /* 0x008fe400078e021d */
[----:B------:R-:W3:Y:S01]  /*32110*/  LDL.LU R29, [R1+0x1be4] ;  /* 0x001be400011d7983 */ /* 0x000ee20000300800 */
[----:B--2---:R-:W-:Y:S01]  /*32120*/  HMMA.16816.F32 R20, R20, R4, R24 ;  /* 0x000000041414723c */ /* 0x004fe20000001818 */
[----:B---3--:R-:W-:Y:S02]  /*32130*/  IMAD R28, R28, 0x100, R29 ;  /* 0x000001001c1c7824 */ /* 0x008fe400078e021d */
[----:B------:R-:W2:Y:S04]  /*32140*/  LDL.LU R29, [R1+0x1be0] ;  /* 0x001be000011d7983 */ /* 0x000ea80000300800 */
[----:B------:R-:W3:Y:S04]  /*32150*/  LDL.LU.64 R26, [R1+0x1bd8] ;  /* 0x001bd800011a7983 */ /* 0x000ee80000300a00 */
[----:B------:R-:W3:Y:S08]  /*32160*/  LDL.LU.64 R24, [R1+0x1bd0] ;  /* 0x001bd00001187983 */ /* 0x000ef00000300a00 */
[----:B------:R0:W-:Y:S04]  /*32170*/  STL.64 [R1+0x330], R20 ;  /* 0x0003301401007387 */ /* 0x0001e80000100a00 */
[----:B------:R1:W-:Y:S01]  /*32180*/  STL.64 [R1+0x338], R22 ;  /* 0x0003381601007387 */ /* 0x0003e20000100a00 */
[----:B0-----:R-:W-:-:S02]  /*32190*/  F2FP.F16.E4M3.UNPACK_B R20, R0 ;  /* 0x00000000ff14723e */ /* 0x001fc400020006ff */
[----:B------:R-:W-:Y:S02]  /*321a0*/  F2FP.F16.E4M3.UNPACK_B R21, R6 ;  /* 0x00000006ff15723e */ /* 0x000fe400020006ff */
[----:B-1----:R-:W-:Y:S02]  /*321b0*/  F2FP.F16.E4M3.UNPACK_B R22, R7 ;  /* 0x00000007ff16723e */ /* 0x002fe400020006ff */
[----:B------:R-:W-:Y:S01]  /*321c0*/  F2FP.F16.E4M3.UNPACK_B R23, R28 ;  /* 0x0000001cff17723e */ /* 0x000fe200020006ff */
[----:B------:R-:W4:Y:S04]  /*321d0*/  LDL.LU R0, [R1+0x8d0] ;  /* 0x0008d00001007983 */ /* 0x000f280000300800 */
[----:B------:R-:W2:Y:S04]  /*321e0*/  LDL.LU R6, [R1+0x8d8] ;  /* 0x0008d80001067983 */ /* 0x000ea80000300800 */
[----:B------:R-:W2:Y:S04]  /*321f0*/  LDL.LU R7, [R1+0x8e0] ;  /* 0x0008e00001077983 */ /* 0x000ea80000300800 */
[----:B------:R-:W2:Y:S01]  /*32200*/  LDL.LU R28, [R1+0x8e8] ;  /* 0x0008e800011c7983 */ /* 0x000ea20000300800 */
[----:B---3--:R-:W-:-:S15]  /*32210*/  HMMA.16816.F32 R24, R20, R2, R24 ;  /* 0x000000021418723c */ /* 0x008fde0000001818 */
[----:B------:R-:W-:-:S04]  /*32220*/  NOP ;  /* 0x0000000000007918 */ /* 0x000fc80000000000 */
[----:B------:R-:W-:Y:S04]  /*32230*/  STL.64 [R1+0x390], R24 ;  /* 0x0003901801007387 */ /* 0x000fe80000100a00 */
[----:B------:R0:W-:Y:S04]  /*32240*/  STL.64 [R1+0x398], R26 ;  /* 0x0003981a01007387 */ /* 0x0001e80000100a00 */
[----:B0-----:R-:W3:Y:S04]  /*32250*/  LDL.LU.64 R26, [R1+0x1bc8] ;  /* 0x001bc800011a7983 */ /* 0x001ee80000300a00 */
[----:B------:R-:W4:Y:S02]  /*32260*/  LDL.LU.64 R24, [R1+0x1bc0] ;  /* 0x001bc00001187983 */ /* 0x000f240000300a00 */
[----:B----4-:R-:W-:-:S02]  /*32270*/  IMAD R0, R0, 0x100, R24 ;  /* 0x0000010000007824 */ /* 0x010fc400078e0218 */
[----:B--2---:R-:W-:Y:S01]  /*32280*/  IMAD R6, R6, 0x100, R25 ;  /* 0x0000010006067824 */ /* 0x004fe200078e0219 */
[----:B------:R-:W2:Y:S04]  /*32290*/  LDL.LU R24, [R1+0x1bbc] ;  /* 0x001bbc0001187983 */ /* 0x000ea80000300800 */
[----:B------:R-:W2:Y:S01]  /*322a0*/  LDL.LU R25, [R1+0x1bb8] ;  /* 0x001bb80001197983 */ /* 0x000ea20000300800 */
[----:B---3--:R-:W-:Y:S02]  /*322b0*/  IMAD R7, R7, 0x100, R26 ;  /* 0x0000010007077824 */ /* 0x008fe400078e021a */
[----:B------:R-:W-:Y:S01]  /*322c0*/  IMAD R28, R28, 0x100, R27 ;  /* 0x000001001c1c7824 */ /* 0x000fe200078e021b */
        /* <DEDUP_REMOVED lines=8> */
[----:B-----5:R-:W-:Y:S02]  /*32350*/  IMAD R0, R9, 0x100, R8 ;  /* 0x0000010009007824 */ /* 0x020fe400078e0208 */
[----:B------:R-:W-:Y:S02]  /*32360*/  IMAD R6, R11, 0x100, R10 ;  /* 0x000001000b067824 */ /* 0x000fe400078e020a */
[----:B------:R-:W-:Y:S04]  /*32370*/  STL.64 [R1+0x320], R24 ;  /* 0x0003201801007387 */ /* 0x000fe80000100a00 */
[----:B------:R0:W-:Y:S10]  /*32380*/  STL.64 [R1+0x328], R26 ;  /* 0x0003281a01007387 */ /* 0x0001f40000100a00 */
[----:B------:R1:W-:Y:S04]  /*32390*/  STL.64 [R1+0x380], R12 ;  /* 0x0003800c01007387 */ /* 0x0003e80000100a00 */
[----:B------:R2:W-:Y:S04]  /*323a0*/  STL.64 [R1+0x388], R14 ;  /* 0x0003880e01007387 */ /* 0x0005e80000100a00 */
[----:B------:R-:W3:Y:S04]  /*323b0*/  LDL.LU R8, [R1+0x10] ;  /* 0x0000100001087983 */ /* 0x000ee80000300800 */
[----:B------:R-:W3:Y:S04]  /*323c0*/  LDL.LU R9, [R1+0x14] ;  /* 0x0000140001097983 */ /* 0x000ee80000300800 */
[----:B------:R-:W3:Y:S04]  /*323d0*/  LDL.LU R10, [R1+0x18] ;  /* 0x00001800010a7983 */ /* 0x000ee80000300800 */
[----:B0-----:R-:W4:Y:S01]  /*323e0*/  LDL.LU R27, [R1+0x940] ;  /* 0x00094000011b7983 */ /* 0x001f220000300800 */
[----:B------:R-:W-:-:S03]  /*323f0*/  IMAD.MOV.U32 R11, RZ, RZ, R29 ;  /* 0x000000ffff0b7224 */ /* 0x000fc600078e001d */
[----:B----4-:R-:W-:Y:S04]  /*32400*/  STL [R1+0x1b94], R27 ;  /* 0x001b941b01007387 */ /* 0x010fe80000100800 */
[----:B------:R-:W4:Y:S04]  /*32410*/  LDL.LU R29, [R1+0x93c] ;  /* 0x00093c00011d7983 */ /* 0x000f280000300800 */
[----:B----4-:R0:W-:Y:S04]  /*32420*/  STL [R1+0x1b98], R29 ;  /* 0x001b981d01007387 */ /* 0x0101e80000100800 */
[----:B-1----:R-:W4:Y:S04]  /*32430*/  LDL.LU R12, [R1+0x20] ;  /* 0x00002000010c7983 */ /* 0x002f280000300800 */
[----:B------:R-:W4:Y:S04]  /*32440*/  LDL.LU R13, [R1+0x24] ;  /* 0x00002400010d7983 */ /* 0x000f280000300800 */
[----:B--2---:R-:W2:Y:S04]  /*32450*/  LDL.LU R14, [R1+0x28] ;  /* 0x00002800010e7983 */ /* 0x004ea80000300800 */
[----:B------:R-:W2:Y:S04]  /*32460*/  LDL.LU R15, [R1+0x2c] ;  /* 0x00002c00010f7983 */ /* 0x000ea80000300800 */
[----:B0-----:R-:W5:Y:S01]  /*32470*/  LDL.LU R29, [R1+0x920] ;  /* 0x00092000011d7983 */ /* 0x001f620000300800 */
[----:B------:R-:W-:-:S03]  /*32480*/  IMAD R24, R16, 0x100, R17 ;  /* 0x0000010010187824 */ /* 0x000fc600078e0211 */
[----:B-----5:R0:W-:Y:S04]  /*32490*/  STL [R1+0x1b9c], R29 ;  /* 0x001b9c1d01007387 */ /* 0x0201e80000100800 */
[----:B0-----:R-:W5:Y:S04]  /*324a0*/  LDL.LU R29, [R1+0x918] ;  /* 0x00091800011d7983 */ /* 0x001f680000300800 */
[----:B------:R-:W3:Y:S04]  /*324b0*/  LDL.LU R27, [R1+0x92c] ;  /* 0x00092c00011b7983 */ /* 0x000ee80000300800 */
[----:B------:R-:W3:Y:S04]  /*324c0*/  LDL.LU R16, [R1+0x930] ;  /* 0x0009300001107983 */ /* 0x000ee80000300800 */
[----:B--2---:R-:W-:Y:S04]  /*324d0*/  STL.64 [R1+0x1b78], R14 ;  /* 0x001b780e01007387 */ /* 0x004fe80000100a00 */
[----:B----4-:R0:W-:Y:S04]  /*324e0*/  STL.64 [R1+0x1b70], R12 ;  /* 0x001b700c01007387 */ /* 0x0101e80000100a00 */
[----:B0-----:R-:W2:Y:S04]  /*324f0*/  LDL.LU R12, [R1+0x40] ;  /* 0x00004000010c7983 */ /* 0x001ea80000300800 */
[----:B------:R-:W2:Y:S04]  /*32500*/  LDL.LU R13, [R1+0x44] ;  /* 0x00004400010d7983 */ /* 0x000ea80000300800 */
[----:B------:R-:W4:Y:S04]  /*32510*/  LDL.LU R14, [R1+0x48] ;  /* 0x00004800010e7983 */ /* 0x000f280000300800 */
[----:B------:R-:W4:Y:S04]  /*32520*/  LDL.LU R15, [R1+0x4c] ;  /* 0x00004c00010f7983 */ /* 0x000f280000300800 */
[----:B----4-:R-:W-:Y:S04]  /*32530*/  STL.64 [R1+0x1b88], R14 ;  /* 0x001b880e01007387 */ /* 0x010fe80000100a00 */
[----:B--2---:R0:W-:Y:S04]  /*32540*/  STL.64 [R1+0x1b80], R12 ;  /* 0x001b800c01007387 */ /* 0x0041e80000100a00 */
[----:B0-----:R-:W2:Y:S04]  /*32550*/  LDL.LU R12, [R1] ;  /* 0x00000000010c7983 */ /* 0x001ea80000300800 */
[----:B------:R-:W2:Y:S04]  /*32560*/  LDL.LU R13, [R1+0x4] ;  /* 0x00000400010d7983 */ /* 0x000ea80000300800 */
[----:B------:R-:W4:Y:S04]  /*32570*/  LDL.LU R14, [R1+0x8] ;  /* 0x00000800010e7983 */ /* 0x000f280000300800 */
[----:B------:R-:W4:Y:S01]  /*32580*/  LDL.LU R15, [R1+0xc] ;  /* 0x00000c00010f7983 */ /* 0x000f220000300800 */
[----:B---3--:R-:W-:Y:S01]  /*32590*/  HMMA.16816.F32 R20, R20, R4, R8 ;  /* 0x000000041414723c */ /* 0x008fe20000001808 */
[----:B------:R-:W-:-:S02]  /*325a0*/  IMAD R7, R18, 0x100, R19 ;  /* 0x0000010012077824 */ /* 0x000fc400078e0213 */
[----:B----4-:R-:W-:Y:S04]  /*325b0*/  STL.64 [R1+0x1ba8], R14 ;  /* 0x001ba80e01007387 */ /* 0x010fe80000100a00 */
[----:B--2---:R0:W-:Y:S04]  /*325c0*/  STL.64 [R1+0x1ba0], R12 ;  /* 0x001ba00c01007387 */ /* 0x0041e80000100a00 */
[----:B0-----:R-:W2:Y:S04]  /*325d0*/  LDL.LU R12, [R1+0x50] ;  /* 0x00005000010c7983 */ /* 0x001ea80000300800 */
[----:B------:R-:W2:Y:S04]  /*325e0*/  LDL.LU R13, [R1+0x54] ;  /* 0x00005400010d7983 */ /* 0x000ea80000300800 */
[----:B------:R-:W2:Y:S04]  /*325f0*/  LDL.LU R14, [R1+0x58] ;  /* 0x00005800010e7983 */ /* 0x000ea80000300800 */
[----:B------:R-:W2:Y:S04]  /*32600*/  LDL.LU R15, [R1+0x5c] ;  /* 0x00005c00010f7983 */ /* 0x000ea80000300800 */
[----:B------:R-:W3:Y:S04]  /*32610*/  LDL.LU R17, [R1+0x94c] ;  /* 0x00094c0001117983 */ /* 0x000ee80000300800 */
[----:B------:R-:W4:Y:S04]  /*32620*/  LDL.LU R18, [R1+0x950] ;  /* 0x0009500001127983 */ /* 0x000f280000300800 */
[----:B------:R-:W3:Y:S04]  /*32630*/  LDL.LU R8, [R1+0x30] ;  /* 0x0000300001087983 */ /* 0x000ee80000300800 */
[----:B------:R0:W-:Y:S04]  /*32640*/  STL.64 [R1+0xd0], R20 ;  /* 0x0000d01401007387 */ /* 0x0001e80000100a00 */
[----:B------:R1:W-:Y:S04]  /*32650*/  STL.64 [R1+0xd8], R22 ;  /* 0x0000d81601007387 */ /* 0x0003e80000100a00 */
[----:B------:R-:W3:Y:S04]  /*32660*/  LDL.LU R9, [R1+0x34] ;  /* 0x0000340001097983 */ /* 0x000ee80000300800 */
[----:B------:R-:W3:Y:S04]  /*32670*/  LDL.LU R10, [R1+0x38] ;  /* 0x00003800010a7983 */ /* 0x000ee80000300800 */
[----:B------:R-:W3:Y:S04]  /*32680*/  LDL.LU R11, [R1+0x3c] ;  /* 0x00003c00010b7983 */ /* 0x000ee80000300800 */
[----:B------:R-:W3:Y:S04]  /*32690*/  LDL.LU R19, [R1+0x958] ;  /* 0x0009580001137983 */ /* 0x000ee80000300800 */
[----:B------:R-:W3:Y:S04]  /*326a0*/  LDL.LU R28, [R1+0x968] ;  /* 0x00096800011c7983 */ /* 0x000ee80000300800 */
[----:B------:R-:W3:Y:S04]  /*326b0*/  LDL.LU R25, [R1+0x970] ;  /* 0x0009700001197983 */ /* 0x000ee80000300800 */
[----:B------:R-:W3:Y:S01]  /*326c0*/  LDL.LU R26, [R1+0x964] ;  /* 0x00096400011a7983 */ /* 0x000ee20000300800 */
[----:B0-----:R-:W-:-:S03]  /*326d0*/  F2FP.F16.E4M3.UNPACK_B R20, R0 ;  /* 0x00000000ff14723e */ /* 0x001fc600020006ff */
[----:B------:R-:W5:Y:S01]  /*326e0*/  LDL.LU R0, [R1+0x914] ;  /* 0x0009140001007983 */ /* 0x000f620000300800 */
[----:B------:R-:W-:Y:S02]  /*326f0*/  F2FP.F16.E4M3.UNPACK_B R21, R6 ;  /* 0x00000006ff15723e */ /* 0x000fe400020006ff */
[----:B-1----:R-:W-:Y:S02]  /*32700*/  F2FP.F16.E4M3.UNPACK_B R22, R7 ;  /* 0x00000007ff16723e */ /* 0x002fe400020006ff */
[----:B------:R-:W-:Y:S01]  /*32710*/  F2FP.F16.E4M3.UNPACK_B R23, R24 ;  /* 0x00000018ff17723e */ /* 0x000fe200020006ff */
[----:B------:R-:W3:Y:S04]  /*32720*/  LDL.LU R6, [R1+0x91c] ;  /* 0x00091c0001067983 */ /* 0x000ee80000300800 */
[----:B------:R-:W3:Y:S04]  /*32730*/  LDL.LU R7, [R1+0x928] ;  /* 0x0009280001077983 */ /* 0x000ee80000300800 */
[----:B------:R-:W4:Y:S01]  /*32740*/  LDL.LU R24, [R1+0x924] ;  /* 0x0009240001187983 */ /* 0x000f220000300800 */
[----:B--2---:R-:W-:-:S15]  /*32750*/  HMMA.16816.F32 R12, R20, R2, R12 ;  /* 0x00000002140c723c */ /* 0x004fde000000180c */
[----:B------:R-:W-:-:S04]  /*32760*/  NOP ;  /* 0x0000000000007918 */ /* 0x000fc80000000000 */
[----:B------:R-:W-:Y:S04]  /*32770*/  STL.64 [R1+0x370], R12 ;  /* 0x0003700c01007387 */ /* 0x000fe80000100a00 */
[----:B------:R0:W-:Y:S01]  /*32780*/  STL.64 [R1+0x378], R14 ;  /* 0x0003780e01007387 */ /* 0x0001e20000100a00 */
[----:B-----5:R-:W-:-:S03]  /*32790*/  IMAD R0, R0, 0x100, R29 ;  /* 0x0000010000007824 */ /* 0x020fc600078e021d */
[----:B0-----:R-:W2:Y:S04]  /*327a0*/  LDL.LU.64 R14, [R1+0x1ba8] ;  /* 0x001ba800010e7983 */ /* 0x001ea80000300a00 */
[----:B------:R-:W2:Y:S04]  /*327b0*/  LDL.LU.64 R12, [R1+0x1ba0] ;  /* 0x001ba000010c7983 */ /* 0x000ea80000300a00 */
[----:B------:R-:W5:Y:S01]  /*327c0*/  LDL.LU R29, [R1+0x1b9c] ;  /* 0x001b9c00011d7983 */ /* 0x000f620000300800 */
[----:B---3--:R-:W-:Y:S02]  /*327d0*/  IMAD R7, R7, 0x100, R27 ;  /* 0x0000010007077824 */ /* 0x008fe400078e021b */
[----:B----4-:R-:W-:-:S02]  /*327e0*/  IMAD R24, R24, 0x100, R16 ;  /* 0x0000010018187824 */ /* 0x010fc400078e0210 */
[----:B-----5:R-:W-:Y:S02]  /*327f0*/  IMAD R6, R6, 0x100, R29 ;  /* 0x0000010006067824 */ /* 0x020fe400078e021d */
[----:B------:R-:W3:Y:S04]  /*32800*/  LDL.LU R29, [R1+0x1b98] ;  /* 0x001b9800011d7983 */ /* 0x000ee80000300800 */
[----:B------:R-:W3:Y:S04]  /*32810*/  LDL.LU R27, [R1+0x1b94] ;  /* 0x001b9400011b7983 */ /* 0x000ee80000300800 */
[----:B------:R-:W4:Y:S01]  /*32820*/  LDL.LU R16, [R1+0x1b90] ;  /* 0x001b900001107983 */ /* 0x000f220000300800 */
[----:B--2---:R-:W-:Y:S03]  /*32830*/  HMMA.16816.F32 R20, R20, R4, R12 ;  /* 0x000000041414723c */ /* 0x004fe6000000180c */
[----:B------:R-:W2:Y:S04]  /*32840*/  LDL.LU.64 R14, [R1+0x1b88] ;  /* 0x001b8800010e7983 */ /* 0x000ea80000300a00 */
[----:B------:R-:W2:-:S12]  /*32850*/  LDL.LU.64 R12, [R1+0x1b80] ;  /* 0x001b8000010c7983 */ /* 0x000e980000300a00 */
[----:B------:R0:W-:Y:S04]  /*32860*/  STL.64 [R1+0xb0], R20 ;  /* 0x0000b01401007387 */ /* 0x0001e80000100a00 */
[----:B------:R1:W-:Y:S01]  /*32870*/  STL.64 [R1+0xb8], R22 ;  /* 0x0000b81601007387 */ /* 0x0003e20000100a00 */
[----:B0-----:R-:W-:Y:S02]  /*32880*/  F2FP.F16.E4M3.UNPACK_B R20, R0 ;  /* 0x00000000ff14723e */ /* 0x001fe400020006ff */
[----:B------:R-:W-:Y:S02]  /*32890*/  F2FP.F16.E4M3.UNPACK_B R21, R6 ;  /* 0x00000006ff15723e */ /* 0x000fe400020006ff */
[----:B-1----:R-:W-:Y:S02]  /*328a0*/  F2FP.F16.E4M3.UNPACK_B R22, R7 ;  /* 0x00000007ff16723e */ /* 0x002fe400020006ff */
[----:B------:R-:W-:Y:S01]  /*328b0*/  F2FP.F16.E4M3.UNPACK_B R23, R24 ;  /* 0x00000018ff17723e */ /* 0x000fe200020006ff */
[----:B------:R-:W5:Y:S04]  /*328c0*/  LDL.LU R0, [R1+0x934] ;  /* 0x0009340001007983 */ /* 0x000f680000300800 */
[----:B------:R-:W5:Y:S04]  /*328d0*/  LDL.LU R6, [R1+0x938] ;  /* 0x0009380001067983 */ /* 0x000f680000300800 */
[----:B------:R-:W3:Y:S04]  /*328e0*/  LDL.LU R7, [R1+0x948] ;  /* 0x0009480001077983 */ /* 0x000ee80000300800 */
[----:B------:R-:W4:Y:S01]  /*328f0*/  LDL.LU R24, [R1+0x944] ;  /* 0x0009440001187983 */ /* 0x000f220000300800 */
[----:B--2---:R-:W-:-:S15]  /*32900*/  HMMA.16816.F32 R12, R20, R2, R12 ;  /* 0x00000002140c723c */ /* 0x004fde000000180c */
[----:B------:R-:W-:-:S04]  /*32910*/  NOP ;  /* 0x0000000000007918 */ /* 0x000fc80000000000 */
[----:B------:R-:W-:Y:S04]  /*32920*/  STL.64 [R1+0x360], R12 ;  /* 0x0003600c01007387 */ /* 0x000fe80000100a00 */
[----:B------:R0:W-:Y:S04]  /*32930*/  STL.64 [R1+0x368], R14 ;  /* 0x0003680e01007387 */ /* 0x0001e80000100a00 */
[----:B0-----:R-:W2:Y:S04]  /*32940*/  LDL.LU.64 R14, [R1+0x1b78] ;  /* 0x001b7800010e7983 */ /* 0x001ea80000300a00 */
[----:B------:R-:W2:Y:S01]  /*32950*/  LDL.LU.64 R12, [R1+0x1b70] ;  /* 0x001b7000010c7983 */ /* 0x000ea20000300a00 */
[----:B-----5:R-:W-:-:S02]  /*32960*/  IMAD R0, R0, 0x100, R6 ;  /* 0x0000010000007824 */ /* 0x020fc400078e0206 */
[----:B---3--:R-:W-:Y:S02]  /*32970*/  IMAD R6, R29, 0x100, R27 ;  /* 0x000001001d067824 */ /* 0x008fe400078e021b */
[----:B------:R-:W-:Y:S01]  /*32980*/  IMAD R7, R7, 0x100, R17 ;  /* 0x0000010007077824 */ /* 0x000fe200078e0211 */
[----:B------:R-:W3:Y:S04]  /*32990*/  LDL.LU R27, [R1+0x3c8] ;  /* 0x0003c800011b7983 */ /* 0x000ee80000300800 */
[----:B------:R-:W5:Y:S04]  /*329a0*/  LDL.LU R29, [R1+0x3d0] ;  /* 0x0003d000011d7983 */ /* 0x000f680000300800 */
[----:B------:R-:W3:Y:S01]  /*329b0*/  LDL.LU R17, [R1+0x1b6c] ;  /* 0x001b6c0001117983 */ /* 0x000ee20000300800 */
[----:B----4-:R-:W-:-:S03]  /*329c0*/  IMAD R24, R24, 0x100, R18 ;  /* 0x0000010018187824 */ /* 0x010fc600078e0212 */
[----:B------:R-:W3:Y:S01]  /*329d0*/  LDL.LU R18, [R1+0x1b68] ;  /* 0x001b680001127983 */ /* 0x000ee20000300800 */
[----:B--2---:R-:W-:Y:S03]  /*329e0*/  HMMA.16816.F32 R20, R20, R4, R12 ;  /* 0x000000041414723c */ /* 0x004fe6000000180c */
[----:B------:R-:W2:Y:S04]  /*329f0*/  LDL.LU.64 R14, [R1+0x1b60] ;  /* 0x001b6000010e7983 */ /* 0x000ea80000300a00 */
[----:B------:R-:W2:-:S12]  /*32a00*/  LDL.LU.64 R12, [R1+0x1b58] ;  /* 0x001b5800010c7983 */ /* 0x000e980000300a00 */
[----:B------:R0:W-:Y:S04]  /*32a10*/  STL.64 [R1+0xa0], R20 ;  /* 0x0000a01401007387 */ /* 0x0001e80000100a00 */
[----:B------:R1:W-:Y:S01]  /*32a20*/  STL.64 [R1+0xa8], R22 ;  /* 0x0000a81601007387 */ /* 0x0003e20000100a00 */
[----:B0-----:R-:W-:Y:S02]  /*32a30*/  F2FP.F16.E4M3.UNPACK_B R20, R0 ;  /* 0x00000000ff14723e */ /* 0x001fe400020006ff */
[----:B------:R-:W-:Y:S01]  /*32a40*/  F2FP.F16.E4M3.UNPACK_B R21, R6 ;  /* 0x00000006ff15723e */ /* 0x000fe200020006ff */
[----:B------:R-:W4:Y:S04]  /*32a50*/  LDL.LU R0, [R1+0x96c] ;  /* 0x00096c0001007983 */ /* 0x000f280000300800 */
[----:B------:R-:W2:Y:S01]  /*32a60*/  LDL.LU R6, [R1+0x95c] ;  /* 0x00095c0001067983 */ /* 0x000ea20000300800 */
[----:B-1----:R-:W-:-:S02]  /*32a70*/  F2FP.F16.E4M3.UNPACK_B R22, R7 ;  /* 0x00000007ff16723e */ /* 0x002fc400020006ff */
[----:B------:R-:W-:Y:S01]  /*32a80*/  F2FP.F16.E4M3.UNPACK_B R23, R24 ;  /* 0x00000018ff17723e */ /* 0x000fe200020006ff */
[----:B------:R-:W2:Y:S04]  /*32a90*/  LDL.LU R7, [R1+0x960] ;  /* 0x0009600001077983 */ /* 0x000ea80000300800 */
[----:B------:R-:W2:Y:S02]  /*32aa0*/  LDL.LU R24, [R1+0x954] ;  /* 0x0009540001187983 */ /* 0x000ea40000300800 */
[----:B------:R-:W-:-:S15]  /*32ab0*/  HMMA.16816.F32 R8, R20, R2, R8 ;  /* 0x000000021408723c */ /* 0x000fde0000001808 */
[----:B------:R-:W-:-:S04]  /*32ac0*/  NOP ;  /* 0x0000000000007918 */ /* 0x000fc80000000000 */
[----:B------:R-:W-:Y:S04]  /*32ad0*/  STL.64 [R1+0x350], R8 ;  /* 0x0003500801007387 */ /* 0x000fe80000100a00 */
[----:B------:R0:W-:Y:S04]  /*32ae0*/  STL.64 [R1+0x358], R10 ;  /* 0x0003580a01007387 */ /* 0x0001e80000100a00 */
[----:B0-----:R-:W3:Y:S04]  /*32af0*/  LDL.LU.64 R10, [R1+0x1b50] ;  /* 0x001b5000010a7983 */ /* 0x001ee80000300a00 */
[----:B------:R-:W3:Y:S01]  /*32b00*/  LDL.LU.64 R8, [R1+0x1b48] ;  /* 0x001b480001087983 */ /* 0x000ee20000300a00 */
[----:B--2---:R-:W-:-:S03]  /*32b10*/  IMAD R24, R24, 0x100, R19 ;  /* 0x0000010018187824 */ /* 0x004fc600078e0213 */
[----:B------:R-:W3:Y:S01]  /*32b20*/  LDL.LU R19, [R1+0x1b40] ;  /* 0x001b400001137983 */ /* 0x000ee20000300800 */
[----:B------:R-:W-:Y:S02]  /*32b30*/  IMAD R7, R6, 0x100, R7 ;  /* 0x0000010006077824 */ /* 0x000fe400078e0207 */
[----:B----4-:R-:W-:Y:S02]  /*32b40*/  IMAD R6, R28, 0x100, R0 ;  /* 0x000001001c067824 */ /* 0x010fe400078e0200 */
[----:B------:R-:W-:Y:S01]  /*32b50*/  IMAD R0, R26, 0x100, R25 ;  /* 0x000001001a007824 */ /* 0x000fe200078e0219 */
[----:B---3--:R-:W-:Y:S01]  /*32b60*/  HMMA.16816.F32 R20, R20, R4, R16 ;  /* 0x000000041414723c */ /* 0x008fe20000001810 */
[----:B------:R-:W-:Y:S02]  /*32b70*/  F2FP.F16.E4M3.UNPACK_B R16, R24 ;  /* 0x00000018ff10723e */ /* 0x000fe400020006ff */
[----:B------:R-:W-:Y:S02]  /*32b80*/  F2FP.F16.E4M3.UNPACK_B R17, R7 ;  /* 0x00000007ff11723e */ /* 0x000fe400020006ff */
[----:B------:R-:W-:-:S02]  /*32b90*/  F2FP.F16.E4M3.UNPACK_B R18, R6 ;  /* 0x00000006ff12723e */ /* 0x000fc400020006ff */
[----:B------:R-:W-:-:S07]  /*32ba0*/  F2FP.F16.E4M3.UNPACK_B R19, R0 ;  /* 0x00000000ff13723e */ /* 0x000fce00020006ff */
[C---:B------:R-:W-:Y:S05]  /*32bb0*/  HMMA.16816.F32 R4, R16.reuse, R4, R12 ;  /* 0x000000041004723c */ /* 0x040fea000000180c */
[----:B------:R-:W-:Y:S04]  /*32bc0*/  STL.64 [R1+0x80], R20 ;  /* 0x0000801401007387 */ /* 0x000fe80000100a00 */
[----:B------:R0:W-:Y:S02]  /*32bd0*/  STL.64 [R1+0x88], R22 ;  /* 0x0000881601007387 */ /* 0x0001e40000100a00 */
[----:B0-----:R-:W-:Y:S02]  /*32be0*/  HMMA.16816.F32 R20, R16, R2, R8 ;  /* 0x000000021014723c */ /* 0x001fe40000001808 */
[----:B------:R-:W2:-:S15]  /*32bf0*/  LDL.LU R8, [R1+0x910] ;  /* 0x0009100001087983 */ /* 0x000e9e0000300800 */
[----:B------:R-:W-:Y:S02]  /*32c00*/  NOP ;  /* 0x0000000000007918 */ /* 0x000fe40000000000 */
[----:B------:R-:W-:Y:S04]  /*32c10*/  STL.64 [R1+0xc0], R20 ;  /* 0x0000c01401007387 */ /* 0x000fe80000100a00 */
[----:B------:R-:W-:Y:S04]  /*32c20*/  STL.64 [R1+0xc8], R22 ;  /* 0x0000c81601007387 */ /* 0x000fe80000100a00 */
[----:B------:R-:W-:Y:S04]  /*32c30*/  STL.64 [R1+0x90], R4 ;  /* 0x0000900401007387 */ /* 0x000fe80000100a00 */
[----:B------:R-:W-:Y:S04]  /*32c40*/  STL.64 [R1+0x98], R6 ;  /* 0x0000980601007387 */ /* 0x000fe80000100a00 */
[----:B------:R-:W3:Y:S01]  /*32c50*/  LDL.LU R16, [R1+0x11fc] ;  /* 0x0011fc0001107983 */ /* 0x000ee20000300800 */
[----:B------:R-:W-:-:S06]  /*32c60*/  USHF.L.U32 UR9, UR8, 0x7, URZ ;  /* 0x0000000708097899 */ /* 0x000fcc00080006ff */
[----:B------:R-:W-:Y:S02]  /*32c70*/  IADD3 R27, P1, PT, R27, UR9, RZ ;  /* 0x000000091b1b7c10 */ /* 0x000fe4000ff3e0ff */
[----:B-----5:R-:W-:Y:S01]  /*32c80*/  IADD3 R29, P2, PT, R29, UR9, RZ ;  /* 0x000000091d1d7c10 */ /* 0x020fe2000ff5e0ff */
[----:B---3--:R0:W-:Y:S04]  /*32c90*/  STL [R1+0x1b3c], R16 ;  /* 0x001b3c1001007387 */ /* 0x0081e80000100800 */
[----:B------:R1:W-:Y:S04]  /*32ca0*/  STL [R1+0x3c8], R27 ;  /* 0x0003c81b01007387 */ /* 0x0003e80000100800 */
[----:B0-----:R-:W3:Y:S04]  /*32cb0*/  LDL.LU R16, [R1+0x3d8] ;  /* 0x0003d80001107983 */ /* 0x001ee80000300800 */
[----:B------:R0:W-:Y:S04]  /*32cc0*/  STL [R1+0x3d0], R29 ;  /* 0x0003d01d01007387 */ /* 0x0001e80000100800 */
        /* <DEDUP_REMOVED lines=21> */
[----:B------:R-:W5:Y:S01]  /*32e20*/  LDL.LU R23, [R1+0x119c] ;  /* 0x00119c0001177983 */ /* 0x000f620000300800 */
[----:B--2---:R-:W-:-:S03]  /*32e30*/  VIADD R8, R8, 0x1 ;  /* 0x0000000108087836 */ /* 0x004fc60000000000 */
[----:B------:R-:W2:Y:S04]  /*32e40*/  LDL.LU R28, [R1+0x11c8] ;  /* 0x0011c800011c7983 */ /* 0x000ea80000300800 */
[----:B------:R-:W2:Y:S04]  /*32e50*/  LDL.LU R25, [R1+0x1194] ;  /* 0x0011940001197983 */ /* 0x000ea80000300800 */
[----:B------:R-:W2:Y:S04]  /*32e60*/  LDL.LU R26, [R1+0x11c0] ;  /* 0x0011c000011a7983 */ /* 0x000ea80000300800 */
[----:B-1----:R-:W2:Y:S04]  /*32e70*/  LDL.LU R27, [R1+0x118c] ;  /* 0x00118c00011b7983 */ /* 0x002ea80000300800 */
[----:B0-----:R-:W2:Y:S04]  /*32e80*/  LDL.LU R29, [R1+0x11b8] ;  /* 0x0011b800011d7983 */ /* 0x001ea80000300800 */
[----:B------:R-:W-:Y:S04]  /*32e90*/  STL [R1+0x910], R8 ;  /* 0x0009100801007387 */ /* 0x000fe80000100800 */
[----:B------:R0:W-:Y:S04]  /*32ea0*/  STL [R1+0x1a68], R8 ;  /* 0x001a680801007387 */ /* 0x0001e80000100800 */
[----:B0-----:R-:W2:Y:S01]  /*32eb0*/  LDL.LU R8, [R1+0x3e0] ;  /* 0x0003e00001087983 */ /* 0x001ea20000300800 */
[----:B---3--:R-:W-:-:S05]  /*32ec0*/  IADD3 R16, P6, PT, R16, UR9, RZ ;  /* 0x0000000910107c10 */ /* 0x008fca000ffde0ff */
[----:B------:R0:W-:Y:S04]  /*32ed0*/  STL [R1+0x3d8], R16 ;  /* 0x0003d81001007387 */ /* 0x0001e80000100800 */
[----:B0-----:R-:W3:Y:S01]  /*32ee0*/  LDL.LU R16, [R1+0x1b3c] ;  /* 0x001b3c0001107983 */ /* 0x001ee20000300800 */
[----:B------:R-:W-:Y:S02]  /*32ef0*/  USHF.R.S32.HI UR10, URZ, 0x1f, UR9 ;  /* 0x0000001fff0a7899 */ /* 0x000fe40008011409 */
[----:B----4-:R-:W-:Y:S02]  /*32f00*/  IADD3 R17, P4, PT, R17, UR9, RZ ;  /* 0x0000000911117c10 */ /* 0x010fe4000ff9e0ff */
[----:B-----5:R-:W-:Y:S02]  /*32f10*/  IADD3 R18, P0, PT, R18, UR9, RZ ;  /* 0x0000000912127c10 */ /* 0x020fe4000ff1e0ff */
[----:B------:R-:W-:-:S02]  /*32f20*/  IADD3.X R19, PT, PT, R19, UR10, RZ, P1, !PT ;  /* 0x0000000a13137c10 */ /* 0x000fc40008ffe4ff */
[----:B------:R-:W-:Y:S02]  /*32f30*/  IADD3 R4, P1, PT, R4, UR9, RZ ;  /* 0x0000000904047c10 */ /* 0x000fe4000ff3e0ff */
[----:B------:R-:W-:Y:S02]  /*32f40*/  IADD3.X R5, PT, PT, R5, UR10, RZ, P2, !PT ;  /* 0x0000000a05057c10 */ /* 0x000fe400097fe4ff */
[----:B------:R-:W-:Y:S02]  /*32f50*/  IADD3 R12, P2, PT, R12, UR9, RZ ;  /* 0x000000090c0c7c10 */ /* 0x000fe4000ff5e0ff */
[----:B------:R-:W-:Y:S02]  /*32f60*/  IADD3.X R13, PT, PT, R13, UR10, RZ, P6, !PT ;  /* 0x0000000a0d0d7c10 */ /* 0x000fe4000b7fe4ff */
[----:B------:R-:W-:Y:S02]  /*32f70*/  IADD3 R14, P6, PT, R14, UR9, RZ ;  /* 0x000000090e0e7c10 */ /* 0x000fe4000ffde0ff */
[----:B--2---:R-:W-:-:S05]  /*32f80*/  IADD3 R8, P5, PT, R8, UR9, RZ ;  /* 0x0000000908087c10 */ /* 0x004fca000ffbe0ff */
[----:B------:R0:W-:Y:S01]  /*32f90*/  STL [R1+0x3e0], R8 ;  /* 0x0003e00801007387 */ /* 0x0001e20000100800 */
[----:B------:R-:W-:Y:S02]  /*32fa0*/  IADD3.X R15, PT, PT, R15, UR10, RZ, P5, !PT ;  /* 0x0000000a0f0f7c10 */ /* 0x000fe4000affe4ff */
[----:B------:R-:W-:Y:S02]  /*32fb0*/  IADD3 R2, P5, PT, R2, UR9, RZ ;  /* 0x0000000902027c10 */ /* 0x000fe4000ffbe0ff */
[----:B------:R-:W-:Y:S02]  /*32fc0*/  IADD3.X R10, PT, PT, R10, UR10, RZ, P4, !PT ;  /* 0x0000000a0a0a7c10 */ /* 0x000fe4000a7fe4ff */
[----:B------:R-:W-:Y:S02]  /*32fd0*/  IADD3 R11, P4, PT, R11, UR9, RZ ;  /* 0x000000090b0b7c10 */ /* 0x000fe4000ff9e0ff */
[----:B------:R-:W-:Y:S02]  /*32fe0*/  IADD3.X R0, PT, PT, R0, UR10, RZ, P0, !PT ;  /* 0x0000000a00007c10 */ /* 0x000fe400087fe4ff */
[----:B------:R-:W-:-:S02]  /*32ff0*/  IADD3 R6, P0, PT, R6, UR9, RZ ;  /* 0x0000000906067c10 */ /* 0x000fc4000ff1e0ff */
        /* <DEDUP_REMOVED lines=8> */
[----:B---3--:R-:W-:-:S05]  /*33080*/  IADD3 R16, P3, PT, R16, UR9, RZ ;  /* 0x0000000910107c10 */ /* 0x008fca000ff7e0ff */
[----:B------:R-:W-:Y:S04]  /*33090*/  STL [R1+0x11fc], R16 ;  /* 0x0011fc1001007387 */ /* 0x000fe80000100800 */
[----:B------:R-:W-:Y:S04]  /*330a0*/  STL [R1+0x11f4], R17 ;  /* 0x0011f41101007387 */ /* 0x000fe80000100800 */
[----:B------:R-:W-:Y:S04]  /*330b0*/  STL [R1+0x11ec], R18 ;  /* 0x0011ec1201007387 */ /* 0x000fe80000100800 */
[----:B------:R-:W-:Y:S04]  /*330c0*/  STL [R1+0x3c4], R19 ;  /* 0x0003c41301007387 */ /* 0x000fe80000100800 */
[----:B------:R-:W-:Y:S04]  /*330d0*/  STL [R1+0x11e4], R4 ;  /* 0x0011e40401007387 */ /* 0x000fe80000100800 */
[----:B------:R-:W-:Y:S04]  /*330e0*/  STL [R1+0x3cc], R5 ;  /* 0x0003cc0501007387 */ /* 0x000fe80000100800 */
[----:B------:R-:W-:Y:S01]  /*330f0*/  STL [R1+0x11dc], R12 ;  /* 0x0011dc0c01007387 */ /* 0x000fe20000100800 */
[----:B------:R-:W-:-:S03]  /*33100*/  IADD3.X R3, PT, PT, R3, UR10, RZ, P3, !PT ;  /* 0x0000000a03037c10 */ /* 0x000fc60009ffe4ff */
[----:B------:R-:W-:Y:S01]  /*33110*/  STL [R1+0x3d4], R13 ;  /* 0x0003d40d01007387 */ /* 0x000fe20000100800 */
[----:B------:R-:W-:-:S03]  /*33120*/  IADD3 R9, P3, PT, R9, UR9, RZ ;  /* 0x0000000909097c10 */ /* 0x000fc6000ff7e0ff */
        /* <DEDUP_REMOVED lines=17> */
[----:B0-----:R-:W2:Y:S01]  /*33240*/  LDL.LU R8, [R1+0x117c] ;  /* 0x00117c0001087983 */ /* 0x001ea20000300800 */
[----:B------:R-:W-:-:S02]  /*33250*/  IADD3.X R26, PT, PT, R26, UR10, RZ, P3, !PT ;  /* 0x0000000a1a1a7c10 */ /* 0x000fc40009ffe4ff */
[----:B------:R-:W-:-:S03]  /*33260*/  IADD3 R27, P3, PT, R27, UR9, RZ ;  /* 0x000000091b1b7c10 */ /* 0x000fc6000ff7e0ff */
[----:B------:R-:W-:Y:S04]  /*33270*/  STL [R1+0x11c0], R26 ;  /* 0x0011c01a01007387 */ /* 0x000fe80000100800 */
[----:B--2---:R0:W-:Y:S04]  /*33280*/  STL [R1+0x1b34], R8 ;  /* 0x001b340801007387 */ /* 0x0041e80000100800 */
[----:B------:R-:W-:Y:S04]  /*33290*/  STL [R1+0x118c], R27 ;  /* 0x00118c1b01007387 */ /* 0x000fe80000100800 */
[----:B0-----:R-:W2:Y:S01]  /*332a0*/  LDL.LU R8, [R1+0x11b0] ;  /* 0x0011b00001087983 */ /* 0x001ea20000300800 */
[----:B------:R-:W-:-:S05]  /*332b0*/  IADD3.X R29, PT, PT, R29, UR10, RZ, P4, !PT ;  /* 0x0000000a1d1d7c10 */ /* 0x000fca000a7fe4ff */
[----:B------:R-:W-:Y:S04]  /*332c0*/  STL [R1+0x11b8], R29 ;  /* 0x0011b81d01007387 */ /* 0x000fe80000100800 */
        /* <DEDUP_REMOVED lines=30> */
[----:B--2---:R-:W-:-:S05]  /*334b0*/  IADD3 R8, P4, PT, R8, UR9, RZ ;  /* 0x0000000908087c10 */ /* 0x004fca000ff9e0ff */
[----:B------:R0:W-:Y:S04]  /*334c0*/  STL [R1+0x1184], R8 ;  /* 0x0011840801007387 */ /* 0x0001e80000100800 */
[----:B0-----:R-:W2:Y:S02]  /*334d0*/  LDL.LU R8, [R1+0x1b38] ;  /* 0x001b380001087983 */ /* 0x001ea40000300800 */
[----:B--2---:R-:W-:-:S05]  /*334e0*/  IADD3.X R8, PT, PT, R8, UR10, RZ, P0, !PT ;  /* 0x0000000a08087c10 */ /* 0x004fca00087fe4ff */
[----:B------:R0:W-:Y:S04]  /*334f0*/  STL [R1+0x11b0], R8 ;  /* 0x0011b00801007387 */ /* 0x0001e80000100800 */
[----:B0-----:R-:W2:Y:S01]  /*33500*/  LDL.LU R8, [R1+0x1b34] ;  /* 0x001b340001087983 */ /* 0x001ea20000300800 */
[----:B---3--:R-:W-:Y:S02]  /*33510*/  IADD3.X R16, PT, PT, R16, UR10, RZ, P1, !PT ;  /* 0x0000000a10107c10 */ /* 0x008fe40008ffe4ff */
[----:B----4-:R-:W-:Y:S02]  /*33520*/  IADD3 R17, P1, PT, R17, UR9, RZ ;  /* 0x0000000911117c10 */ /* 0x010fe4000ff3e0ff */
[----:B-----5:R-:W-:Y:S02]  /*33530*/  IADD3.X R18, PT, PT, R18, UR10, RZ, P2, !PT ;  /* 0x0000000a12127c10 */ /* 0x020fe400097fe4ff */
        /* <DEDUP_REMOVED lines=20> */
[----:B--2---:R-:W-:-:S05]  /*33680*/  IADD3 R8, P0, PT, R8, UR9, RZ ;  /* 0x0000000908087c10 */ /* 0x004fca000ff1e0ff */
        /* <DEDUP_REMOVED lines=29> */
[----:B------:R-:W-:-:S02]  /*33860*/  IADD3 R26, P4, PT, R26, UR9, RZ ;  /* 0x000000091a1a7c10 */ /* 0x000fc4000ff9e0ff */
[----:B------:R-:W-:-:S03]  /*33870*/  IADD3.X R27, PT, PT, R27, UR10, RZ, P0, !PT ;  /* 0x0000000a1b1b7c10 */ /* 0x000fc600087fe4ff */
[----:B------:R-:W-:Y:S04]  /*33880*/  STL [R1+0x1114], R26 ;  /* 0x0011141a01007387 */ /* 0x000fe80000100800 */
[----:B--2---:R0:W-:Y:S04]  /*33890*/  STL [R1+0x1b2c], R8 ;  /* 0x001b2c0801007387 */ /* 0x0041e80000100800 */
[----:B------:R-:W-:Y:S04]  /*338a0*/  STL [R1+0x1140], R27 ;  /* 0x0011401b01007387 */ /* 0x000fe80000100800 */
[----:B0-----:R-:W2:Y:S01]  /*338b0*/  LDL.LU R8, [R1+0x1104] ;  /* 0x0011040001087983 */ /* 0x001ea20000300800 */
[----:B------:R-:W-:-:S05]  /*338c0*/  IADD3 R29, P0, PT, R29, UR9, RZ ;  /* 0x000000091d1d7c10 */ /* 0x000fca000ff1e0ff */
        /* <DEDUP_REMOVED lines=31> */
[----:B--2---:R-:W-:-:S05]  /*33ac0*/  IADD3.X R8, PT, PT, R8, UR10, RZ, P1, !PT ;  /* 0x0000000a08087c10 */ /* 0x004fca0008ffe4ff */
[----:B------:R0:W-:Y:S04]  /*33ad0*/  STL [R1+0x1138], R8 ;  /* 0x0011380801007387 */ /* 0x0001e80000100800 */
[----:B0-----:R-:W2:Y:S02]  /*33ae0*/  LDL.LU R8, [R1+0x1b30] ;  /* 0x001b300001087983 */ /* 0x001ea40000300800 */
[----:B--2---:R-:W-:-:S05]  /*33af0*/  IADD3 R8, P1, PT, R8, UR9, RZ ;  /* 0x0000000908087c10 */ /* 0x004fca000ff3e0ff */
[----:B------:R0:W-:Y:S04]  /*33b00*/  STL [R1+0x1104], R8 ;  /* 0x0011040801007387 */ /* 0x0001e80000100800 */
[----:B0-----:R-:W2:Y:S01]  /*33b10*/  LDL.LU R8, [R1+0x1b2c] ;  /* 0x001b2c0001087983 */ /* 0x001ea20000300800 */
[----:B----4-:R-:W-:Y:S02]  /*33b20*/  IADD3.X R17, PT, PT, R17, UR10, RZ, P6, !PT ;  /* 0x0000000a11117c10 */ /* 0x010fe4000b7fe4ff */
[----:B-----5:R-:W-:Y:S02]  /*33b30*/  IADD3 R18, P6, PT, R18, UR9, RZ ;  /* 0x0000000912127c10 */ /* 0x020fe4000ffde0ff */
[----:B---3--:R-:W-:Y:S02]  /*33b40*/  IADD3.X R19, PT, PT, R19, UR10, RZ, P5, !PT ;  /* 0x0000000a13137c10 */ /* 0x008fe4000affe4ff */
        /* <DEDUP_REMOVED lines=19> */
[----:B--2---:R-:W-:Y:S02]  /*33c80*/  IADD3.X R8, PT, PT, R8, UR10, RZ, P2, !PT ;  /* 0x0000000a08087c10 */ /* 0x004fe400097fe4ff */
[----:B------:R-:W-:-:S03]  /*33c90*/  IADD3 R16, P2, PT, R16, UR9, RZ ;  /* 0x0000000910107c10 */ /* 0x000fc6000ff5e0ff */
        /* <DEDUP_REMOVED lines=1552> */
[----:B--2---:R-:W-:Y:S02]  /*39da0*/  IADD3.X R8, PT, PT, R8, UR10, RZ, P3, !PT ;  /* 0x0000000a08087c10 */ /* 0x004fe40009ffe4ff */
        /* <DEDUP_REMOVED lines=31> */
[----:B0-----:R-:W2:Y:S04]  /*39fa0*/  LDL.LU R27, [R1+0x1980] ;  /* 0x00198000011b7983 */ /* 0x001ea80000300800 */
[----:B------:R-:W3:Y:S01]  /*39fb0*/  LDL.LU R8, [R1+0x1978] ;  /* 0x0019780001087983 */ /* 0x000ee20000300800 */
[----:B------:R-:W-:-:S03]  /*39fc0*/  IADD3.X R29, PT, PT, R29, UR10, RZ, P3, !PT ;  /* 0x0000000a1d1d7c10 */ /* 0x000fc60009ffe4ff */
[----:B---3--:R0:W-:Y:S04]  /*39fd0*/  STL [R1+0x1aa8], R8 ;  /* 0x001aa80801007387 */ /* 0x0081e80000100800 */
[----:B------:R1:W-:Y:S04]  /*39fe0*/  STL [R1+0x19b4], R29 ;  /* 0x0019b41d01007387 */ /* 0x0003e80000100800 */
[----:B0-----:R-:W3:Y:S04]  /*39ff0*/  LDL.LU R8, [R1+0x19ac] ;  /* 0x0019ac0001087983 */ /* 0x001ee80000300800 */
[----:B------:R-:W4:Y:S04]  /*3a000*/  LDL.LU R16, [R1+0x19a4] ;  /* 0x0019a40001107983 */ /* 0x000f280000300800 */
[----:B------:R-:W5:Y:S04]  /*3a010*/  LDL.LU R17, [R1+0x1970] ;  /* 0x0019700001117983 */ /* 0x000f680000300800 */
[----:B------:R-:W4:Y:S04]  /*3a020*/  LDL.LU R18, [R1+0x199c] ;  /* 0x00199c0001127983 */ /* 0x000f280000300800 */
        /* <DEDUP_REMOVED lines=20> */
[----:B--2---:R-:W-:-:S03]  /*3a170*/  IADD3 R27, P3, PT, R27, UR9, RZ ;  /* 0x000000091b1b7c10 */ /* 0x004fc6000ff7e0ff */
[----:B------:R-:W2:Y:S04]  /*3a180*/  LDL.LU R28, [R1+0x1918] ;  /* 0x00191800011c7983 */ /* 0x000ea80000300800 */
[----:B------:R-:W2:Y:S04]  /*3a190*/  LDL.LU R25, [R1+0x1944] ;  /* 0x0019440001197983 */ /* 0x000ea80000300800 */
[----:B------:R-:W2:Y:S04]  /*3a1a0*/  LDL.LU R26, [R1+0x1910] ;  /* 0x00191000011a7983 */ /* 0x000ea80000300800 */
[----:B-1----:R-:W2:Y:S04]  /*3a1b0*/  LDL.LU R29, [R1+0x193c] ;  /* 0x00193c00011d7983 */ /* 0x002ea80000300800 */
[----:B------:R0:W-:Y:S04]  /*3a1c0*/  STL [R1+0x1980], R27 ;  /* 0x0019801b01007387 */ /* 0x0001e80000100800 */
[----:B0-----:R-:W2:Y:S01]  /*3a1d0*/  LDL.LU R27, [R1+0x1908] ;  /* 0x00190800011b7983 */ /* 0x001ea20000300800 */
[----:B---3--:R-:W-:-:S05]  /*3a1e0*/  IADD3.X R8, PT, PT, R8, UR10, RZ, P4, !PT ;  /* 0x0000000a08087c10 */ /* 0x008fca000a7fe4ff */
[----:B------:R0:W-:Y:S04]  /*3a1f0*/  STL [R1+0x19ac], R8 ;  /* 0x0019ac0801007387 */ /* 0x0001e80000100800 */
[----:B0-----:R-:W3:Y:S01]  /*3a200*/  LDL.LU R8, [R1+0x1aa8] ;  /* 0x001aa80001087983 */ /* 0x001ee20000300800 */
[----:B----4-:R-:W-:Y:S02]  /*3a210*/  IADD3.X R16, PT, PT, R16, UR10, RZ, P0, !PT ;  /* 0x0000000a10107c10 */ /* 0x010fe400087fe4ff */
[----:B-----5:R-:W-:Y:S02]  /*3a220*/  IADD3 R17, P0, PT, R17, UR9, RZ ;  /* 0x0000000911117c10 */ /* 0x020fe4000ff1e0ff */
        /* <DEDUP_REMOVED lines=19> */
[----:B--2---:R-:W-:-:S02]  /*3a360*/  IADD3 R28, P5, PT, R28, UR9, RZ ;  /* 0x000000091c1c7c10 */ /* 0x004fc4000ffbe0ff */
        /* <DEDUP_REMOVED lines=27> */
[----:B------:R-:W-:Y:S04]  /*3a520*/  STL [R1+0x1954], R21 ;  /* 0x0019541501007387 */ /* 0x000fe80000100800 */
[----:B------:R-:W-:Y:S04]  /*3a530*/  STL [R1+0x1920], R22 ;  /* 0x0019201601007387 */ /* 0x000fe80000100800 */
[----:B------:R-:W-:Y:S04]  /*3a540*/  STL [R1+0x194c], R23 ;  /* 0x00194c1701007387 */ /* 0x000fe80000100800 */
[----:B------:R-:W-:Y:S04]  /*3a550*/  STL [R1+0x1918], R28 ;  /* 0x0019181c01007387 */ /* 0x000fe80000100800 */
[----:B------:R0:W-:Y:S04]  /*3a560*/  STL [R1+0x193c], R29 ;  /* 0x00193c1d01007387 */ /* 0x0001e80000100800 */
[----:B------:R-:W-:Y:S04]  /*3a570*/  STL [R1+0x1944], R25 ;  /* 0x0019441901007387 */ /* 0x000fe80000100800 */
[----:B0-----:R-:W2:Y:S04]  /*3a580*/  LDL.LU R29, [R1+0x1934] ;  /* 0x00193400011d7983 */ /* 0x001ea80000300800 */
[----:B------:R-:W-:Y:S04]  /*3a590*/  STL [R1+0x1910], R26 ;  /* 0x0019101a01007387 */ /* 0x000fe80000100800 */
[----:B------:R-:W3:Y:S01]  /*3a5a0*/  LDL.LU R8, [R1+0x192c] ;  /* 0x00192c0001087983 */ /* 0x000ee20000300800 */
[----:B------:R-:W-:-:S03]  /*3a5b0*/  IADD3 R27, P4, PT, R27, UR9, RZ ;  /* 0x000000091b1b7c10 */ /* 0x000fc6000ff9e0ff */
[----:B---3--:R0:W-:Y:S04]  /*3a5c0*/  STL [R1+0x1aa4], R8 ;  /* 0x001aa40801007387 */ /* 0x0081e80000100800 */
[----:B0-----:R-:W3:Y:S04]  /*3a5d0*/  LDL.LU R8, [R1+0x1900] ;  /* 0x0019000001087983 */ /* 0x001ee80000300800 */
[----:B------:R0:W-:Y:S04]  /*3a5e0*/  STL [R1+0x1908], R27 ;  /* 0x0019081b01007387 */ /* 0x0001e80000100800 */
        /* <DEDUP_REMOVED lines=22> */
[----:B------:R-:W4:Y:S01]  /*3a750*/  LDL.LU R23, [R1+0x18a0] ;  /* 0x0018a00001177983 */ /* 0x000f220000300800 */
[----:B--2---:R-:W-:-:S03]  /*3a760*/  IADD3.X R29, PT, PT, R29, UR10, RZ, P0, !PT ;  /* 0x0000000a1d1d7c10 */ /* 0x004fc600087fe4ff */
[----:B------:R-:W2:Y:S04]  /*3a770*/  LDL.LU R28, [R1+0x18cc] ;  /* 0x0018cc00011c7983 */ /* 0x000ea80000300800 */
[----:B------:R-:W2:Y:S04]  /*3a780*/  LDL.LU R25, [R1+0x1898] ;  /* 0x0018980001197983 */ /* 0x000ea80000300800 */
[----:B0-----:R-:W2:Y:S04]  /*3a790*/  LDL.LU R27, [R1+0x18c4] ;  /* 0x0018c400011b7983 */ /* 0x001ea80000300800 */
[----:B------:R-:W2:Y:S04]  /*3a7a0*/  LDL.LU R26, [R1+0x1890] ;  /* 0x00189000011a7983 */ /* 0x000ea80000300800 */
[----:B------:R0:W-:Y:S04]  /*3a7b0*/  STL [R1+0x1934], R29 ;  /* 0x0019341d01007387 */ /* 0x0001e80000100800 */
[----:B0-----:R-:W2:Y:S01]  /*3a7c0*/  LDL.LU R29, [R1+0x18bc] ;  /* 0x0018bc00011d7983 */ /* 0x001ea20000300800 */
[----:B---3--:R-:W-:-:S05]  /*3a7d0*/  IADD3 R8, P0, PT, R8, UR9, RZ ;  /* 0x0000000908087c10 */ /* 0x008fca000ff1e0ff */
[----:B------:R0:W-:Y:S04]  /*3a7e0*/  STL [R1+0x1900], R8 ;  /* 0x0019000801007387 */ /* 0x0001e80000100800 */
[----:B0-----:R-:W3:Y:S01]  /*3a7f0*/  LDL.LU R8, [R1+0x1aa4] ;  /* 0x001aa40001087983 */ /* 0x001ee20000300800 */
[----:B-----5:R-:W-:Y:S02]  /*3a800*/  IADD3.X R17, PT, PT, R17, UR10, RZ, P2, !PT ;  /* 0x0000000a11117c10 */ /* 0x020fe400097fe4ff */
[----:B----4-:R-:W-:Y:S02]  /*3a810*/  IADD3 R18, P2, PT, R18, UR9, RZ ;  /* 0x0000000912127c10 */ /* 0x010fe4000ff5e0ff */
        /* <DEDUP_REMOVED lines=18> */
[----:B--2---:R-:W-:Y:S02]  /*3a940*/  IADD3.X R27, PT, PT, R27, UR10, RZ, P0, !PT ;  /* 0x0000000a1b1b7c10 */ /* 0x004fe400087fe4ff */
[----:B------:R-:W-:-:S02]  /*3a950*/  IADD3.X R28, PT, PT, R28, UR10, RZ, P4, !PT ;  /* 0x0000000a1c1c7c10 */ /* 0x000fc4000a7fe4ff */
[----:B------:R-:W-:Y:S02]  /*3a960*/  IADD3 R25, P4, PT, R25, UR9, RZ ;  /* 0x0000000919197c10 */ /* 0x000fe4000ff9e0ff */
[----:B---3--:R-:W-:Y:S02]  /*3a970*/  IADD3.X R8, PT, PT, R8, UR10, RZ, P1, !PT ;  /* 0x0000000a08087c10 */ /* 0x008fe40008ffe4ff */
        /* <DEDUP_REMOVED lines=32> */
[----:B------:R-:W-:-:S02]  /*3ab80*/  IADD3 R26, P0, PT, R26, UR9, RZ ;  /* 0x000000091a1a7c10 */ /* 0x000fc4000ff1e0ff */
[----:B------:R-:W-:Y:S01]  /*3ab90*/  IADD3.X R29, PT, PT, R29, UR10, RZ, P1, !PT ;  /* 0x0000000a1d1d7c10 */ /* 0x000fe20008ffe4ff */
[----:B---3--:R0:W-:Y:S04]  /*3aba0*/  STL [R1+0x1aa0], R8 ;  /* 0x001aa00801007387 */ /* 0x0081e80000100800 */
[----:B------:R-:W-:Y:S04]  /*3abb0*/  STL [R1+0x1890], R26 ;  /* 0x0018901a01007387 */ /* 0x000fe80000100800 */
        /* <DEDUP_REMOVED lines=27> */
[----:B0-----:R-:W2:Y:S04]  /*3ad70*/  LDL.LU R29, [R1+0x184c] ;  /* 0x00184c00011d7983 */ /* 0x001ea80000300800 */
[----:B------:R-:W2:Y:S04]  /*3ad80*/  LDL.LU R25, [R1+0x1818] ;  /* 0x0018180001197983 */ /* 0x000ea80000300800 */
[----:B------:R-:W2:Y:S04]  /*3ad90*/  LDL.LU R26, [R1+0x1844] ;  /* 0x00184400011a7983 */ /* 0x000ea80000300800 */
        /* <DEDUP_REMOVED lines=60> */
[----:B------:R-:W-:-:S03]  /*3b160*/  IADD3.X R26, PT, PT, R26, UR10, RZ, P2, !PT ;  /* 0x0000000a1a1a7c10 */ /* 0x000fc600097fe4ff */
[----:B------:R-:W-:Y:S01]  /*3b170*/  STL [R1+0x1818], R25 ;  /* 0x0018181901007387 */ /* 0x000fe20000100800 */
[----:B------:R-:W-:-:S03]  /*3b180*/  IADD3 R27, P2, PT, R27, UR9, RZ ;  /* 0x000000091b1b7c10 */ /* 0x000fc6000ff5e0ff */
[----:B---3--:R0:W-:Y:S04]  /*3b190*/  STL [R1+0x1a9c], R8 ;  /* 0x001a9c0801007387 */ /* 0x0081e80000100800 */
[----:B------:R-:W-:Y:S04]  /*3b1a0*/  STL [R1+0x1844], R26 ;  /* 0x0018441a01007387 */ /* 0x000fe80000100800 */
        /* <DEDUP_REMOVED lines=26> */
[----:B0-----:R-:W2:Y:S04]  /*3b350*/  LDL.LU R27, [R1+0x17d4] ;  /* 0x0017d400011b7983 */ /* 0x001ea80000300800 */
[----:B------:R-:W2:Y:S04]  /*3b360*/  LDL.LU R28, [R1+0x17a0] ;  /* 0x0017a000011c7983 */ /* 0x000ea80000300800 */
[----:B------:R-:W2:Y:S04]  /*3b370*/  LDL.LU R25, [R1+0x17cc] ;  /* 0x0017cc0001197983 */ /* 0x000ea80000300800 */
        /* <DEDUP_REMOVED lines=25> */
[----:B------:R-:W-:Y:S02]  /*3b510*/  IADD3.X R22, PT, PT, R22, UR10, RZ, P1, !PT ;  /* 0x0000000a16167c10 */ /* 0x000fe40008ffe4ff */
[----:B------:R-:W-:Y:S02]  /*3b520*/  IADD3 R23, P1, PT, R23, UR9, RZ ;  /* 0x0000000917177c10 */ /* 0x000fe4000ff3e0ff */
[----:B------:R-:W-:-:S02]  /*3b530*/  IADD3 R28, P2, PT, R28, UR9, RZ ;  /* 0x000000091c1c7c10 */ /* 0x000fc4000ff5e0ff */
        /* <DEDUP_REMOVED lines=30> */
[----:B------:R-:W-:Y:S04]  /*3b720*/  STL [R1+0x17a0], R28 ;  /* 0x0017a01c01007387 */ /* 0x000fe80000100800 */
[----:B------:R-:W3:Y:S01]  /*3b730*/  LDL.LU R8, [R1+0x1788] ;  /* 0x0017880001087983 */ /* 0x000ee20000300800 */
[----:B------:R-:W-:-:S02]  /*3b740*/  IADD3.X R25, PT, PT, R25, UR10, RZ, P6, !PT ;  /* 0x0000000a19197c10 */ /* 0x000fc4000b7fe4ff */
[----:B------:R-:W-:-:S03]  /*3b750*/  IADD3 R26, P6, PT, R26, UR9, RZ ;  /* 0x000000091a1a7c10 */ /* 0x000fc6000ffde0ff */
[----:B------:R-:W-:Y:S01]  /*3b760*/  STL [R1+0x17cc], R25 ;  /* 0x0017cc1901007387 */ /* 0x000fe20000100800 */
[----:B------:R-:W-:-:S03]  /*3b770*/  IADD3.X R29, PT, PT, R29, UR10, RZ, P5, !PT ;  /* 0x0000000a1d1d7c10 */ /* 0x000fc6000affe4ff */
        /* <DEDUP_REMOVED lines=27> */
[----:B0-----:R-:W2:Y:S04]  /*3b930*/  LDL.LU R29, [R1+0x175c] ;  /* 0x00175c00011d7983 */ /* 0x001ea80000300800 */
[----:B------:R-:W2:Y:S04]  /*3b940*/  LDL.LU R23, [R1+0x1728] ;  /* 0x0017280001177983 */ /* 0x000ea80000300800 */
[----:B------:R-:W2:Y:S04]  /*3b950*/  LDL.LU R28, [R1+0x1754] ;  /* 0x00175400011c7983 */ /* 0x000ea80000300800 */
[----:B------:R-:W2:Y:S04]  /*3b960*/  LDL.LU R25, [R1+0x1720] ;  /* 0x0017200001197983 */ /* 0x000ea80000300800 */
[----:B------:R0:W-:Y:S04]  /*3b970*/  STL [R1+0x1790], R27 ;  /* 0x0017901b01007387 */ /* 0x0001e80000100800 */
[----:B------:R-:W2:Y:S04]  /*3b980*/  LDL.LU R26, [R1+0x174c] ;  /* 0x00174c00011a7983 */ /* 0x000ea80000300800 */
        /* <DEDUP_REMOVED lines=26> */
[----:B------:R-:W-:Y:S02]  /*3bb30*/  IADD3.X R28, PT, PT, R28, UR10, RZ, P5, !PT ;  /* 0x0000000a1c1c7c10 */ /* 0x000fe4000affe4ff */
        /* <DEDUP_REMOVED lines=66> */
[----:B------:R-:W2:Y:S04]  /*3bf60*/  LDL.LU R25, [R1+0x16d4] ;  /* 0x0016d40001197983 */ /* 0x000ea80000300800 */
[----:B------:R-:W2:Y:S04]  /*3bf70*/  LDL.LU R26, [R1+0x16a0] ;  /* 0x0016a000011a7983 */ /* 0x000ea80000300800 */
        /* <DEDUP_REMOVED lines=21> */
[----:B------:R-:W-:Y:S02]  /*3c0d0*/  IADD3.X R20, PT, PT, R20, UR10, RZ, P6, !PT ;  /* 0x0000000a14147c10 */ /* 0x000fe4000b7fe4ff */
[----:B------:R-:W-:Y:S02]  /*3c0e0*/  IADD3 R21, P6, PT, R21, UR9, RZ ;  /* 0x0000000915157c10 */ /* 0x000fe4000ffde0ff */
[----:B------:R-:W-:Y:S02]  /*3c0f0*/  IADD3 R22, P5, PT, R22, UR9, RZ ;  /* 0x0000000916167c10 */ /* 0x000fe4000ffbe0ff */
[----:B------:R-:W-:Y:S02]  /*3c100*/  IADD3.X R23, PT, PT, R23, UR10, RZ, P3, !PT ;  /* 0x0000000a17177c10 */ /* 0x000fe40009ffe4ff */
        /* <DEDUP_REMOVED lines=68> */
[----:B------:R-:W2:Y:S04]  /*3c550*/  LDL.LU R25, [R1+0x1628] ;  /* 0x0016280001197983 */ /* 0x000ea80000300800 */
        /* <DEDUP_REMOVED lines=117> */
[----:B------:R-:W-:Y:S02]  /*3ccb0*/  IADD3 R20, P4, PT, R20, UR9, RZ ;  /* 0x0000000914147c10 */ /* 0x000fe4000ff9e0ff */
[----:B------:R-:W-:Y:S02]  /*3ccc0*/  IADD3.X R21, PT, PT, R21, UR10, RZ, P0, !PT ;  /* 0x0000000a15157c10 */ /* 0x000fe400087fe4ff */
        /* <DEDUP_REMOVED lines=563> */
[----:B--2---:R-:W-:Y:S01]  /*3f000*/  IADD3.X R11, PT, PT, R11, UR10, RZ, P4, !PT ;  /* 0x0000000a0b0b7c10 */ /* 0x004fe2000a7fe4ff */
[----:B------:R-:W-:Y:S01]  /*3f010*/  USHF.L.U32 UR7, UR25, 0x7, URZ ;  /* 0x0000000719077899 */ /* 0x000fe200080006ff */
        /* <DEDUP_REMOVED lines=23> */
[----:B------:R-:W-:Y:S01]  /*3f190*/  STL [R1+0x1300], R2 ;  /* 0x0013000201007387 */ /* 0x000fe20000100800 */
[----:B------:R-:W-:-:S03]  /*3f1a0*/  IADD3 R10, P3, PT, R10, UR9, RZ ;  /* 0x000000090a0a7c10 */ /* 0x000fc6000ff7e0ff */
        /* <DEDUP_REMOVED lines=57> */
[----:B------:R-:W-:-:S04]  /*3f540*/  UIADD3 UR5, UPT, UPT, UR4, 0x7f, URZ ;  /* 0x0000007f04057890 */ /* 0x000fc8000fffe0ff */
[----:B------:R-:W-:Y:S01]  /*3f550*/  USHF.R.S32.HI UR6, URZ, 0x1f, UR5 ;  /* 0x0000001fff067899 */ /* 0x000fe20008011405 */
[----:B----4-:R-:W-:-:S03]  /*3f560*/  IADD3.X R16, PT, PT, R16, UR10, RZ, P0, !PT ;  /* 0x0000000a10107c10 */ /* 0x010fc600087fe4ff */
[----:B------:R-:W-:Y:S02]  /*3f570*/  ULEA.HI UR6, UR6, UR5, URZ, 0x7 ;  /* 0x0000000506067291 */ /* 0x000fe4000f8f38ff */
[----:B------:R-:W-:Y:S01]  /*3f580*/  USHF.R.S32.HI UR5, URZ, 0x1f, UR7 ;  /* 0x0000001fff057899 */ /* 0x000fe20008011407 */
[----:B-----5:R-:W-:Y:S02]  /*3f590*/  IADD3.X R17, PT, PT, R17, UR10, RZ, P1, !PT ;  /* 0x0000000a11117c10 */ /* 0x020fe40008ffe4ff */
[----:B------:R-:W-:Y:S02]  /*3f5a0*/  IADD3 R18, P1, PT, R18, UR7, RZ ;  /* 0x0000000712127c10 */ /* 0x000fe4000ff3e0ff */
        /* <DEDUP_REMOVED lines=33> */
[----:B------:R-:W-:Y:S01]  /*3f7c0*/  STL [R1+0x988], R2 ;  /* 0x0009880201007387 */ /* 0x000fe20000100800 */
[----:B------:R-:W-:-:S02]  /*3f7d0*/  IADD3.X R20, PT, PT, R20, UR5, RZ, P4, !PT ;  /* 0x0000000514147c10 */ /* 0x000fc4000a7fe4ff */
[----:B------:R-:W-:Y:S01]  /*3f7e0*/  IADD3 R21, P4, PT, R21, UR7, RZ ;  /* 0x0000000715157c10 */ /* 0x000fe2000ff9e0ff */
        /* <DEDUP_REMOVED lines=20> */
[----:B------:R1:W-:Y:S04]  /*3f930*/  STL [R1+0x1298], R26 ;  /* 0x0012981a01007387 */ /* 0x0003e80000100800 */
        /* <DEDUP_REMOVED lines=29> */
[----:B-1----:R-:W2:Y:S04]  /*3fb10*/  LDL.LU R26, [R1+0x1238] ;  /* 0x00123800011a7983 */ /* 0x002ea80000300800 */
[----:B0-----:R-:W2:Y:S04]  /*3fb20*/  LDL.LU R27, [R1+0x1228] ;  /* 0x00122800011b7983 */ /* 0x001ea80000300800 */
[----:B------:R-:W2:Y:S01]  /*3fb30*/  LDL.LU R29, [R1+0x1218] ;  /* 0x00121800011d7983 */ /* 0x000ea20000300800 */
        /* <DEDUP_REMOVED lines=16> */
[----:B------:R-:W-:Y:S02]  /*3fc40*/  IADD3.X R11, PT, PT, R11, UR5, RZ, P4, !PT ;  /* 0x000000050b0b7c10 */ /* 0x000fe4000a7fe4ff */
[----:B------:R-:W-:Y:S02]  /*3fc50*/  IADD3 R0, P4, PT, R0, UR7, RZ ;  /* 0x0000000700007c10 */ /* 0x000fe4000ff9e0ff */
[----:B------:R-:W-:-:S02]  /*3fc60*/  IADD3.X R24, PT, PT, R24, UR5, RZ, P1, !PT ;  /* 0x0000000518187c10 */ /* 0x000fc40008ffe4ff */
[----:B------:R-:W-:Y:S02]  /*3fc70*/  IADD3 R20, P1, PT, R20, UR7, RZ ;  /* 0x0000000714147c10 */ /* 0x000fe4000ff3e0ff */
[----:B------:R-:W-:Y:S02]  /*3fc80*/  IADD3.X R21, PT, PT, R21, UR5, RZ, P2, !PT ;  /* 0x0000000515157c10 */ /* 0x000fe400097fe4ff */
[----:B------:R-:W-:Y:S02]  /*3fc90*/  IADD3 R22, P2, PT, R22, UR7, RZ ;  /* 0x0000000716167c10 */ /* 0x000fe4000ff5e0ff */
[----:B------:R-:W-:Y:S02]  /*3fca0*/  IADD3.X R23, PT, PT, R23, UR5, RZ, P5, !PT ;  /* 0x0000000517177c10 */ /* 0x000fe4000affe4ff */
[----:B------:R-:W-:Y:S02]  /*3fcb0*/  IADD3.X R28, PT, PT, R28, UR5, RZ, P3, !PT ;  /* 0x000000051c1c7c10 */ /* 0x000fe40009ffe4ff */
[----:B------:R-:W-:-:S02]  /*3fcc0*/  IADD3 R25, P3, PT, R25, UR7, RZ ;  /* 0x0000000719197c10 */ /* 0x000fc4000ff7e0ff */
[----:B---3--:R-:W-:-:S05]  /*3fcd0*/  IADD3.X R8, PT, PT, R8, UR5, RZ, P0, !PT ;  /* 0x0000000508087c10 */ /* 0x008fca00087fe4ff */
[----:B------:R0:W-:Y:S04]  /*3fce0*/  STL [R1+0x1288], R8 ;  /* 0x0012880801007387 */ /* 0x0001e80000100800 */
[----:B0-----:R-:W2:Y:S01]  /*3fcf0*/  LDL.LU R8, [R1+0x1a68] ;  /* 0x001a680001087983 */ /* 0x001ea20000300800 */
[----:B------:R-:W-:-:S05]  /*3fd00*/  IADD3 R16, P0, PT, R16, UR7, RZ ;  /* 0x0000000710107c10 */ /* 0x000fca000ff1e0ff */
        /* <DEDUP_REMOVED lines=25> */
[----:B------:R-:W-:-:S03]  /*3fea0*/  IADD3.X R26, PT, PT, R26, UR5, RZ, P4, !PT ;  /* 0x000000051a1a7c10 */ /* 0x000fc6000a7fe4ff */
[----:B------:R-:W-:Y:S01]  /*3feb0*/  STL [R1+0x1200], R23 ;  /* 0x0012001701007387 */ /* 0x000fe20000100800 */
[----:B------:R-:W-:-:S03]  /*3fec0*/  IADD3.X R27, PT, PT, R27, UR5, RZ, P0, !PT ;  /* 0x000000051b1b7c10 */ /* 0x000fc600087fe4ff */
[----:B------:R-:W-:Y:S04]  /*3fed0*/  STL [R1+0x1248], R28 ;  /* 0x0012481c01007387 */ /* 0x000fe80000100800 */
[----:B------:R-:W-:Y:S04]  /*3fee0*/  STL [R1+0x978], R25 ;  /* 0x0009781901007387 */ /* 0x000fe80000100800 */
[----:B------:R-:W-:Y:S04]  /*3fef0*/  STL [R1+0x1218], R29 ;  /* 0x0012181d01007387 */ /* 0x000fe80000100800 */
[----:B------:R-:W-:Y:S04]  /*3ff00*/  STL [R1+0x1238], R26 ;  /* 0x0012381a01007387 */ /* 0x000fe80000100800 */
[----:B------:R0:W-:Y:S01]  /*3ff10*/  STL [R1+0x1228], R27 ;  /* 0x0012281b01007387 */ /* 0x0001e20000100800 */
[----:B------:R-:W-:-:S06]  /*3ff20*/  USHF.R.S32.HI UR6, URZ, 0x7, UR6 ;  /* 0x00000007ff067899 */ /* 0x000fcc0008011406 */
[----:B--2---:R-:W-:Y:S01]  /*3ff30*/  ISETP.NE.U32.AND P6, PT, R8, UR6, PT ;  /* 0x0000000608007c0c */ /* 0x004fe2000bfc5070 */
[----:B0-----:R-:W2:Y:S04]  /*3ff40*/  LDL.LU R27, [R1+0x1208] ;  /* 0x00120800011b7983 */ /* 0x001ea80000300800 */
[----:B------:R-:W3:Y:S01]  /*3ff50*/  LDL.LU R29, [R1+0x974] ;  /* 0x00097400011d7983 */ /* 0x000ee20000300800 */
[----:B--2---:R-:W-:Y:S02]  /*3ff60*/  IADD3.X R27, PT, PT, R27, UR5, RZ, P2, !PT ;  /* 0x000000051b1b7c10 */ /* 0x004fe400097fe4ff */
[----:B---3--:R-:W-:-:S05]  /*3ff70*/  IADD3.X R29, PT, PT, R29, UR5, RZ, P3, !PT ;  /* 0x000000051d1d7c10 */ /* 0x008fca0009ffe4ff */
[----:B------:R0:W-:Y:S04]  /*3ff80*/  STL [R1+0x974], R29 ;  /* 0x0009741d01007387 */ /* 0x0001e80000100800 */
[----:B------:R0:W-:Y:S01]  /*3ff90*/  STL [R1+0x1208], R27 ;  /* 0x0012081b01007387 */ /* 0x0001e20000100800 */
[----:B------:R-:W-:Y:S05]  /*3ffa0*/  @P6 BRA `(.L_x_1) ;  /* 0xfffffcc000446947 */ /* 0x000fea000383ffff */
.L_x_0:
[----:B------:R-:W2:Y:S01]  /*3ffb0*/  LDL.LU R14, [R1+0x3b0] ;  /* 0x0003b000010e7983 */ /* 0x000ea20000300800 */
[----:B------:R-:W3:Y:S03]  /*3ffc0*/  LDCU.128 UR12, c[0x0][0x390] ;  /* 0x00007200ff0c77ac */ /* 0x000ee60008000c00 */
[----:B------:R-:W2:Y:S04]  /*3ffd0*/  LDL.LU R13, [R1+0x3b4] ;  /* 0x0003b400010d7983 */ /* 0x000ea80000300800 */
[----:B------:R-:W4:Y:S04]  /*3ffe0*/  LDL.LU R12, [R1+0x3b8] ;  /* 0x0003b800010c7983 */ /* 0x000f280000300800 */
[----:B------:R-:W4:Y:S04]  /*3fff0*/  LDL.LU R11, [R1+0x3bc] ;  /* 0x0003bc00010b7983 */ /* 0x000f280000300800 */
[----:B------:R-:W5:Y:S04]  /*40000*/  LDL.LU R10, [R1+0x340] ;  /* 0x00034000010a7983 */ /* 0x000f680000300800 */
        /* <DEDUP_REMOVED lines=9> */
[----:B------:R-:W0:Y:S01]  /*400a0*/  S2UR UR6, SR_CgaCtaId ;  /* 0x00000000000679c3 */ /* 0x000e220000008800 */
[----:B------:R-:W-:-:S07]  /*400b0*/  UMOV UR5, 0x400 ;  /* 0x0000040000057882 */ /* 0x000fce0000000000 */
[----:B------:R-:W-:Y:S01]  /*400c0*/  BAR.SYNC.DEFER_BLOCKING 0x0 ;  /* 0x0000000000007b1d */ /* 0x000fe20000010000 */
[----:B--2---:R-:W-:-:S05]  /*400d0*/  F2FP.SATFINITE.E4M3.F32.PACK_AB_MERGE_C R25, R13, R14, RZ ;  /* 0x0000000e0d19723e */ /* 0x004fca00048070ff */
[----:B------:R-:W-:Y:S01]  /*400e0*/  STL [R1+0x1a88], R25 ;  /* 0x001a881901007387 */ /* 0x000fe20000100800 */
[----:B----4-:R-:W-:-:S05]  /*400f0*/  F2FP.SATFINITE.E4M3.F32.PACK_AB_MERGE_C R24, R11, R12, RZ ;  /* 0x0000000c0b18723e */ /* 0x010fca00048070ff */
[----:B------:R-:W-:Y:S01]  /*40100*/  STL [R1+0x1a8c], R24 ;  /* 0x001a8c1801007387 */ /* 0x000fe20000100800 */
[----:B01---5:R-:W-:-:S05]  /*40110*/  F2FP.SATFINITE.E4M3.F32.PACK_AB_MERGE_C R29, R9, R10, RZ ;  /* 0x0000000a091d723e */ /* 0x023fca00048070ff */
[----:B------:R-:W-:Y:S01]  /*40120*/  STL [R1+0x1a90], R29 ;  /* 0x001a901d01007387 */ /* 0x000fe20000100800 */
[----:B---3--:R-:W-:-:S05]  /*40130*/  F2FP.SATFINITE.E4M3.F32.PACK_AB_MERGE_C R27, R7, R8, RZ ;  /* 0x00000008071b723e */ /* 0x008fca00048070ff */
[----:B------:R-:W-:Y:S01]  /*40140*/  STL [R1+0x1a94], R27 ;  /* 0x001a941b01007387 */ /* 0x000fe20000100800 */
[----:B------:R-:W-:-:S05]  /*40150*/  F2FP.SATFINITE.E4M3.F32.PACK_AB_MERGE_C R21, R5, R6, RZ ;  /* 0x000000060515723e */ /* 0x000fca00048070ff */
[----:B------:R-:W-:Y:S01]  /*40160*/  STL [R1+0x1a98], R21 ;  /* 0x001a981501007387 */ /* 0x000fe20000100800 */
[----:B------:R-:W-:-:S05]  /*40170*/  F2FP.SATFINITE.E4M3.F32.PACK_AB_MERGE_C R22, R3, R4, RZ ;  /* 0x000000040316723e */ /* 0x000fca00048070ff */
[----:B------:R-:W-:Y:S01]  /*40180*/  STL [R1+0x1a9c], R22 ;  /* 0x001a9c1601007387 */ /* 0x000fe20000100800 */
[----:B------:R-:W-:-:S03]  /*40190*/  F2FP.SATFINITE.E4M3.F32.PACK_AB_MERGE_C R0, R0, R2, RZ ;  /* 0x000000020000723e */ /* 0x000fc600048070ff */
[----:B------:R-:W2:Y:S04]  /*401a0*/  LDL.LU R20, [R1+0x338] ;  /* 0x0003380001147983 */ /* 0x000ea80000300800 */
[----:B------:R-:W2:Y:S04]  /*401b0*/  LDL.LU R19, [R1+0x33c] ;  /* 0x00033c0001137983 */ /* 0x000ea80000300800 */
[----:B------:R-:W-:Y:S04]  /*401c0*/  STL [R1+0x8], R0 ;  /* 0x0000080001007387 */ /* 0x000fe80000100800 */
[----:B------:R-:W3:Y:S04]  /*401d0*/  LDL.LU R16, [R1+0x394] ;  /* 0x0003940001107983 */ /* 0x000ee80000300800 */
[----:B------:R-:W4:Y:S04]  /*401e0*/  LDL.LU R26, [R1+0x398] ;  /* 0x00039800011a7983 */ /* 0x000f280000300800 */
[----:B----4-:R0:W-:Y:S04]  /*401f0*/  STL [R1+0x1ad8], R26 ;  /* 0x001ad81a01007387 */ /* 0x0101e80000100800 */
[----:B0-----:R-:W3:Y:S04]  /*40200*/  LDL.LU R26, [R1+0x390] ;  /* 0x00039000011a7983 */ /* 0x001ee80000300800 */
[----:B------:R-:W4:Y:S04]  /*40210*/  LDL.LU R15, [R1+0x39c] ;  /* 0x00039c00010f7983 */ /* 0x000f280000300800 */
[----:B------:R-:W5:Y:S04]  /*40220*/  LDL.LU R14, [R1+0x324] ;  /* 0x00032400010e7983 */ /* 0x000f680000300800 */
[----:B------:R-:W2:Y:S04]  /*40230*/  LDL.LU R12, [R1+0x32c] ;  /* 0x00032c00010c7983 */ /* 0x000ea80000300800 */
[----:B--2---:R0:W-:Y:S04]  /*40240*/  STL [R1+0x1ad4], R12 ;  /* 0x001ad40c01007387 */ /* 0x0041e80000100800 */
[----:B0-----:R-:W5:Y:S04]  /*40250*/  LDL.LU R12, [R1+0x320] ;  /* 0x00032000010c7983 */ /* 0x001f680000300800 */
[----:B------:R-:W2:Y:S04]  /*40260*/  LDL.LU R10, [R1+0x384] ;  /* 0x00038400010a7983 */ /* 0x000ea80000300800 */
[----:B--2---:R0:W-:Y:S04]  /*40270*/  STL [R1+0x1ad0], R10 ;  /* 0x001ad00a01007387 */ /* 0x0041e80000100800 */
[----:B0-----:R-:W2:Y:S04]  /*40280*/  LDL.LU R10, [R1+0x328] ;  /* 0x00032800010a7983 */ /* 0x001ea80000300800 */
        /* <DEDUP_REMOVED lines=35> */
[----:B------:R-:W2:Y:S01]  /*404c0*/  LDL.LU R22, [R1+0x358] ;  /* 0x0003580001167983 */ /* 0x000ea20000300800 */
[----:B------:R-:W-:-:S02]  /*404d0*/  F2FP.SATFINITE.E4M3.F32.PACK_AB_MERGE_C R20, R19, R20, RZ ;  /* 0x000000141314723e */ /* 0x000fc400048070ff */
[----:B---3--:R-:W-:Y:S01]  /*404e0*/  F2FP.SATFINITE.E4M3.F32.PACK_AB_MERGE_C R16, R16, R26, RZ ;  /* 0x0000001a1010723e */ /* 0x008fe200048070ff */
[----:B--2---:R0:W-:Y:S04]  /*404f0*/  STL [R1+0x1aa0], R22 ;  /* 0x001aa01601007387 */ /* 0x0041e80000100800 */
[----:B0-----:R-:W2:Y:S04]  /*40500*/  LDL.LU R22, [R1+0x350] ;  /* 0x0003500001167983 */ /* 0x001ea80000300800 */
        /* <DEDUP_REMOVED lines=9> */
[----:B0-----:R-:W2:Y:S04]  /*405a0*/  LDL.LU R20, [R1+0x94] ;  /* 0x0000940001147983 */ /* 0x001ea80000300800 */
[----:B------:R-:W4:Y:S01]  /*405b0*/  LDL.LU R26, [R1+0x1ad8] ;  /* 0x001ad800011a7983 */ /* 0x000f220000300800 */
[----:B-----5:R-:W-:-:S02]  /*405c0*/  F2FP.SATFINITE.E4M3.F32.PACK_AB_MERGE_C R14, R14, R12, RZ ;  /* 0x0000000c0e0e723e */ /* 0x020fc400048070ff */
[----:B----4-:R-:W-:Y:S02]  /*405d0*/  F2FP.SATFINITE.E4M3.F32.PACK_AB_MERGE_C R15, R15, R26, RZ ;  /* 0x0000001a0f0f723e */ /* 0x010fe400048070ff */
[----:B------:R-:W4:Y:S04]  /*405e0*/  LDL.LU R26, [R1+0x9c] ;  /* 0x00009c00011a7983 */ /* 0x000f280000300800 */
[----:B------:R-:W5:Y:S02]  /*405f0*/  LDL.LU R12, [R1+0x1ad4] ;  /* 0x001ad400010c7983 */ /* 0x000f640000300800 */
[----:B-----5:R-:W-:Y:S02]  /*40600*/  F2FP.SATFINITE.E4M3.F32.PACK_AB_MERGE_C R12, R12, R10, RZ ;  /* 0x0000000a0c0c723e */ /* 0x020fe400048070ff */
[----:B------:R-:W5:Y:S02]  /*40610*/  LDL.LU R10, [R1+0x1ad0] ;  /* 0x001ad000010a7983 */ /* 0x000f640000300800 */
[----:B-----5:R-:W-:-:S02]  /*40620*/  F2FP.SATFINITE.E4M3.F32.PACK_AB_MERGE_C R10, R10, R8, RZ ;  /* 0x000000080a0a723e */ /* 0x020fc400048070ff */
[----:B------:R-:W5:Y:S02]  /*40630*/  LDL.LU R8, [R1+0x1acc] ;  /* 0x001acc0001087983 */ /* 0x000f640000300800 */
[----:B-----5:R-:W-:Y:S02]  /*40640*/  F2FP.SATFINITE.E4M3.F32.PACK_AB_MERGE_C R8, R8, R6, RZ ;  /* 0x000000060808723e */ /* 0x020fe400048070ff */
        /* <DEDUP_REMOVED lines=14> */
[----:B------:R-:W5:Y:S01]  /*40730*/  LDL.LU R23, [R1+0x1aac] ;  /* 0x001aac0001177983 */ /* 0x000f620000300800 */
[----:B------:R-:W-:Y:S02]  /*40740*/  F2FP.SATFINITE.E4M3.F32.PACK_AB_MERGE_C R11, R11, R13, RZ ;  /* 0x0000000d0b0b723e */ /* 0x000fe400048070ff */
[----:B-----5:R-:W-:-:S02]  /*40750*/  F2FP.SATFINITE.E4M3.F32.PACK_AB_MERGE_C R9, R9, R23, RZ ;  /* 0x000000170909723e */ /* 0x020fc400048070ff */
[----:B------:R-:W5:Y:S04]  /*40760*/  LDL R23, [R1+0x1a54] ;  /* 0x001a540001177983 */ /* 0x000f680000100800 */
[----:B------:R-:W2:Y:S02]  /*40770*/  LDL.LU R13, [R1+0x1aa8] ;  /* 0x001aa800010d7983 */ /* 0x000ea40000300800 */
[----:B--2---:R-:W-:Y:S02]  /*40780*/  F2FP.SATFINITE.E4M3.F32.PACK_AB_MERGE_C R13, R13, R28, RZ ;  /* 0x0000001c0d0d723e */ /* 0x004fe400048070ff */
[----:B------:R-:W2:Y:S02]  /*40790*/  LDL.LU R28, [R1+0x1aa4] ;  /* 0x001aa400011c7983 */ /* 0x000ea40000300800 */
[----:B--2---:R-:W-:-:S02]  /*407a0*/  F2FP.SATFINITE.E4M3.F32.PACK_AB_MERGE_C R28, R28, R22, RZ ;  /* 0x000000161c1c723e */ /* 0x004fc400048070ff */
[----:B------:R-:W3:Y:S01]  /*407b0*/  LDL.LU R22, [R1+0x1aa0] ;  /* 0x001aa00001167983 */ /* 0x000ee20000300800 */
[----:B------:R-:W-:-:S03]  /*407c0*/  F2FP.SATFINITE.E4M3.F32.PACK_AB_MERGE_C R27, R27, R21, RZ ;  /* 0x000000151b1b723e */ /* 0x000fc600048070ff */
[----:B------:R0:W-:Y:S01]  /*407d0*/  STL [R1+0x1a78], R28 ;  /* 0x001a781c01007387 */ /* 0x0001e20000100800 */
[----:B------:R-:W-:Y:S02]  /*407e0*/  F2FP.SATFINITE.E4M3.F32.PACK_AB_MERGE_C R24, R24, R29, RZ ;  /* 0x0000001d1818723e */ /* 0x000fe400048070ff */
[----:B------:R-:W-:Y:S01]  /*407f0*/  F2FP.SATFINITE.E4M3.F32.PACK_AB_MERGE_C R18, R18, R25, RZ ;  /* 0x000000191212723e */ /* 0x000fe200048070ff */
[----:B0-----:R-:W4:Y:S01]  /*40800*/  LDL.LU R28, [R1+0x98] ;  /* 0x00009800011c7983 */ /* 0x001f220000300800 */
[----:B---3--:R-:W-:-:S03]  /*40810*/  F2FP.SATFINITE.E4M3.F32.PACK_AB_MERGE_C R17, R17, R22, RZ ;  /* 0x000000161111723e */ /* 0x008fc600048070ff */
[----:B------:R-:W2:Y:S04]  /*40820*/  LDL.LU R22, [R1+0x1a9c] ;  /* 0x001a9c0001167983 */ /* 0x000ea80000300800 */
[----:B------:R0:W-:Y:S04]  /*40830*/  STL [R1+0x1a7c], R17 ;  /* 0x001a7c1101007387 */ /* 0x0001e80000100800 */
[----:B0-----:R-:W3:Y:S04]  /*40840*/  LDL.LU R17, [R1+0x90] ;  /* 0x0000900001117983 */ /* 0x001ee80000300800 */
[----:B------:R-:W2:Y:S04]  /*40850*/  LDL.LU R21, [R1+0x1a98] ;  /* 0x001a980001157983 */ /* 0x000ea80000300800 */
[----:B------:R0:W-:Y:S04]  /*40860*/  STL [R1+0x34], R27 ;  /* 0x0000341b01007387 */ /* 0x0001e80000100800 */
[----:B0-----:R-:W2:Y:S04]  /*40870*/  LDL.LU R27, [R1+0x1a94] ;  /* 0x001a9400011b7983 */ /* 0x001ea80000300800 */
[----:B------:R-:W2:Y:S04]  /*40880*/  LDL.LU R29, [R1+0x1a90] ;  /* 0x001a9000011d7983 */ /* 0x000ea80000300800 */
[----:B------:R0:W-:Y:S04]  /*40890*/  STL [R1+0x38], R24 ;  /* 0x0000381801007387 */ /* 0x0001e80000100800 */
[----:B0-----:R-:W2:Y:S04]  /*408a0*/  LDL.LU R24, [R1+0x1a8c] ;  /* 0x001a8c0001187983 */ /* 0x001ea80000300800 */
[----:B------:R-:W2:Y:S04]  /*408b0*/  LDL.LU R25, [R1+0x1a88] ;  /* 0x001a880001197983 */ /* 0x000ea80000300800 */
[----:B------:R0:W-:Y:S04]  /*408c0*/  STL [R1+0x1a80], R18 ;  /* 0x001a801201007387 */ /* 0x0001e80000100800 */
[----:B0-----:R-:W4:Y:S01]  /*408d0*/  LDL.LU R18, [R1+0xc8] ;  /* 0x0000c80001127983 */ /* 0x001f220000300800 */
[----:B------:R-:W-:Y:S01]  /*408e0*/  LOP3.LUT R16, R16, 0xffff, RZ, 0xc0, !PT ;  /* 0x0000ffff10107812 */ /* 0x000fe200078ec0ff */
[----:B------:R-:W-:Y:S01]  /*408f0*/  ULEA UR5, UR6, UR5, 0x18 ;  /* 0x0000000506057291 */ /* 0x000fe2000f8ec0ff */
[----:B------:R-:W-:-:S02]  /*40900*/  LOP3.LUT R2, R2, 0xffff, RZ, 0xc0, !PT ;  /* 0x0000ffff02027812 */ /* 0x000fc400078ec0ff */
[----:B------:R-:W-:Y:S02]  /*40910*/  LOP3.LUT R15, R15, 0xffff, RZ, 0xc0, !PT ;  /* 0x0000ffff0f0f7812 */ /* 0x000fe400078ec0ff */
[----:B------:R-:W-:Y:S02]  /*40920*/  LOP3.LUT R0, R0, 0xffff, RZ, 0xc0, !PT ;  /* 0x0000ffff00007812 */ /* 0x000fe400078ec0ff */
[----:B------:R-:W-:Y:S02]  /*40930*/  LOP3.LUT R10, R10, 0xffff, RZ, 0xc0, !PT ;  /* 0x0000ffff0a0a7812 */ /* 0x000fe400078ec0ff */
[----:B------:R-:W-:Y:S02]  /*40940*/  LOP3.LUT R8, R8, 0xffff, RZ, 0xc0, !PT ;  /* 0x0000ffff08087812 */ /* 0x000fe400078ec0ff */
[----:B------:R-:W-:Y:S02]  /*40950*/  LOP3.LUT R9, R9, 0xffff, RZ, 0xc0, !PT ;  /* 0x0000ffff09097812 */ /* 0x000fe400078ec0ff */
[----:B------:R-:W-:-:S02]  /*40960*/  LOP3.LUT R14, R14, 0xffff, RZ, 0xc0, !PT ;  /* 0x0000ffff0e0e7812 */ /* 0x000fc400078ec0ff */
[----:B------:R-:W-:Y:S02]  /*40970*/  LOP3.LUT R5, R5, 0xffff, RZ, 0xc0, !PT ;  /* 0x0000ffff05057812 */ /* 0x000fe400078ec0ff */
[----:B---3--:R-:W-:Y:S01]  /*40980*/  F2FP.SATFINITE.E4M3.F32.PACK_AB_MERGE_C R17, R20, R17, RZ ;  /* 0x000000111411723e */ /* 0x008fe200048070ff */
[C---:B-----5:R-:W-:Y:S02]  /*40990*/  VIADD R20, R23.reuse, 0x1 ;  /* 0x0000000117147836 */ /* 0x060fe40000000000 */
[----:B------:R-:W-:-:S03]  /*409a0*/  VIADD R23, R23, 0x2 ;  /* 0x0000000217177836 */ /* 0x000fc60000000000 */
[----:B------:R-:W-:Y:S02]  /*409b0*/  ISETP.GE.AND P0, PT, R20, UR15, PT ;  /* 0x0000000f14007c0c */ /* 0x000fe4000bf06270 */
[----:B------:R-:W-:Y:S02]  /*409c0*/  ISETP.GE.AND P5, PT, R23, UR15, PT ;  /* 0x0000000f17007c0c */ /* 0x000fe4000bfa6270 */
[----:B--2---:R-:W-:Y:S02]  /*409d0*/  LOP3.LUT R20, R25, 0xffff, RZ, 0xc0, !PT ;  /* 0x0000ffff19147812 */ /* 0x004fe400078ec0ff */
[----:B----4-:R-:W-:Y:S02]  /*409e0*/  F2FP.SATFINITE.E4M3.F32.PACK_AB_MERGE_C R19, R19, R18, RZ ;  /* 0x000000121313723e */ /* 0x010fe400048070ff */
[----:B------:R-:W-:Y:S02]  /*409f0*/  LOP3.LUT R18, R21, 0xffff, RZ, 0xc0, !PT ;  /* 0x0000ffff15127812 */ /* 0x000fe400078ec0ff */
[----:B------:R-:W-:Y:S01]  /*40a00*/  PRMT R21, R0, 0x3340, R1 ;  /* 0x0000334000157816 */ /* 0x000fe20000000001 */
[----:B------:R0:W-:Y:S04]  /*40a10*/  STL [R1+0x1a84], R19 ;  /* 0x001a841301007387 */ /* 0x0001e80000100800 */
[----:B------:R1:W-:Y:S01]  /*40a20*/  STL [R1+0x30], R17 ;  /* 0x0000301101007387 */ /* 0x0003e20000100800 */
[----:B0-----:R-:W-:-:S02]  /*40a30*/  LOP3.LUT R19, R24, 0xffff, RZ, 0xc0, !PT ;  /* 0x0000ffff18137812 */ /* 0x001fc400078ec0ff */
[----:B------:R-:W-:Y:S02]  /*40a40*/  PRMT R24, R20, 0x3340, R16 ;  /* 0x0000334014187816 */ /* 0x000fe40000000010 */
[----:B-1----:R-:W-:Y:S02]  /*40a50*/  F2FP.SATFINITE.E4M3.F32.PACK_AB_MERGE_C R17, R26, R28, RZ ;  /* 0x0000001c1a11723e */ /* 0x002fe400048070ff */
[----:B------:R-:W-:Y:S02]  /*40a60*/  PRMT R23, R19, 0x3340, R15 ;  /* 0x0000334013177816 */ /* 0x000fe4000000000f */
[----:B------:R-:W-:Y:S01]  /*40a70*/  PRMT R26, R18, 0x3340, R10 ;  /* 0x00003340121a7816 */ /* 0x000fe2000000000a */
[----:B------:R0:W-:Y:S01]  /*40a80*/  STL [R1+0x2c], R17 ;  /* 0x00002c1101007387 */ /* 0x0001e20000100800 */
[----:B------:R-:W-:Y:S02]  /*40a90*/  PRMT R21, R23, 0x5410, R21 ;  /* 0x0000541017157816 */ /* 0x000fe40000000015 */
[----:B------:R-:W-:-:S02]  /*40aa0*/  LOP3.LUT R28, R27, 0xffff, RZ, 0xc0, !PT ;  /* 0x0000ffff1b1c7812 */ /* 0x000fc400078ec0ff */
[----:B0-----:R-:W-:Y:S02]  /*40ab0*/  LOP3.LUT R17, R7, 0xffff, RZ, 0xc0, !PT ;  /* 0x0000ffff07117812 */ /* 0x001fe400078ec0ff */
[--C-:B------:R-:W-:Y:S02]  /*40ac0*/  PRMT R7, R2, 0x3340, R1.reuse ;  /* 0x0000334002077816 */ /* 0x100fe40000000001 */
[----:B------:R-:W-:Y:S02]  /*40ad0*/  PRMT R25, R17, 0x3340, R1 ;  /* 0x0000334011197816 */ /* 0x000fe40000000001 */
[----:B------:R-:W-:Y:S02]  /*40ae0*/  PRMT R7, R24, 0x5410, R7 ;  /* 0x0000541018077816 */ /* 0x000fe40000000007 */
[----:B------:R-:W0:Y:S03]  /*40af0*/  S2R R24, SR_TID.X ;  /* 0x0000000000187919 */ /* 0x000e260000002100 */
[----:B------:R1:W-:Y:S04]  /*40b00*/  STL [R1+0x28], R7 ;  /* 0x0000280701007387 */ /* 0x0003e80000100800 */
[----:B------:R2:W-:Y:S01]  /*40b10*/  STL [R1+0x24], R21 ;  /* 0x0000241501007387 */ /* 0x0005e20000100800 */
[----:B-1----:R-:W-:-:S02]  /*40b20*/  PRMT R7, R26, 0x5410, R25 ;  /* 0x000054101a077816 */ /* 0x002fc40000000019 */
[----:B--2---:R-:W-:-:S03]  /*40b30*/  LOP3.LUT R21, R29, 0xffff, RZ, 0xc0, !PT ;  /* 0x0000ffff1d157812 */ /* 0x004fc600078ec0ff */
[----:B------:R1:W-:Y:S01]  /*40b40*/  STL [R1+0x20], R7 ;  /* 0x0000200701007387 */ /* 0x0003e20000100800 */
[----:B------:R-:W-:Y:S02]  /*40b50*/  LOP3.LUT R29, R12, 0xffff, RZ, 0xc0, !PT ;  /* 0x0000ffff0c1d7812 */ /* 0x000fe400078ec0ff */
[----:B------:R-:W-:Y:S02]  /*40b60*/  LOP3.LUT R12, R3, 0xffff, RZ, 0xc0, !PT ;  /* 0x0000ffff030c7812 */ /* 0x000fe400078ec0ff */
[----:B------:R-:W-:Y:S02]  /*40b70*/  PRMT R25, R21, 0x3340, R14 ;  /* 0x0000334015197816 */ /* 0x000fe4000000000e */
[----:B------:R-:W-:Y:S02]  /*40b80*/  PRMT R23, R12, 0x3340, R1 ;  /* 0x000033400c177816 */ /* 0x000fe40000000001 */
[----:B------:R-:W-:Y:S02]  /*40b90*/  PRMT R26, R28, 0x3340, R29 ;  /* 0x000033401c1a7816 */ /* 0x000fe4000000001d */
[----:B-1----:R-:W-:-:S02]  /*40ba0*/  LOP3.LUT R7, R22, 0xffff, RZ, 0xc0, !PT ;  /* 0x0000ffff16077812 */ /* 0x002fc400078ec0ff */
[----:B------:R-:W-:Y:S01]  /*40bb0*/  PRMT R22, R9, 0x3340, R1 ;  /* 0x0000334009167816 */ /* 0x000fe20000000001 */
[----:B0-----:R-:W-:Y:S01]  /*40bc0*/  IMAD.SHL.U32 R27, R24, 0x20, RZ ;  /* 0x00000020181b7824 */ /* 0x001fe200078e00ff */
[----:B------:R-:W-:Y:S02]  /*40bd0*/  PRMT R3, R7, 0x3340, R8 ;  /* 0x0000334007037816 */ /* 0x000fe40000000008 */
[----:B------:R-:W-:Y:S02]  /*40be0*/  PRMT R25, R25, 0x5410, R23 ;  /* 0x0000541019197816 */ /* 0x000fe40000000017 */
[----:B------:R-:W-:Y:S02]  /*40bf0*/  PRMT R22, R3, 0x5410, R22 ;  /* 0x0000541003167816 */ /* 0x000fe40000000016 */
[----:B------:R-:W0:Y:S01]  /*40c00*/  S2R R3, SR_TID.X ;  /* 0x0000000000037919 */ /* 0x000e220000002100 */
[----:B------:R-:W-:Y:S02]  /*40c10*/  LOP3.LUT R27, R27, 0x200, RZ, 0xc0, !PT ;  /* 0x000002001b1b7812 */ /* 0x000fe400078ec0ff */
[----:B------:R-:W-:Y:S01]  /*40c20*/  PRMT R24, R5, 0x3340, R1 ;  /* 0x0000334005187816 */ /* 0x000fe20000000001 */
[----:B0-----:R-:W-:-:S05]  /*40c30*/  IMAD.SHL.U32 R3, R3, 0x10, RZ ;  /* 0x0000001003037824 */ /* 0x001fca00078e00ff */
[----:B------:R-:W-:-:S04]  /*40c40*/  LOP3.LUT R3, R3, 0xf0, RZ, 0xc0, !PT ;  /* 0x000000f003037812 */ /* 0x000fc800078ec0ff */
[----:B------:R-:W-:Y:S02]  /*40c50*/  IADD3 R3, PT, PT, R27, UR5, R3 ;  /* 0x000000051b037c10 */ /* 0x000fe4000fffe003 */
[----:B------:R-:W2:Y:S04]  /*40c60*/  LDL.LU R27, [R1+0x4] ;  /* 0x00000400011b7983 */ /* 0x000ea80000300800 */
[----:B------:R-:W3:Y:S01]  /*40c70*/  LDL.LU R23, [R1+0x8] ;  /* 0x0000080001177983 */ /* 0x000ee20000300800 */
[----:B------:R-:W-:Y:S02]  /*40c80*/  LOP3.LUT R4, R4, 0xffff, RZ, 0xc0, !PT ;  /* 0x0000ffff04047812 */ /* 0x000fe400078ec0ff */
[----:B------:R-:W-:Y:S01]  /*40c90*/  LOP3.LUT R6, R6, 0xffff, RZ, 0xc0, !PT ;  /* 0x0000ffff06067812 */ /* 0x000fe200078ec0ff */
[----:B------:R0:W-:Y:S01]  /*40ca0*/  STL [R1+0x18], R25 ;  /* 0x0000181901007387 */ /* 0x0001e20000100800 */
[----:B------:R-:W-:-:S02]  /*40cb0*/  LOP3.LUT R11, R11, 0xffff, RZ, 0xc0, !PT ;  /* 0x0000ffff0b0b7812 */ /* 0x000fc400078ec0ff */
[----:B0-----:R-:W-:-:S05]  /*40cc0*/  PRMT R25, R26, 0x5410, R24 ;  /* 0x000054101a197816 */ /* 0x001fca0000000018 */
[----:B------:R0:W-:Y:S01]  /*40cd0*/  STL [R1], R25 ;  /* 0x0000001901007387 */ /* 0x0001e20000100800 */
[----:B--2---:R-:W-:Y:S02]  /*40ce0*/  LOP3.LUT R24, R27, 0xffff, RZ, 0xc0, !PT ;  /* 0x0000ffff1b187812 */ /* 0x004fe400078ec0ff */
[----:B------:R-:W-:Y:S02]  /*40cf0*/  SHF.R.U32.HI R20, RZ, 0x8, R20 ;  /* 0x00000008ff147819 */ /* 0x000fe40000011614 */
[----:B---3--:R-:W-:Y:S01]  /*40d00*/  LOP3.LUT R23, R23, 0xffff, RZ, 0xc0, !PT ;  /* 0x0000ffff17177812 */ /* 0x008fe200078ec0ff */
[----:B------:R-:W-:Y:S04]  /*40d10*/  STL [R1+0x8], R24 ;  /* 0x0000081801007387 */ /* 0x000fe80000100800 */
[----:B------:R1:W-:Y:S04]  /*40d20*/  STL [R1+0x4], R4 ;  /* 0x0000040401007387 */ /* 0x0003e80000100800 */
[----:B------:R-:W2:Y:S01]  /*40d30*/  LDL R27, [R1+0x4] ;  /* 0x00000400011b7983 */ /* 0x000ea20000100800 */
[----:B------:R-:W-:-:S02]  /*40d40*/  SHF.R.U32.HI R16, RZ, 0x8, R16 ;  /* 0x00000008ff107819 */ /* 0x000fc40000011610 */
[----:B0-----:R-:W-:Y:S02]  /*40d50*/  PRMT R25, R23, 0x3340, R6 ;  /* 0x0000334017197816 */ /* 0x001fe40000000006 */
[----:B------:R-:W-:Y:S02]  /*40d60*/  LOP3.LUT R16, R16, 0xffff, RZ, 0xc0, !PT ;  /* 0x0000ffff10107812 */ /* 0x000fe400078ec0ff */
[----:B-1----:R-:W-:Y:S02]  /*40d70*/  PRMT R4, R11, 0x3340, R1 ;  /* 0x000033400b047816 */ /* 0x002fe40000000001 */
[----:B------:R-:W-:Y:S02]  /*40d80*/  LOP3.LUT R20, R20, 0xffff, RZ, 0xc0, !PT ;  /* 0x0000ffff14147812 */ /* 0x000fe400078ec0ff */
[----:B------:R-:W-:Y:S02]  /*40d90*/  LOP3.LUT R13, R13, 0xffff, RZ, 0xc0, !PT ;  /* 0x0000ffff0d0d7812 */ /* 0x000fe400078ec0ff */
[----:B------:R-:W-:-:S02]  /*40da0*/  PRMT R4, R25, 0x5410, R4 ;  /* 0x0000541019047816 */ /* 0x000fc40000000004 */
[----:B------:R-:W-:Y:S02]  /*40db0*/  PRMT R16, R20, 0x3340, R16 ;  /* 0x0000334014107816 */ /* 0x000fe40000000010 */
[----:B------:R-:W-:Y:S02]  /*40dc0*/  SHF.R.U32.HI R25, RZ, 0x8, R0 ;  /* 0x00000008ff197819 */ /* 0x000fe40000011600 */
[----:B------:R-:W-:Y:S02]  /*40dd0*/  PRMT R26, R13, 0x3340, R1 ;  /* 0x000033400d1a7816 */ /* 0x000fe40000000001 */
[----:B------:R-:W-:Y:S02]  /*40de0*/  SHF.R.U32.HI R20, RZ, 0x8, R2 ;  /* 0x00000008ff147819 */ /* 0x000fe40000011602 */
[----:B------:R-:W-:Y:S02]  /*40df0*/  SHF.R.U32.HI R2, RZ, 0x8, R19 ;  /* 0x00000008ff027819 */ /* 0x000fe40000011613 */
[----:B------:R-:W-:Y:S01]  /*40e00*/  SHF.R.U32.HI R15, RZ, 0x8, R15 ;  /* 0x00000008ff0f7819 */ /* 0x000fe2000001160f */
[----:B------:R-:W3:Y:S01]  /*40e10*/  LDL.LU R19, [R1+0x1a84] ;  /* 0x001a840001137983 */ /* 0x000ee20000300800 */
[----:B------:R-:W-:-:S02]  /*40e20*/  SHF.R.U32.HI R0, RZ, 0x8, R18 ;  /* 0x00000008ff007819 */ /* 0x000fc40000011612 */
[----:B------:R-:W-:Y:S01]  /*40e30*/  LOP3.LUT R15, R15, 0xffff, RZ, 0xc0, !PT ;  /* 0x0000ffff0f0f7812 */ /* 0x000fe200078ec0ff */
[----:B------:R-:W4:Y:S01]  /*40e40*/  LDL.LU R18, [R1+0x1a80] ;  /* 0x001a800001127983 */ /* 0x000f220000300800 */
[----:B------:R-:W-:Y:S02]  /*40e50*/  SHF.R.U32.HI R7, RZ, 0x8, R7 ;  /* 0x00000008ff077819 */ /* 0x000fe40000011607 */
[----:B------:R-:W-:Y:S02]  /*40e60*/  SHF.R.U32.HI R9, RZ, 0x8, R9 ;  /* 0x00000008ff097819 */ /* 0x000fe40000011609 */
[----:B------:R-:W-:Y:S02]  /*40e70*/  SHF.R.U32.HI R21, RZ, 0x8, R21 ;  /* 0x00000008ff157819 */ /* 0x000fe40000011615 */
[----:B------:R-:W-:Y:S02]  /*40e80*/  SHF.R.U32.HI R14, RZ, 0x8, R14 ;  /* 0x00000008ff0e7819 */ /* 0x000fe4000001160e */
[----:B------:R-:W-:-:S02]  /*40e90*/  SHF.R.U32.HI R8, RZ, 0x8, R8 ;  /* 0x00000008ff087819 */ /* 0x000fc40000011608 */
[----:B------:R-:W-:Y:S02]  /*40ea0*/  LOP3.LUT R21, R21, 0xffff, RZ, 0xc0, !PT ;  /* 0x0000ffff15157812 */ /* 0x000fe400078ec0ff */
[----:B------:R-:W-:Y:S02]  /*40eb0*/  LOP3.LUT R8, R8, 0xffff, RZ, 0xc0, !PT ;  /* 0x0000ffff08087812 */ /* 0x000fe400078ec0ff */
[----:B------:R-:W-:Y:S02]  /*40ec0*/  SHF.R.U32.HI R5, RZ, 0x8, R5 ;  /* 0x00000008ff057819 */ /* 0x000fe40000011605 */
[----:B------:R-:W-:-:S04]  /*40ed0*/  SHF.R.U32.HI R23, RZ, 0x8, R23 ;  /* 0x00000008ff177819 */ /* 0x000fc80000011617 */
[----:B------:R-:W-:Y:S02]  /*40ee0*/  LOP3.LUT R23, R23, 0xffff, RZ, 0xc0, !PT ;  /* 0x0000ffff17177812 */ /* 0x000fe400078ec0ff */
[----:B--2---:R-:W-:Y:S02]  /*40ef0*/  PRMT R24, R24, 0x3340, R27 ;  /* 0x0000334018187816 */ /* 0x004fe4000000001b */
[----:B------:R-:W0:Y:S02]  /*40f00*/  S2R R27, SR_TID.X ;  /* 0x00000000001b7919 */ /* 0x000e240000002100 */
[----:B------:R-:W-:Y:S02]  /*40f10*/  PRMT R26, R24, 0x5410, R26 ;  /* 0x00005410181a7816 */ /* 0x000fe4000000001a */
[----:B------:R-:W-:-:S04]  /*40f20*/  LOP3.LUT R24, R2, 0xffff, RZ, 0xc0, !PT ;  /* 0x0000ffff02187812 */ /* 0x000fc800078ec0ff */
[----:B------:R-:W-:Y:S02]  /*40f30*/  PRMT R15, R24, 0x3340, R15 ;  /* 0x00003340180f7816 */ /* 0x000fe4000000000f */
[----:B------:R-:W-:Y:S02]  /*40f40*/  LOP3.LUT R24, R7, 0xffff, RZ, 0xc0, !PT ;  /* 0x0000ffff07187812 */ /* 0x000fe400078ec0ff */
[----:B------:R-:W-:Y:S01]  /*40f50*/  LOP3.LUT R7, R9, 0xffff, RZ, 0xc0, !PT ;  /* 0x0000ffff09077812 */ /* 0x000fe200078ec0ff */
[----:B0-----:R-:W-:-:S05]  /*40f60*/  IMAD.SHL.U32 R27, R27, 0x8, RZ ;  /* 0x000000081b1b7824 */ /* 0x001fca00078e00ff */
[----:B------:R-:W-:-:S05]  /*40f70*/  LOP3.LUT R27, R27, 0x100, RZ, 0xc0, !PT ;  /* 0x000001001b1b7812 */ /* 0x000fca00078ec0ff */
[----:B------:R-:W-:Y:S01]  /*40f80*/  IMAD.IADD R3, R27, 0x1, R3 ;  /* 0x000000011b037824 */ /* 0x000fe200078e0203 */
[----:B------:R-:W-:Y:S02]  /*40f90*/  SHF.R.U32.HI R27, RZ, 0x8, R10 ;  /* 0x00000008ff1b7819 */ /* 0x000fe4000001160a */
[----:B------:R-:W-:Y:S02]  /*40fa0*/  LOP3.LUT R10, R25, 0xffff, RZ, 0xc0, !PT ;  /* 0x0000ffff190a7812 */ /* 0x000fe400078ec0ff */
[----:B------:R-:W-:Y:S02]  /*40fb0*/  LOP3.LUT R25, R0, 0xffff, RZ, 0xc0, !PT ;  /* 0x0000ffff00197812 */ /* 0x000fe400078ec0ff */
[----:B------:R-:W-:Y:S02]  /*40fc0*/  PRMT R0, R10, 0x3340, R1 ;  /* 0x000033400a007816 */ /* 0x000fe40000000001 */
[----:B------:R-:W-:Y:S02]  /*40fd0*/  SHF.R.U32.HI R10, RZ, 0x8, R17 ;  /* 0x00000008ff0a7819 */ /* 0x000fe40000011611 */
[----:B------:R-:W-:Y:S01]  /*40fe0*/  LOP3.LUT R9, R14, 0xffff, RZ, 0xc0, !PT ;  /* 0x0000ffff0e097812 */ /* 0x000fe200078ec0ff */
[----:B------:R-:W2:Y:S01]  /*40ff0*/  LDL.LU R17, [R1+0x1a7c] ;  /* 0x001a7c0001117983 */ /* 0x000ea20000300800 */
[----:B------:R-:W-:-:S02]  /*41000*/  LOP3.LUT R10, R10, 0xffff, RZ, 0xc0, !PT ;  /* 0x0000ffff0a0a7812 */ /* 0x000fc400078ec0ff */
[----:B------:R-:W-:Y:S02]  /*41010*/  PRMT R21, R21, 0x3340, R9 ;  /* 0x0000334015157816 */ /* 0x000fe40000000009 */
[----:B------:R-:W-:Y:S02]  /*41020*/  PRMT R14, R10, 0x3340, R1 ;  /* 0x000033400a0e7816 */ /* 0x000fe40000000001 */
[----:B------:R-:W-:Y:S02]  /*41030*/  LOP3.LUT R2, R27, 0xffff, RZ, 0xc0, !PT ;  /* 0x0000ffff1b027812 */ /* 0x000fe400078ec0ff */
[----:B------:R-:W-:Y:S01]  /*41040*/  PRMT R24, R24, 0x3340, R8 ;  /* 0x0000334018187816 */ /* 0x000fe20000000008 */
[----:B------:R-:W5:Y:S01]  /*41050*/  LDL.LU R27, [R1+0x4] ;  /* 0x00000400011b7983 */ /* 0x000f620000300800 */
[----:B------:R-:W-:Y:S02]  /*41060*/  SHF.R.U32.HI R10, RZ, 0x8, R12 ;  /* 0x00000008ff0a7819 */ /* 0x000fe4000001160c */
[----:B------:R-:W-:-:S02]  /*41070*/  SHF.R.U32.HI R9, RZ, 0x8, R29 ;  /* 0x00000008ff097819 */ /* 0x000fc4000001161d */
[----:B------:R-:W-:Y:S02]  /*41080*/  SHF.R.U32.HI R8, RZ, 0x8, R28 ;  /* 0x00000008ff087819 */ /* 0x000fe4000001161c */
[----:B------:R-:W-:Y:S01]  /*41090*/  SHF.R.U32.HI R12, RZ, 0x8, R6 ;  /* 0x00000008ff0c7819 */ /* 0x000fe20000011606 */
[----:B------:R-:W5:Y:S01]  /*410a0*/  LDL.LU R28, [R1+0x1a78] ;  /* 0x001a7800011c7983 */ /* 0x000f620000300800 */
[----:B------:R-:W-:Y:S02]  /*410b0*/  PRMT R2, R25, 0x3340, R2 ;  /* 0x0000334019027816 */ /* 0x000fe40000000002 */
[----:B------:R-:W-:Y:S01]  /*410c0*/  LOP3.LUT R10, R10, 0xffff, RZ, 0xc0, !PT ;  /* 0x0000ffff0a0a7812 */ /* 0x000fe200078ec0ff */
[----:B------:R-:W5:Y:S01]  /*410d0*/  LDL.LU R29, [R1+0x8] ;  /* 0x00000800011d7983 */ /* 0x000f620000300800 */
[----:B------:R-:W-:Y:S02]  /*410e0*/  LOP3.LUT R6, R9, 0xffff, RZ, 0xc0, !PT ;  /* 0x0000ffff09067812 */ /* 0x000fe400078ec0ff */
[----:B------:R-:W-:-:S02]  /*410f0*/  LOP3.LUT R25, R8, 0xffff, RZ, 0xc0, !PT ;  /* 0x0000ffff08197812 */ /* 0x000fc400078ec0ff */
[----:B------:R-:W-:Y:S02]  /*41100*/  LOP3.LUT R9, R5, 0xffff, RZ, 0xc0, !PT ;  /* 0x0000ffff05097812 */ /* 0x000fe400078ec0ff */
[----:B------:R-:W-:Y:S02]  /*41110*/  LOP3.LUT R8, R12, 0xffff, RZ, 0xc0, !PT ;  /* 0x0000ffff0c087812 */ /* 0x000fe400078ec0ff */
[--C-:B------:R-:W-:Y:S02]  /*41120*/  PRMT R5, R10, 0x3340, R1.reuse ;  /* 0x000033400a057816 */ /* 0x100fe40000000001 */
[----:B------:R-:W5:Y:S01]  /*41130*/  LDL.LU R10, [R1+0x20] ;  /* 0x00002000010a7983 */ /* 0x000f620000300800 */
[----:B------:R-:W-:Y:S02]  /*41140*/  PRMT R12, R9, 0x3340, R1 ;  /* 0x00003340090c7816 */ /* 0x000fe40000000001 */
[----:B------:R-:W-:Y:S01]  /*41150*/  PRMT R23, R23, 0x3340, R8 ;  /* 0x0000334017177816 */ /* 0x000fe20000000008 */
[----:B------:R-:W5:Y:S04]  /*41160*/  LDL.LU R9, [R1+0x24] ;  /* 0x0000240001097983 */ /* 0x000f680000300800 */
[----:B------:R-:W5:Y:S01]  /*41170*/  LDL.LU R8, [R1+0x28] ;  /* 0x0000280001087983 */ /* 0x000f620000300800 */
[----:B------:R-:W-:-:S02]  /*41180*/  PRMT R6, R25, 0x3340, R6 ;  /* 0x0000334019067816 */ /* 0x000fc40000000006 */
[----:B------:R-:W-:Y:S02]  /*41190*/  SHF.R.U32.HI R11, RZ, 0x8, R11 ;  /* 0x00000008ff0b7819 */ /* 0x000fe4000001160b */
[----:B----4-:R-:W-:Y:S02]  /*411a0*/  LOP3.LUT R18, R18, 0xffff, RZ, 0xc0, !PT ;  /* 0x0000ffff12127812 */ /* 0x010fe400078ec0ff */
[----:B---3--:R-:W-:Y:S02]  /*411b0*/  LOP3.LUT R19, R19, 0xffff, RZ, 0xc0, !PT ;  /* 0x0000ffff13137812 */ /* 0x008fe400078ec0ff */
[----:B------:R-:W-:Y:S02]  /*411c0*/  PRMT R0, R15, 0x5410, R0 ;  /* 0x000054100f007816 */ /* 0x000fe40000000000 */
[----:B--2---:R-:W-:Y:S02]  /*411d0*/  LOP3.LUT R17, R17, 0xffff, RZ, 0xc0, !PT ;  /* 0x0000ffff11117812 */ /* 0x004fe400078ec0ff */
[----:B-----5:R-:W-:-:S02]  /*411e0*/  SHF.R.U32.HI R27, RZ, 0x8, R27 ;  /* 0x00000008ff1b7819 */ /* 0x020fc4000001161b */
[----:B------:R-:W-:Y:S02]  /*411f0*/  LOP3.LUT R25, R28, 0xffff, RZ, 0xc0, !PT ;  /* 0x0000ffff1c197812 */ /* 0x000fe400078ec0ff */
[----:B------:R-:W-:Y:S02]  /*41200*/  SHF.R.U32.HI R28, RZ, 0x8, R29 ;  /* 0x00000008ff1c7819 */ /* 0x000fe4000001161d */
[----:B------:R-:W-:Y:S02]  /*41210*/  SHF.R.U32.HI R29, RZ, 0x8, R13 ;  /* 0x00000008ff1d7819 */ /* 0x000fe4000001160d */
[----:B------:R-:W-:Y:S02]  /*41220*/  LOP3.LUT R13, R11, 0xffff, RZ, 0xc0, !PT ;  /* 0x0000ffff0b0d7812 */ /* 0x000fe400078ec0ff */
[----:B------:R-:W-:Y:S02]  /*41230*/  LOP3.LUT R28, R28, 0xffff, RZ, 0xc0, !PT ;  /* 0x0000ffff1c1c7812 */ /* 0x000fe400078ec0ff */
[----:B------:R-:W-:-:S02]  /*41240*/  LOP3.LUT R27, R27, 0xffff, RZ, 0xc0, !PT ;  /* 0x0000ffff1b1b7812 */ /* 0x000fc400078ec0ff */
[----:B------:R-:W-:Y:S02]  /*41250*/  PRMT R11, R22, 0x4210, R19 ;  /* 0x00004210160b7816 */ /* 0x000fe40000000013 */
[----:B------:R-:W-:Y:S01]  /*41260*/  PRMT R10, R10, 0x4210, R18 ;  /* 0x000042100a0a7816 */ /* 0x000fe20000000012 */
[----:B------:R-:W2:Y:S01]  /*41270*/  LDL.LU R22, [R1] ;  /* 0x0000000001167983 */ /* 0x000ea20000300800 */
[----:B------:R-:W-:Y:S02]  /*41280*/  PRMT R9, R9, 0x4210, R17 ;  /* 0x0000421009097816 */ /* 0x000fe40000000011 */
[----:B------:R-:W-:Y:S02]  /*41290*/  PRMT R8, R8, 0x4210, R25 ;  /* 0x0000421008087816 */ /* 0x000fe40000000019 */
[----:B------:R-:W-:Y:S02]  /*412a0*/  PRMT R27, R28, 0x3340, R27 ;  /* 0x000033401c1b7816 */ /* 0x000fe4000000001b */
[----:B------:R-:W3:Y:S04]  /*412b0*/  LDL.LU R28, [R1+0x2c] ;  /* 0x00002c00011c7983 */ /* 0x000ee80000300800 */
[----:B------:R0:W-:Y:S04]  /*412c0*/  STSM.16.M88.4 [R3], R8 ;  /* 0x0000000803007844 */ /* 0x0001e80000000200 */
[----:B0-----:R-:W4:Y:S04]  /*412d0*/  LDL.LU R9, [R1+0x18] ;  /* 0x0000180001097983 */ /* 0x001f280000300800 */
[----:B------:R-:W5:Y:S04]  /*412e0*/  LDL.LU R10, [R1+0x38] ;  /* 0x00003800010a7983 */ /* 0x000f680000300800 */
[----:B------:R-:W2:Y:S04]  /*412f0*/  LDL.LU R11, [R1+0x30] ;  /* 0x00003000010b7983 */ /* 0x000ea80000300800 */
[----:B------:R-:W2:Y:S01]  /*41300*/  LDL.LU R15, [R1+0x34] ;  /* 0x00003400010f7983 */ /* 0x000ea20000300800 */
[----:B------:R-:W0:Y:S01]  /*41310*/  S2R R8, SR_TID.X ;  /* 0x0000000000087919 */ /* 0x000e220000002100 */
[----:B------:R-:W-:-:S04]  /*41320*/  LOP3.LUT R20, R20, 0xffff, RZ, 0xc0, !PT ;  /* 0x0000ffff14147812 */ /* 0x000fc800078ec0ff */
[--C-:B------:R-:W-:Y:S02]  /*41330*/  PRMT R20, R20, 0x3340, R1.reuse ;  /* 0x0000334014147816 */ /* 0x100fe40000000001 */
[----:B------:R-:W-:Y:S02]  /*41340*/  PRMT R13, R13, 0x3340, R1 ;  /* 0x000033400d0d7816 */ /* 0x000fe40000000001 */
[----:B------:R-:W-:Y:S02]  /*41350*/  PRMT R16, R16, 0x5410, R20 ;  /* 0x0000541010107816 */ /* 0x000fe40000000014 */
[----:B------:R-:W-:Y:S02]  /*41360*/  PRMT R17, R0, 0x5210, R17 ;  /* 0x0000521000117816 */ /* 0x000fe40000000011 */
[----:B------:R-:W-:Y:S02]  /*41370*/  PRMT R2, R2, 0x5410, R14 ;  /* 0x0000541002027816 */ /* 0x000fe4000000000e */
[----:B------:R-:W-:-:S02]  /*41380*/  PRMT R6, R6, 0x5410, R12 ;  /* 0x0000541006067816 */ /* 0x000fc4000000000c */
[----:B------:R-:W-:Y:S02]  /*41390*/  PRMT R23, R23, 0x5410, R13 ;  /* 0x0000541017177816 */ /* 0x000fe4000000000d */
[----:B0-----:R-:W-:-:S04]  /*413a0*/  LOP3.LUT R8, R8, 0x3f, RZ, 0xc0, !PT ;  /* 0x0000003f08087812 */ /* 0x001fc800078ec0ff */
[----:B------:R-:W-:Y:S01]  /*413b0*/  LEA R20, R8, UR5, 0x4 ;  /* 0x0000000508147c11 */ /* 0x000fe2000f8e20ff */
[----:B------:R-:W0:Y:S01]  /*413c0*/  LDCU UR5, c[0x0][0x3b8] ;  /* 0x00007700ff0577ac */ /* 0x000e220008000800 */
[----:B------:R-:W-:-:S04]  /*413d0*/  PRMT R7, R7, 0x3340, R1 ;  /* 0x0000334007077816 */ /* 0x000fc80000000001 */
[----:B------:R-:W-:Y:S02]  /*413e0*/  PRMT R7, R24, 0x5410, R7 ;  /* 0x0000541018077816 */ /* 0x000fe40000000007 */
[----:B------:R-:W-:Y:S02]  /*413f0*/  PRMT R16, R16, 0x5210, R25 ;  /* 0x0000521010107816 */ /* 0x000fe40000000019 */
[----:B------:R-:W-:Y:S02]  /*41400*/  PRMT R18, R2, 0x5210, R18 ;  /* 0x0000521002127816 */ /* 0x000fe40000000012 */
[----:B------:R-:W-:Y:S01]  /*41410*/  PRMT R5, R21, 0x5410, R5 ;  /* 0x0000541015057816 */ /* 0x000fe20000000005 */
[----:B------:R-:W-:Y:S01]  /*41420*/  STL [R1+0x4], R20 ;  /* 0x0000041401007387 */ /* 0x000fe20000100800 */
[----:B------:R-:W-:Y:S01]  /*41430*/  PRMT R19, R7, 0x5210, R19 ;  /* 0x0000521007137816 */ /* 0x000fe20000000013 */
[----:B------:R-:W1:Y:S08]  /*41440*/  LDC R25, c[0x0][0x3b4] ;  /* 0x0000ed00ff197b82 */ /* 0x000e700000000800 */
[----:B------:R-:W-:Y:S01]  /*41450*/  BAR.SYNC.DEFER_BLOCKING 0x0 ;  /* 0x0000000000007b1d */ /* 0x000fe20000010000 */
[----:B--2---:R-:W-:-:S05]  /*41460*/  LOP3.LUT R0, R15, 0xffff, RZ, 0xc0, !PT ;  /* 0x0000ffff0f007812 */ /* 0x004fca00078ec0ff */
[----:B------:R-:W-:Y:S02]  /*41470*/  LDS.128 R12, [R20] ;  /* 0x00000000140c7984 */ /* 0x000fe40000000c00 */
[----:B------:R-:W-:Y:S01]  /*41480*/  BAR.SYNC.DEFER_BLOCKING 0x0 ;  /* 0x0000000000007b1d */ /* 0x000fe20000010000 */
[----:B----4-:R-:W-:-:S05]  /*41490*/  PRMT R8, R9, 0x4210, R0 ;  /* 0x0000421009087816 */ /* 0x010fca0000000000 */
[----:B------:R2:W-:Y:S02]  /*414a0*/  STSM.16.M88.4 [R3], R16 ;  /* 0x0000001003007844 */ /* 0x0005e40000000200 */
[----:B--2---:R-:W-:Y:S02]  /*414b0*/  PRMT R16, R5, 0x5210, R0 ;  /* 0x0000521005107816 */ /* 0x004fe40000000000 */
[----:B-----5:R-:W-:Y:S02]  /*414c0*/  LOP3.LUT R5, R10, 0xffff, RZ, 0xc0, !PT ;  /* 0x0000ffff0a057812 */ /* 0x020fe400078ec0ff */
[----:B------:R-:W-:Y:S02]  /*414d0*/  LOP3.LUT R0, R11, 0xffff, RZ, 0xc0, !PT ;  /* 0x0000ffff0b007812 */ /* 0x000fe400078ec0ff */
[--C-:B------:R-:W-:Y:S02]  /*414e0*/  PRMT R9, R22, 0x4210, R5.reuse ;  /* 0x0000421016097816 */ /* 0x100fe40000000005 */
[----:B------:R-:W-:-:S02]  /*414f0*/  PRMT R17, R6, 0x5210, R5 ;  /* 0x0000521006117816 */ /* 0x000fc40000000005 */
[----:B------:R-:W-:Y:S01]  /*41500*/  PRMT R10, R4, 0x4210, R0 ;  /* 0x00004210040a7816 */ /* 0x000fe20000000000 */
[----:B------:R-:W-:Y:S01]  /*41510*/  BAR.SYNC.DEFER_BLOCKING 0x0 ;  /* 0x0000000000007b1d */ /* 0x000fe20000010000 */
[----:B---3--:R-:W-:-:S05]  /*41520*/  LOP3.LUT R2, R28, 0xffff, RZ, 0xc0, !PT ;  /* 0x0000ffff1c027812 */ /* 0x008fca00078ec0ff */
[----:B------:R-:W2:Y:S01]  /*41530*/  LDS.128 R4, [R20] ;  /* 0x0000000014047984 */ /* 0x000ea20000000c00 */
[----:B------:R-:W-:Y:S01]  /*41540*/  PRMT R11, R26, 0x4210, R2 ;  /* 0x000042101a0b7816 */ /* 0x000fe20000000002 */
[----:B------:R-:W-:Y:S06]  /*41550*/  BAR.SYNC.DEFER_BLOCKING 0x0 ;  /* 0x0000000000007b1d */ /* 0x000fec0000010000 */
[----:B------:R-:W-:Y:S02]  /*41560*/  STSM.16.M88.4 [R3], R8 ;  /* 0x0000000803007844 */ /* 0x000fe40000000200 */
[----:B------:R-:W-:Y:S06]  /*41570*/  BAR.SYNC.DEFER_BLOCKING 0x0 ;  /* 0x0000000000007b1d */ /* 0x000fec0000010000 */
[----:B------:R-:W3:Y:S04]  /*41580*/  LDS.128 R8, [R20] ;  /* 0x0000000014087984 */ /* 0x000ee80000000c00 */
[----:B--2---:R2:W-:Y:S04]  /*41590*/  STL [R1+0x1a74], R7 ;  /* 0x001a740701007387 */ /* 0x0045e80000100800 */
[----:B--2---:R-:W1:Y:S04]  /*415a0*/  LDL R7, [R1+0x1a5c] ;  /* 0x001a5c0001077983 */ /* 0x004e680000100800 */
[----:B---3--:R2:W-:Y:S04]  /*415b0*/  STL [R1+0x1a70], R9 ;  /* 0x001a700901007387 */ /* 0x0085e80000100800 */
[----:B--2---:R-:W2:Y:S04]  /*415c0*/  LDL R9, [R1+0x1a60] ;  /* 0x001a600001097983 */ /* 0x004ea80000100800 */
[----:B------:R3:W-:Y:S04]  /*415d0*/  STL [R1+0x1a6c], R10 ;  /* 0x001a6c0a01007387 */ /* 0x0007e80000100800 */
[----:B---3--:R-:W0:Y:S04]  /*415e0*/  LDL R10, [R1+0x1a54] ;  /* 0x001a5400010a7983 */ /* 0x008e280000100800 */
[----:B------:R3:W-:Y:S04]  /*415f0*/  STL [R1+0x1a68], R11 ;  /* 0x001a680b01007387 */ /* 0x0007e80000100800 */
[----:B---3--:R-:W3:Y:S01]  /*41600*/  LDL.LU R11, [R1+0x1a58] ;  /* 0x001a5800010b7983 */ /* 0x008ee20000300800 */
[----:B------:R-:W-:-:S04]  /*41610*/  LOP3.LUT R29, R29, 0xffff, RZ, 0xc0, !PT ;  /* 0x0000ffff1d1d7812 */ /* 0x000fc800078ec0ff */
[----:B------:R-:W-:-:S04]  /*41620*/  PRMT R29, R29, 0x3340, R1 ;  /* 0x000033401d1d7816 */ /* 0x000fc80000000001 */
[----:B------:R-:W-:Y:S02]  /*41630*/  PRMT R27, R27, 0x5410, R29 ;  /* 0x000054101b1b7816 */ /* 0x000fe4000000001d */
[----:B------:R-:W-:Y:S02]  /*41640*/  PRMT R18, R23, 0x5210, R0 ;  /* 0x0000521017127816 */ /* 0x000fe40000000000 */
[----:B------:R-:W-:Y:S01]  /*41650*/  PRMT R19, R27, 0x5210, R2 ;  /* 0x000052101b137816 */ /* 0x000fe20000000002 */
[----:B------:R-:W-:Y:S01]  /*41660*/  BAR.SYNC.DEFER_BLOCKING 0x0 ;  /* 0x0000000000007b1d */ /* 0x000fe20000010000 */
[----:B------:R-:W-:-:S05]  /*41670*/  PRMT R29, R12, 0x7770, RZ ;  /* 0x000077700c1d7816 */ /* 0x000fca00000000ff */
[----:B------:R4:W-:Y:S02]  /*41680*/  STSM.16.M88.4 [R3], R16 ;  /* 0x0000001003007844 */ /* 0x0009e40000000200 */
[----:B------:R-:W-:Y:S01]  /*41690*/  BAR.SYNC.DEFER_BLOCKING 0x0 ;  /* 0x0000000000007b1d */ /* 0x000fe20000010000 */
[----:B-1----:R-:W-:-:S05]  /*416a0*/  IMAD R21, R7, R25, RZ ;  /* 0x0000001907157224 */ /* 0x002fca00078e02ff */
[----:B------:R-:W-:-:S04]  /*416b0*/  IADD3 R0, P4, PT, R21, UR12, RZ ;  /* 0x0000000c15007c10 */ /* 0x000fc8000ff9e0ff */
[----:B----4-:R-:W-:Y:S01]  /*416c0*/  LEA.HI.X.SX32 R3, R21, UR13, 0x1, P4 ;  /* 0x0000000d15037c11 */ /* 0x010fe2000a0f0eff */
[----:B0-----:R-:W-:Y:S02]  /*416d0*/  IMAD R28, R10, UR5, RZ ;  /* 0x000000050a1c7c24 */ /* 0x001fe4000f8e02ff */
[C---:B---3--:R-:W-:Y:S01]  /*416e0*/  IMAD R2, R11.reuse, R25, RZ ;  /* 0x000000190b027224 */ /* 0x048fe200078e02ff */
[----:B------:R-:W-:-:S04]  /*416f0*/  ISETP.GE.AND P2, PT, R11, UR14, PT ;  /* 0x0000000e0b007c0c */ /* 0x000fc8000bf46270 */
[----:B------:R-:W-:Y:S02]  /*41700*/  IADD3 R16, P1, PT, R2, UR12, RZ ;  /* 0x0000000c02107c10 */ /* 0x000fe4000ff3e0ff */
[----:B------:R-:W-:Y:S02]  /*41710*/  ISETP.LT.AND P2, PT, R10, UR15, !P2 ;  /* 0x0000000f0a007c0c */ /* 0x000fe4000d741270 */
[----:B------:R-:W-:Y:S02]  /*41720*/  LEA.HI.X.SX32 R26, R2, UR13, 0x1, P1 ;  /* 0x0000000d021a7c11 */ /* 0x000fe400088f0eff */
[----:B------:R-:W-:Y:S02]  /*41730*/  SHF.R.S32.HI R27, RZ, 0x1f, R28 ;  /* 0x0000001fff1b7819 */ /* 0x000fe4000001141c */
[----:B------:R-:W-:-:S05]  /*41740*/  IADD3 R20, P1, PT, R28, R16, RZ ;  /* 0x000000101c147210 */ /* 0x000fca0007f3e0ff */
[----:B------:R-:W-:-:S05]  /*41750*/  IMAD.X R21, R27, 0x1, R26, P1 ;  /* 0x000000011b157824 */ /* 0x000fca00008e061a */
[----:B------:R0:W-:Y:S04]  /*41760*/  @P2 STG.E.U8 desc[UR42][R20.64], R29 ;  /* 0x0000001d14002986 */ /* 0x0001e8000c10112a */
[----:B0-----:R-:W3:Y:S01]  /*41770*/  LDL R20, [R1+0x1a64] ;  /* 0x001a640001147983 */ /* 0x001ee20000100800 */
[----:B------:R-:W-:Y:S01]  /*41780*/  ISETP.GE.AND P3, PT, R7, UR14, PT ;  /* 0x0000000e07007c0c */ /* 0x000fe2000bf66270 */
[----:B------:R-:W-:Y:S01]  /*41790*/  IMAD R2, R25, 0x80, R2 ;  /* 0x0000008019027824 */ /* 0x000fe200078e0202 */
[----:B------:R-:W-:Y:S02]  /*417a0*/  IADD3 R22, P6, PT, R28, R0, RZ ;  /* 0x000000001c167210 */ /* 0x000fe40007fde0ff */
[C---:B------:R-:W-:Y:S02]  /*417b0*/  ISETP.GE.AND P1, PT, R10.reuse, UR15, PT ;  /* 0x0000000f0a007c0c */ /* 0x040fe4000bf26270 */
[----:B------:R-:W-:Y:S01]  /*417c0*/  ISETP.LT.AND P3, PT, R10, UR15, !P3 ;  /* 0x0000000f0a007c0c */ /* 0x000fe2000df61270 */
[----:B------:R-:W-:Y:S01]  /*417d0*/  IMAD.X R23, R27, 0x1, R3, P6 ;  /* 0x000000011b177824 */ /* 0x000fe200030e0603 */
[----:B------:R-:W-:-:S02]  /*417e0*/  IADD3 R19, P4, PT, R2, UR12, RZ ;  /* 0x0000000c02137c10 */ /* 0x000fc4000ff9e0ff */
[----:B--2---:R-:W-:Y:S02]  /*417f0*/  ISETP.LT.AND P6, PT, R9, UR14, !P1 ;  /* 0x0000000e09007c0c */ /* 0x004fe4000cfc1270 */
[----:B------:R-:W-:Y:S02]  /*41800*/  LEA.HI.X.SX32 R18, R2, UR13, 0x1, P4 ;  /* 0x0000000d02127c11 */ /* 0x000fe4000a0f0eff */
[----:B------:R-:W-:Y:S01]  /*41810*/  IADD3 R24, P4, PT, R28, R19, RZ ;  /* 0x000000131c187210 */ /* 0x000fe20007f9e0ff */
[----:B------:R-:W-:Y:S01]  /*41820*/  IMAD R2, R25, 0x40, R2 ;  /* 0x0000004019027824 */ /* 0x000fe200078e0202 */
[C---:B------:R-:W-:Y:S02]  /*41830*/  PRMT R17, R12.reuse, 0x7771, RZ ;  /* 0x000077710c117816 */ /* 0x040fe400000000ff */
[----:B------:R-:W-:Y:S01]  /*41840*/  PRMT R21, R12, 0x7772, RZ ;  /* 0x000077720c157816 */ /* 0x000fe200000000ff */
[----:B------:R-:W-:Y:S02]  /*41850*/  IMAD.X R25, R27, 0x1, R18, P4 ;  /* 0x000000011b197824 */ /* 0x000fe400020e0612 */
[----:B------:R0:W-:Y:S04]  /*41860*/  @P3 STG.E.U8 desc[UR42][R22.64], R17 ;  /* 0x0000001116003986 */ /* 0x0001e8000c10112a */
[----:B------:R1:W-:Y:S01]  /*41870*/  @P6 STG.E.U8 desc[UR42][R24.64], R21 ;  /* 0x0000001518006986 */ /* 0x0003e2000c10112a */
[----:B0-----:R-:W-:Y:S01]  /*41880*/  IADD3 R17, P2, PT, R2, UR12, RZ ;  /* 0x0000000c02117c10 */ /* 0x001fe2000ff5e0ff */
[----:B-1----:R-:W-:Y:S01]  /*41890*/  VIADD R24, R28, UR5 ;  /* 0x000000051c187c36 */ /* 0x002fe20008000000 */
[----:B---3--:R-:W-:-:S02]  /*418a0*/  ISETP.LT.AND P1, PT, R20, UR14, !P1 ;  /* 0x0000000e14007c0c */ /* 0x008fc4000cf21270 */
[----:B------:R-:W-:Y:S02]  /*418b0*/  IADD3 R20, P4, PT, R28, R17, RZ ;  /* 0x000000111c147210 */ /* 0x000fe40007f9e0ff */
[----:B------:R-:W2:Y:S01]  /*418c0*/  LDL.LU R28, [R1+0x1a64] ;  /* 0x001a6400011c7983 */ /* 0x000ea20000300800 */
[----:B------:R-:W-:Y:S01]  /*418d0*/  VIADD R21, R10, 0x3 ;  /* 0x000000030a157836 */ /* 0x000fe20000000000 */
[----:B------:R-:W-:Y:S02]  /*418e0*/  ISETP.LT.AND P3, PT, R11, UR14, !P0 ;  /* 0x0000000e0b007c0c */ /* 0x000fe4000c761270 */
[----:B------:R-:W-:Y:S02]  /*418f0*/  LEA.HI.X.SX32 R2, R2, UR13, 0x1, P2 ;  /* 0x0000000d02027c11 */ /* 0x000fe400090f0eff */
[----:B------:R-:W-:Y:S02]  /*41900*/  SHF.R.S32.HI R25, RZ, 0x1f, R24 ;  /* 0x0000001fff197819 */ /* 0x000fe40000011418 */
[----:B------:R-:W-:-:S02]  /*41910*/  IADD3 R22, P6, PT, R24, R16, RZ ;  /* 0x0000001018167210 */ /* 0x000fc40007fde0ff */
[----:B------:R-:W-:Y:S01]  /*41920*/  ISETP.GE.AND P2, PT, R21, UR15, PT ;  /* 0x0000000f15007c0c */ /* 0x000fe2000bf46270 */
[----:B------:R-:W-:Y:S01]  /*41930*/  IMAD.X R21, R27, 0x1, R2, P4 ;  /* 0x000000011b157824 */ /* 0x000fe200020e0602 */
[----:B------:R-:W-:Y:S01]  /*41940*/  PRMT R27, R12, 0x7773, RZ ;  /* 0x000077730c1b7816 */ /* 0x000fe200000000ff */
[----:B------:R-:W-:Y:S01]  /*41950*/  IMAD.X R23, R25, 0x1, R26, P6 ;  /* 0x0000000119177824 */ /* 0x000fe200030e061a */
[----:B------:R-:W-:Y:S02]  /*41960*/  PRMT R12, R4, 0x7770, RZ ;  /* 0x00007770040c7816 */ /* 0x000fe400000000ff */
[----:B------:R-:W-:Y:S01]  /*41970*/  ISETP.LT.AND P4, PT, R7, UR14, !P0 ;  /* 0x0000000e07007c0c */ /* 0x000fe2000c781270 */
[----:B------:R0:W-:Y:S04]  /*41980*/  @P1 STG.E.U8 desc[UR42][R20.64], R27 ;  /* 0x0000001b14001986 */ /* 0x0001e8000c10112a */
[----:B------:R1:W-:Y:S01]  /*41990*/  @P3 STG.E.U8 desc[UR42][R22.64], R12 ;  /* 0x0000000c16003986 */ /* 0x0003e2000c10112a */
[----:B------:R-:W-:-:S02]  /*419a0*/  ISETP.LT.AND P3, PT, R9, UR14, !P0 ;  /* 0x0000000e09007c0c */ /* 0x000fc4000c761270 */
[----:B0-----:R-:W-:Y:S01]  /*419b0*/  IADD3 R20, P1, PT, R24, R0, RZ ;  /* 0x0000000018147210 */ /* 0x001fe20007f3e0ff */
[----:B-1----:R-:W-:Y:S01]  /*419c0*/  VIADD R22, R10, 0x4 ;  /* 0x000000040a167836 */ /* 0x002fe20000000000 */
[----:B------:R-:W-:-:S03]  /*419d0*/  PRMT R12, R4, 0x7771, RZ ;  /* 0x00007771040c7816 */ /* 0x000fc600000000ff */
[C---:B------:R-:W-:Y:S01]  /*419e0*/  IMAD.X R21, R25.reuse, 0x1, R3, P1 ;  /* 0x0000000119157824 */ /* 0x040fe200008e0603 */
[----:B------:R-:W-:Y:S02]  /*419f0*/  ISETP.GE.AND P1, PT, R22, UR15, PT ;  /* 0x0000000f16007c0c */ /* 0x000fe4000bf26270 */
[----:B------:R-:W-:Y:S02]  /*41a00*/  IADD3 R22, P6, PT, R24, R19, RZ ;  /* 0x0000001318167210 */ /* 0x000fe40007fde0ff */
[----:B------:R0:W-:Y:S01]  /*41a10*/  @P4 STG.E.U8 desc[UR42][R20.64], R12 ;  /* 0x0000000c14004986 */ /* 0x0001e2000c10112a */
[C---:B------:R-:W-:Y:S02]  /*41a20*/  PRMT R27, R4.reuse, 0x7772, RZ ;  /* 0x00007772041b7816 */ /* 0x040fe400000000ff */
[----:B------:R-:W-:Y:S01]  /*41a30*/  IMAD.X R23, R25, 0x1, R18, P6 ;  /* 0x0000000119177824 */ /* 0x000fe200030e0612 */
[----:B------:R-:W-:Y:S02]  /*41a40*/  ISETP.LT.AND P6, PT, R11, UR14, !P5 ;  /* 0x0000000e0b007c0c */ /* 0x000fe4000efc1270 */
[----:B------:R-:W-:-:S02]  /*41a50*/  PRMT R4, R4, 0x7773, RZ ;  /* 0x0000777304047816 */ /* 0x000fc400000000ff */
[C---:B0-----:R-:W-:Y:S01]  /*41a60*/  IADD3 R20, P4, PT, R24.reuse, R17, RZ ;  /* 0x0000001118147210 */ /* 0x041fe20007f9e0ff */
[----:B------:R-:W-:Y:S01]  /*41a70*/  VIADD R12, R24, UR5 ;  /* 0x00000005180c7c36 */ /* 0x000fe20008000000 */
[----:B------:R0:W-:Y:S03]  /*41a80*/  @P3 STG.E.U8 desc[UR42][R22.64], R27 ;  /* 0x0000001b16003986 */ /* 0x0001e6000c10112a */
[----:B------:R-:W-:Y:S01]  /*41a90*/  IMAD.X R21, R25, 0x1, R2, P4 ;  /* 0x0000000119157824 */ /* 0x000fe200020e0602 */
[----:B------:R-:W-:Y:S02]  /*41aa0*/  IADD3 R24, P4, PT, R12, R16, RZ ;  /* 0x000000100c187210 */ /* 0x000fe40007f9e0ff */
[----:B0-----:R-:W-:Y:S02]  /*41ab0*/  SHF.R.S32.HI R27, RZ, 0x1f, R12 ;  /* 0x0000001fff1b7819 */ /* 0x001fe4000001140c */
[----:B------:R-:W-:-:S03]  /*41ac0*/  ISETP.LT.AND P3, PT, R7, UR14, !P5 ;  /* 0x0000000e07007c0c */ /* 0x000fc6000ef61270 */
[----:B------:R-:W-:Y:S01]  /*41ad0*/  IMAD.X R25, R27, 0x1, R26, P4 ;  /* 0x000000011b197824 */ /* 0x000fe200020e061a */
[----:B------:R-:W-:Y:S02]  /*41ae0*/  ISETP.LT.AND P4, PT, R9, UR14, !P5 ;  /* 0x0000000e09007c0c */ /* 0x000fe4000ef81270 */
[----:B------:R-:W-:Y:S02]  /*41af0*/  PRMT R29, R15, 0x7770, RZ ;  /* 0x000077700f1d7816 */ /* 0x000fe400000000ff */
[----:B--2---:R-:W-:-:S13]  /*41b00*/  ISETP.LT.AND P0, PT, R28, UR14, !P0 ;  /* 0x0000000e1c007c0c */ /* 0x004fda000c701270 */
[----:B------:R0:W-:Y:S01]  /*41b10*/  @P0 STG.E.U8 desc[UR42][R20.64], R4 ;  /* 0x0000000414000986 */ /* 0x0001e2000c10112a */
[----:B------:R-:W-:Y:S02]  /*41b20*/  IADD3 R22, P0, PT, R12, R0, RZ ;  /* 0x000000000c167210 */ /* 0x000fe40007f1e0ff */
[----:B0-----:R-:W-:Y:S01]  /*41b30*/  PRMT R20, R13, 0x7770, RZ ;  /* 0x000077700d147816 */ /* 0x001fe200000000ff */
[----:B------:R-:W-:-:S04]  /*41b40*/  VIADD R4, R10, 0x5 ;  /* 0x000000050a047836 */ /* 0x000fc80000000000 */
[----:B------:R0:W-:Y:S01]  /*41b50*/  @P6 STG.E.U8 desc[UR42][R24.64], R20 ;  /* 0x0000001418006986 */ /* 0x0001e2000c10112a */
[----:B------:R-:W-:Y:S01]  /*41b60*/  IMAD.X R23, R27, 0x1, R3, P0 ;  /* 0x000000011b177824 */ /* 0x000fe200000e0603 */
[----:B------:R-:W-:Y:S02]  /*41b70*/  ISETP.GE.AND P0, PT, R4, UR15, PT ;  /* 0x0000000f04007c0c */ /* 0x000fe4000bf06270 */
[C---:B------:R-:W-:Y:S02]  /*41b80*/  PRMT R4, R13.reuse, 0x7772, RZ ;  /* 0x000077720d047816 */ /* 0x040fe400000000ff */
[----:B0-----:R-:W-:Y:S02]  /*41b90*/  IADD3 R20, P6, PT, R12, R19, RZ ;  /* 0x000000130c147210 */ /* 0x001fe40007fde0ff */
[----:B------:R-:W-:-:S03]  /*41ba0*/  PRMT R24, R13, 0x7771, RZ ;  /* 0x000077710d187816 */ /* 0x000fc600000000ff */
[----:B------:R-:W-:Y:S01]  /*41bb0*/  IMAD.X R21, R27, 0x1, R18, P6 ;  /* 0x000000011b157824 */ /* 0x000fe200030e0612 */
[----:B------:R-:W-:Y:S01]  /*41bc0*/  ISETP.LT.AND P5, PT, R28, UR14, !P5 ;  /* 0x0000000e1c007c0c */ /* 0x000fe2000efa1270 */
[----:B------:R0:W-:Y:S01]  /*41bd0*/  @P3 STG.E.U8 desc[UR42][R22.64], R24 ;  /* 0x0000001816003986 */ /* 0x0001e2000c10112a */
[----:B------:R-:W-:-:S03]  /*41be0*/  ISETP.LT.AND P3, PT, R11, UR14, !P2 ;  /* 0x0000000e0b007c0c */ /* 0x000fc6000d761270 */
[----:B------:R1:W-:Y:S01]  /*41bf0*/  @P4 STG.E.U8 desc[UR42][R20.64], R4 ;  /* 0x0000000414004986 */ /* 0x0003e2000c10112a */
[----:B------:R-:W-:Y:S02]  /*41c00*/  PRMT R13, R13, 0x7773, RZ ;  /* 0x000077730d0d7816 */ /* 0x000fe400000000ff */
[C---:B0-----:R-:W-:Y:S01]  /*41c10*/  IADD3 R22, P6, PT, R12.reuse, R17, RZ ;  /* 0x000000110c167210 */ /* 0x041fe20007fde0ff */
[----:B-1----:R-:W-:-:S04]  /*41c20*/  VIADD R4, R12, UR5 ;  /* 0x000000050c047c36 */ /* 0x002fc80008000000 */
[----:B------:R-:W-:Y:S01]  /*41c30*/  IMAD.X R23, R27, 0x1, R2, P6 ;  /* 0x000000011b177824 */ /* 0x000fe200030e0602 */
[----:B------:R-:W-:Y:S02]  /*41c40*/  ISETP.LT.AND P4, PT, R7, UR14, !P2 ;  /* 0x0000000e07007c0c */ /* 0x000fe4000d781270 */
[----:B------:R-:W-:Y:S02]  /*41c50*/  SHF.R.S32.HI R24, RZ, 0x1f, R4 ;  /* 0x0000001fff187819 */ /* 0x000fe40000011404 */
[C---:B------:R-:W-:Y:S01]  /*41c60*/  IADD3 R12, P6, PT, R4.reuse, R16, RZ ;  /* 0x00000010040c7210 */ /* 0x040fe20007fde0ff */
[----:B------:R0:W-:Y:S01]  /*41c70*/  @P5 STG.E.U8 desc[UR42][R22.64], R13 ;  /* 0x0000000d16005986 */ /* 0x0001e2000c10112a */
[----:B------:R-:W-:Y:S02]  /*41c80*/  IADD3 R20, P5, PT, R4, R0, RZ ;  /* 0x0000000004147210 */ /* 0x000fe40007fbe0ff */
[----:B------:R-:W-:-:S03]  /*41c90*/  PRMT R25, R5, 0x7770, RZ ;  /* 0x0000777005197816 */ /* 0x000fc600000000ff */
[C---:B------:R-:W-:Y:S02]  /*41ca0*/  IMAD.X R21, R24.reuse, 0x1, R3, P5 ;  /* 0x0000000118157824 */ /* 0x040fe400028e0603 */
[----:B0-----:R-:W-:Y:S01]  /*41cb0*/  IMAD.X R13, R24, 0x1, R26, P6 ;  /* 0x00000001180d7824 */ /* 0x001fe200030e061a */
[----:B------:R-:W-:Y:S02]  /*41cc0*/  ISETP.LT.AND P6, PT, R9, UR14, !P2 ;  /* 0x0000000e09007c0c */ /* 0x000fe4000d7c1270 */
[----:B------:R-:W-:Y:S02]  /*41cd0*/  PRMT R22, R5, 0x7771, RZ ;  /* 0x0000777105167816 */ /* 0x000fe400000000ff */
[----:B------:R0:W-:Y:S01]  /*41ce0*/  @P3 STG.E.U8 desc[UR42][R12.64], R25 ;  /* 0x000000190c003986 */ /* 0x0001e2000c10112a */
[----:B------:R-:W-:Y:S01]  /*41cf0*/  ISETP.LT.AND P2, PT, R28, UR14, !P2 ;  /* 0x0000000e1c007c0c */ /* 0x000fe2000d741270 */
[----:B------:R-:W-:Y:S02]  /*41d00*/  VIADD R23, R10, 0x6 ;  /* 0x000000060a177836 */ /* 0x000fe40000000000 */
[----:B------:R1:W-:Y:S01]  /*41d10*/  @P4 STG.E.U8 desc[UR42][R20.64], R22 ;  /* 0x0000001614004986 */ /* 0x0003e2000c10112a */
[----:B0-----:R-:W-:-:S02]  /*41d20*/  IADD3 R12, P3, PT, R4, R19, RZ ;  /* 0x00000013040c7210 */ /* 0x001fc40007f7e0ff */
[----:B-1----:R-:W-:-:S03]  /*41d30*/  PRMT R21, R5, 0x7772, RZ ;  /* 0x0000777205157816 */ /* 0x002fc600000000ff */
[----:B------:R-:W-:Y:S01]  /*41d40*/  IMAD.X R13, R24, 0x1, R18, P3 ;  /* 0x00000001180d7824 */ /* 0x000fe200018e0612 */
[C---:B------:R-:W-:Y:S01]  /*41d50*/  IADD3 R20, P4, PT, R4.reuse, R17, RZ ;  /* 0x0000001104147210 */ /* 0x040fe20007f9e0ff */
[----:B------:R-:W-:Y:S01]  /*41d60*/  VIADD R22, R4, UR5 ;  /* 0x0000000504167c36 */ /* 0x000fe20008000000 */
[----:B------:R-:W-:Y:S02]  /*41d70*/  ISETP.LT.AND P3, PT, R11, UR14, !P1 ;  /* 0x0000000e0b007c0c */ /* 0x000fe4000cf61270 */
[----:B------:R-:W-:Y:S01]  /*41d80*/  ISETP.GE.AND P5, PT, R23, UR15, PT ;  /* 0x0000000f17007c0c */ /* 0x000fe2000bfa6270 */
[----:B------:R0:W-:Y:S01]  /*41d90*/  @P6 STG.E.U8 desc[UR42][R12.64], R21 ;  /* 0x000000150c006986 */ /* 0x0001e2000c10112a */
[----:B------:R-:W-:Y:S02]  /*41da0*/  SHF.R.S32.HI R23, RZ, 0x1f, R22 ;  /* 0x0000001fff177819 */ /* 0x000fe40000011416 */
[----:B------:R-:W-:Y:S01]  /*41db0*/  IADD3 R4, P6, PT, R22, R16, RZ ;  /* 0x0000001016047210 */ /* 0x000fe20007fde0ff */
[----:B0-----:R-:W-:Y:S01]  /*41dc0*/  IMAD.X R21, R24, 0x1, R2, P4 ;  /* 0x0000000118157824 */ /* 0x001fe200020e0602 */
[----:B------:R-:W-:-:S02]  /*41dd0*/  PRMT R12, R5, 0x7773, RZ ;  /* 0x00007773050c7816 */ /* 0x000fc400000000ff */
[----:B------:R-:W-:Y:S01]  /*41de0*/  ISETP.LT.AND P4, PT, R7, UR14, !P1 ;  /* 0x0000000e07007c0c */ /* 0x000fe2000cf81270 */
[----:B------:R-:W-:Y:S01]  /*41df0*/  IMAD.X R5, R23, 0x1, R26, P6 ;  /* 0x0000000117057824 */ /* 0x000fe200030e061a */
[C---:B------:R-:W-:Y:S01]  /*41e00*/  PRMT R13, R14.reuse, 0x7770, RZ ;  /* 0x000077700e0d7816 */ /* 0x040fe200000000ff */
[----:B------:R0:W-:Y:S01]  /*41e10*/  @P2 STG.E.U8 desc[UR42][R20.64], R12 ;  /* 0x0000000c14002986 */ /* 0x0001e2000c10112a */
[----:B------:R-:W-:Y:S02]  /*41e20*/  ISETP.LT.AND P2, PT, R9, UR14, !P1 ;  /* 0x0000000e09007c0c */ /* 0x000fe4000cf41270 */
[----:B------:R-:W-:Y:S01]  /*41e30*/  PRMT R25, R14, 0x7771, RZ ;  /* 0x000077710e197816 */ /* 0x000fe200000000ff */
[----:B------:R1:W-:Y:S01]  /*41e40*/  @P3 STG.E.U8 desc[UR42][R4.64], R13 ;  /* 0x0000000d04003986 */ /* 0x0003e2000c10112a */
[----:B0-----:R-:W-:-:S05]  /*41e50*/  IADD3 R12, P6, PT, R22, R0, RZ ;  /* 0x00000000160c7210 */ /* 0x001fca0007fde0ff */
[C---:B-1----:R-:W-:Y:S01]  /*41e60*/  IMAD.X R13, R23.reuse, 0x1, R3, P6 ;  /* 0x00000001170d7824 */ /* 0x042fe200030e0603 */
[----:B------:R-:W-:Y:S02]  /*41e70*/  IADD3 R4, P6, PT, R22, R19, RZ ;  /* 0x0000001316047210 */ /* 0x000fe40007fde0ff */
[----:B------:R-:W-:Y:S02]  /*41e80*/  ISETP.LT.AND P1, PT, R28, UR14, !P1 ;  /* 0x0000000e1c007c0c */ /* 0x000fe4000cf21270 */
[----:B------:R0:W-:Y:S01]  /*41e90*/  @P4 STG.E.U8 desc[UR42][R12.64], R25 ;  /* 0x000000190c004986 */ /* 0x0001e2000c10112a */
[----:B------:R-:W-:Y:S01]  /*41ea0*/  IMAD.X R5, R23, 0x1, R18, P6 ;  /* 0x0000000117057824 */ /* 0x000fe200030e0612 */
[C---:B------:R-:W-:Y:S02]  /*41eb0*/  PRMT R20, R14.reuse, 0x7772, RZ ;  /* 0x000077720e147816 */ /* 0x040fe400000000ff */
[----:B------:R-:W-:Y:S02]  /*41ec0*/  ISETP.LT.AND P6, PT, R11, UR14, !P0 ;  /* 0x0000000e0b007c0c */ /* 0x000fe4000c7c1270 */
[----:B------:R-:W-:Y:S01]  /*41ed0*/  PRMT R21, R14, 0x7773, RZ ;  /* 0x000077730e157816 */ /* 0x000fe200000000ff */
[----:B------:R1:W-:Y:S01]  /*41ee0*/  @P2 STG.E.U8 desc[UR42][R4.64], R20 ;  /* 0x0000001404002986 */ /* 0x0003e2000c10112a */
[C---:B0-----:R-:W-:Y:S01]  /*41ef0*/  IADD3 R12, P4, PT, R22.reuse, R17, RZ ;  /* 0x00000011160c7210 */ /* 0x041fe20007f9e0ff */
[----:B------:R-:W-:-:S04]  /*41f00*/  VIADD R22, R22, UR5 ;  /* 0x0000000516167c36 */ /* 0x000fc80008000000 */
[----:B------:R-:W-:Y:S01]  /*41f10*/  IMAD.X R13, R23, 0x1, R2, P4 ;  /* 0x00000001170d7824 */ /* 0x000fe200020e0602 */
[----:B------:R-:W-:Y:S02]  /*41f20*/  SHF.R.S32.HI R14, RZ, 0x1f, R22 ;  /* 0x0000001fff0e7819 */ /* 0x000fe40000011416 */
[----:B-1----:R-:W-:Y:S02]  /*41f30*/  IADD3 R4, P2, PT, R22, R16, RZ ;  /* 0x0000001016047210 */ /* 0x002fe40007f5e0ff */
[----:B------:R-:W-:Y:S01]  /*41f40*/  ISETP.LT.AND P4, PT, R7, UR14, !P0 ;  /* 0x0000000e07007c0c */ /* 0x000fe2000c781270 */
[----:B------:R0:W-:Y:S01]  /*41f50*/  @P1 STG.E.U8 desc[UR42][R12.64], R21 ;  /* 0x000000150c001986 */ /* 0x0001e2000c10112a */
[----:B------:R-:W-:Y:S01]  /*41f60*/  PRMT R25, R6, 0x7770, RZ ;  /* 0x0000777006197816 */ /* 0x000fe200000000ff */
[----:B------:R-:W-:Y:S01]  /*41f70*/  IMAD.X R5, R14, 0x1, R26, P2 ;  /* 0x000000010e057824 */ /* 0x000fe200010e061a */
[----:B------:R-:W-:Y:S01]  /*41f80*/  ISETP.LT.AND P2, PT, R9, UR14, !P0 ;  /* 0x0000000e09007c0c */ /* 0x000fe2000c741270 */
[----:B------:R-:W-:Y:S01]  /*41f90*/  VIADD R20, R10, 0x8 ;  /* 0x000000080a147836 */ /* 0x000fe20000000000 */
[----:B------:R-:W-:-:S02]  /*41fa0*/  PRMT R23, R6, 0x7771, RZ ;  /* 0x0000777106177816 */ /* 0x000fc400000000ff */
[----:B------:R1:W-:Y:S01]  /*41fb0*/  @P6 STG.E.U8 desc[UR42][R4.64], R25 ;  /* 0x0000001904006986 */ /* 0x0003e2000c10112a */
[----:B0-----:R-:W-:-:S05]  /*41fc0*/  IADD3 R12, P1, PT, R22, R0, RZ ;  /* 0x00000000160c7210 */ /* 0x001fca0007f3e0ff */
[----:B------:R-:W-:Y:S01]  /*41fd0*/  IMAD.X R13, R14, 0x1, R3, P1 ;  /* 0x000000010e0d7824 */ /* 0x000fe200008e0603 */
[----:B-1----:R-:W-:Y:S02]  /*41fe0*/  IADD3 R4, P6, PT, R22, R19, RZ ;  /* 0x0000001316047210 */ /* 0x002fe40007fde0ff */
[----:B------:R-:W-:Y:S02]  /*41ff0*/  ISETP.GE.AND P1, PT, R20, UR15, PT ;  /* 0x0000000f14007c0c */ /* 0x000fe4000bf26270 */
[----:B------:R0:W-:Y:S01]  /*42000*/  @P4 STG.E.U8 desc[UR42][R12.64], R23 ;  /* 0x000000170c004986 */ /* 0x0001e2000c10112a */
[----:B------:R-:W-:Y:S01]  /*42010*/  PRMT R20, R6, 0x7772, RZ ;  /* 0x0000777206147816 */ /* 0x000fe200000000ff */
[----:B------:R-:W-:Y:S01]  /*42020*/  IMAD.X R5, R14, 0x1, R18, P6 ;  /* 0x000000010e057824 */ /* 0x000fe200030e0612 */
[----:B------:R-:W-:Y:S02]  /*42030*/  ISETP.LT.AND P0, PT, R28, UR14, !P0 ;  /* 0x0000000e1c007c0c */ /* 0x000fe4000c701270 */
[----:B------:R-:W-:-:S02]  /*42040*/  ISETP.LT.AND P4, PT, R11, UR14, !P5 ;  /* 0x0000000e0b007c0c */ /* 0x000fc4000ef81270 */
[----:B------:R1:W-:Y:S01]  /*42050*/  @P2 STG.E.U8 desc[UR42][R4.64], R20 ;  /* 0x0000001404002986 */ /* 0x0003e2000c10112a */
[C---:B0-----:R-:W-:Y:S01]  /*42060*/  IADD3 R12, P6, PT, R22.reuse, R17, RZ ;  /* 0x00000011160c7210 */ /* 0x041fe20007fde0ff */
[----:B------:R-:W-:Y:S01]  /*42070*/  VIADD R22, R22, UR5 ;  /* 0x0000000516167c36 */ /* 0x000fe20008000000 */
[----:B------:R-:W-:-:S03]  /*42080*/  PRMT R21, R6, 0x7773, RZ ;  /* 0x0000777306157816 */ /* 0x000fc600000000ff */
[----:B------:R-:W-:Y:S01]  /*42090*/  IMAD.X R13, R14, 0x1, R2, P6 ;  /* 0x000000010e0d7824 */ /* 0x000fe200030e0602 */
[----:B------:R-:W-:Y:S02]  /*420a0*/  SHF.R.S32.HI R6, RZ, 0x1f, R22 ;  /* 0x0000001fff067819 */ /* 0x000fe40000011416 */
[----:B-1----:R-:W-:Y:S01]  /*420b0*/  IADD3 R4, P6, PT, R22, R16, RZ ;  /* 0x0000001016047210 */ /* 0x002fe20007fde0ff */
[----:B------:R-:W-:Y:S01]  /*420c0*/  VIADD R24, R10, 0x7 ;  /* 0x000000070a187836 */ /* 0x000fe20000000000 */
[----:B------:R-:W-:Y:S01]  /*420d0*/  ISETP.LT.AND P2, PT, R7, UR14, !P5 ;  /* 0x0000000e07007c0c */ /* 0x000fe2000ef41270 */
[----:B------:R-:W-:Y:S02]  /*420e0*/  @P0 STG.E.U8 desc[UR42][R12.64], R21 ;  /* 0x000000150c000986 */ /* 0x000fe4000c10112a */
[----:B------:R-:W-:Y:S01]  /*420f0*/  IMAD.X R5, R6, 0x1, R26, P6 ;  /* 0x0000000106057824 */ /* 0x000fe200030e061a */
[----:B------:R-:W-:Y:S01]  /*42100*/  ISETP.GE.AND P3, PT, R24, UR15, PT ;  /* 0x0000000f18007c0c */ /* 0x000fe2000bf66270 */
[----:B------:R-:W2:Y:S04]  /*42110*/  LDL.LU R7, [R1+0x1a74] ;  /* 0x001a740001077983 */ /* 0x000ea80000300800 */
[----:B------:R-:W3:Y:S04]  /*42120*/  LDL.LU R24, [R1+0x4] ;  /* 0x0000040001187983 */ /* 0x000ee80000300800 */
[----:B------:R0:W-:Y:S04]  /*42130*/  @P4 STG.E.U8 desc[UR42][R4.64], R29 ;  /* 0x0000001d04004986 */ /* 0x0001e8000c10112a */
[----:B0-----:R-:W4:Y:S01]  /*42140*/  LDL.LU R29, [R1+0x1a5c] ;  /* 0x001a5c00011d7983 */ /* 0x001f220000300800 */
[----:B------:R-:W-:-:S02]  /*42150*/  IADD3 R12, P0, PT, R22, R0, RZ ;  /* 0x00000000160c7210 */ /* 0x000fc40007f1e0ff */
[----:B------:R-:W-:-:S03]  /*42160*/  PRMT R27, R15, 0x7771, RZ ;  /* 0x000077710f1b7816 */ /* 0x000fc600000000ff */
[----:B------:R-:W-:Y:S01]  /*42170*/  IMAD.X R13, R6, 0x1, R3, P0 ;  /* 0x00000001060d7824 */ /* 0x000fe200000e0603 */
[----:B------:R-:W-:Y:S02]  /*42180*/  ISETP.LT.AND P4, PT, R9, UR14, !P5 ;  /* 0x0000000e09007c0c */ /* 0x000fe4000ef81270 */
[----:B------:R-:W-:Y:S02]  /*42190*/  ISETP.LT.AND P5, PT, R28, UR14, !P5 ;  /* 0x0000000e1c007c0c */ /* 0x000fe4000efa1270 */
[----:B------:R0:W-:Y:S01]  /*421a0*/  @P2 STG.E.U8 desc[UR42][R12.64], R27 ;  /* 0x0000001b0c002986 */ /* 0x0001e2000c10112a */
[----:B------:R-:W-:Y:S01]  /*421b0*/  IADD3 R20, P2, PT, R22, R19, RZ ;  /* 0x0000001316147210 */ /* 0x000fe20007f5e0ff */
[----:B------:R-:W-:Y:S01]  /*421c0*/  VIADD R14, R10, 0x9 ;  /* 0x000000090a0e7836 */ /* 0x000fe20000000000 */
[C---:B------:R-:W-:Y:S01]  /*421d0*/  PRMT R25, R15.reuse, 0x7772, RZ ;  /* 0x000077720f197816 */ /* 0x040fe200000000ff */
[----:B------:R-:W-:Y:S01]  /*421e0*/  VIADD R4, R22, UR5 ;  /* 0x0000000516047c36 */ /* 0x000fe20008000000 */
[----:B------:R-:W-:Y:S01]  /*421f0*/  PRMT R23, R15, 0x7773, RZ ;  /* 0x000077730f177816 */ /* 0x000fe200000000ff */
[----:B------:R-:W-:Y:S01]  /*42200*/  IMAD.X R21, R6, 0x1, R18, P2 ;  /* 0x0000000106157824 */ /* 0x000fe200010e0612 */
[----:B0-----:R-:W-:-:S02]  /*42210*/  IADD3 R12, P6, PT, R22, R17, RZ ;  /* 0x00000011160c7210 */ /* 0x001fc40007fde0ff */
[----:B------:R-:W-:-:S03]  /*42220*/  ISETP.LT.AND P2, PT, R11, UR14, !P3 ;  /* 0x0000000e0b007c0c */ /* 0x000fc6000df41270 */
[----:B------:R-:W-:Y:S01]  /*42230*/  IMAD.X R13, R6, 0x1, R2, P6 ;  /* 0x00000001060d7824 */ /* 0x000fe200030e0602 */
[----:B------:R-:W-:Y:S01]  /*42240*/  ISETP.GE.AND P0, PT, R14, UR15, PT ;  /* 0x0000000f0e007c0c */ /* 0x000fe2000bf06270 */
[----:B------:R-:W-:Y:S01]  /*42250*/  @P4 STG.E.U8 desc[UR42][R20.64], R25 ;  /* 0x0000001914004986 */ /* 0x000fe2000c10112a */
[----:B------:R-:W-:Y:S02]  /*42260*/  SHF.R.S32.HI R5, RZ, 0x1f, R4 ;  /* 0x0000001fff057819 */ /* 0x000fe40000011404 */
[C---:B------:R-:W-:Y:S01]  /*42270*/  IADD3 R14, P4, PT, R4.reuse, R16, RZ ;  /* 0x00000010040e7210 */ /* 0x040fe20007f9e0ff */
[----:B------:R0:W-:Y:S04]  /*42280*/  @P5 STG.E.U8 desc[UR42][R12.64], R23 ;  /* 0x000000170c005986 */ /* 0x0001e8000c10112a */
[----:B------:R-:W-:Y:S01]  /*42290*/  IMAD.X R15, R5, 0x1, R26, P4 ;  /* 0x00000001050f7824 */ /* 0x000fe200020e061a */
[----:B0-----:R-:W-:-:S05]  /*422a0*/  IADD3 R12, P5, PT, R4, R0, RZ ;  /* 0x00000000040c7210 */ /* 0x001fca0007fbe0ff */
[----:B------:R-:W-:Y:S01]  /*422b0*/  IMAD.X R13, R5, 0x1, R3, P5 ;  /* 0x00000001050d7824 */ /* 0x000fe200028e0603 */
[----:B------:R-:W-:Y:S02]  /*422c0*/  IADD3 R20, P5, PT, R4, R19, RZ ;  /* 0x0000001304147210 */ /* 0x000fe40007fbe0ff */
[----:B------:R-:W-:Y:S01]  /*422d0*/  ISETP.LT.AND P4, PT, R9, UR14, !P3 ;  /* 0x0000000e09007c0c */ /* 0x000fe2000df81270 */
[----:B------:R-:W-:Y:S02]  /*422e0*/  VIADD R6, R10, 0xa ;  /* 0x0000000a0a067836 */ /* 0x000fe40000000000 */
[----:B------:R-:W-:Y:S02]  /*422f0*/  IMAD.X R21, R5, 0x1, R18, P5 ;  /* 0x0000000105157824 */ /* 0x000fe400028e0612 */
[C---:B------:R-:W-:Y:S01]  /*42300*/  VIADD R22, R4.reuse, UR5 ;  /* 0x0000000504167c36 */ /* 0x040fe20008000000 */
[----:B------:R-:W-:-:S05]  /*42310*/  IADD3 R4, P5, PT, R4, R17, RZ ;  /* 0x0000001104047210 */ /* 0x000fca0007fbe0ff */
[----:B------:R-:W-:Y:S01]  /*42320*/  IMAD.X R5, R5, 0x1, R2, P5 ;  /* 0x0000000105057824 */ /* 0x000fe200028e0602 */
[C---:B--2---:R-:W-:Y:S02]  /*42330*/  PRMT R27, R7.reuse, 0x7770, RZ ;  /* 0x00007770071b7816 */ /* 0x044fe400000000ff */
[----:B------:R-:W-:-:S03]  /*42340*/  PRMT R25, R7, 0x7771, RZ ;  /* 0x0000777107197816 */ /* 0x000fc600000000ff */
[----:B------:R-:W-:Y:S01]  /*42350*/  @P2 STG.E.U8 desc[UR42][R14.64], R27 ;  /* 0x0000001b0e002986 */ /* 0x000fe2000c10112a */
[----:B----4-:R-:W-:Y:S02]  /*42360*/  ISETP.LT.AND P6, PT, R29, UR14, !P3 ;  /* 0x0000000e1d007c0c */ /* 0x010fe4000dfc1270 */
[----:B------:R-:W-:Y:S02]  /*42370*/  ISETP.LT.AND P3, PT, R28, UR14, !P3 ;  /* 0x0000000e1c007c0c */ /* 0x000fe4000df61270 */
[----:B------:R-:W-:-:S09]  /*42380*/  ISETP.GE.AND P2, PT, R6, UR15, PT ;  /* 0x0000000f06007c0c */ /* 0x000fd2000bf46270 */
[----:B------:R-:W-:Y:S04]  /*42390*/  @P6 STG.E.U8 desc[UR42][R12.64], R25 ;  /* 0x000000190c006986 */ /* 0x000fe8000c10112a */
[----:B---3--:R0:W1:Y:S01]  /*423a0*/  LDS.128 R12, [R24] ;  /* 0x00000000180c7984 */ /* 0x0080620000000c00 */
[C---:B------:R-:W-:Y:S02]  /*423b0*/  PRMT R6, R7.reuse, 0x7772, RZ ;  /* 0x0000777207067816 */ /* 0x040fe400000000ff */
[----:B------:R-:W-:Y:S02]  /*423c0*/  PRMT R23, R7, 0x7773, RZ ;  /* 0x0000777307177816 */ /* 0x000fe400000000ff */
[----:B------:R-:W-:Y:S01]  /*423d0*/  ISETP.LT.AND P6, PT, R11, UR14, !P1 ;  /* 0x0000000e0b007c0c */ /* 0x000fe2000cfc1270 */
[----:B------:R2:W-:Y:S01]  /*423e0*/  @P4 STG.E.U8 desc[UR42][R20.64], R6 ;  /* 0x0000000614004986 */ /* 0x0005e2000c10112a */
[----:B------:R-:W-:Y:S01]  /*423f0*/  ISETP.LT.AND P5, PT, R29, UR14, !P1 ;  /* 0x0000000e1d007c0c */ /* 0x000fe2000cfa1270 */
[----:B0-----:R-:W-:-:S02]  /*42400*/  VIADD R24, R10, 0xb ;  /* 0x0000000b0a187836 */ /* 0x001fc40000000000 */
[----:B------:R0:W-:Y:S01]  /*42410*/  @P3 STG.E.U8 desc[UR42][R4.64], R23 ;  /* 0x0000001704003986 */ /* 0x0001e2000c10112a */
[----:B--2---:R-:W-:Y:S02]  /*42420*/  SHF.R.S32.HI R20, RZ, 0x1f, R22 ;  /* 0x0000001fff147819 */ /* 0x004fe40000011416 */
[C---:B------:R-:W-:Y:S02]  /*42430*/  IADD3 R6, P4, PT, R22.reuse, R16, RZ ;  /* 0x0000001016067210 */ /* 0x040fe40007f9e0ff */
[----:B0-----:R-:W-:Y:S02]  /*42440*/  IADD3 R4, P3, PT, R22, R0, RZ ;  /* 0x0000000016047210 */ /* 0x001fe40007f7e0ff */
[----:B------:R-:W-:Y:S01]  /*42450*/  PRMT R21, R8, 0x7770, RZ ;  /* 0x0000777008157816 */ /* 0x000fe200000000ff */
[C---:B------:R-:W-:Y:S01]  /*42460*/  IMAD.X R7, R20.reuse, 0x1, R26, P4 ;  /* 0x0000000114077824 */ /* 0x040fe200020e061a */
[----:B------:R-:W-:Y:S01]  /*42470*/  ISETP.LT.AND P4, PT, R9, UR14, !P1 ;  /* 0x0000000e09007c0c */ /* 0x000fe2000cf81270 */
[----:B------:R-:W-:Y:S01]  /*42480*/  IMAD.X R5, R20, 0x1, R3, P3 ;  /* 0x0000000114057824 */ /* 0x000fe200018e0603 */
[----:B------:R-:W2:Y:S01]  /*42490*/  LDL.LU R9, [R1+0x1a70] ;  /* 0x001a700001097983 */ /* 0x000ea20000300800 */
[----:B------:R-:W-:-:S02]  /*424a0*/  ISETP.GE.AND P3, PT, R24, UR15, PT ;  /* 0x0000000f18007c0c */ /* 0x000fc4000bf66270 */
[----:B------:R-:W-:Y:S01]  /*424b0*/  PRMT R25, R8, 0x7771, RZ ;  /* 0x0000777108197816 */ /* 0x000fe200000000ff */
[----:B------:R-:W3:Y:S04]  /*424c0*/  LDL.LU R24, [R1+0x1a60] ;  /* 0x001a600001187983 */ /* 0x000ee80000300800 */
[----:B------:R0:W-:Y:S04]  /*424d0*/  @P6 STG.E.U8 desc[UR42][R6.64], R21 ;  /* 0x0000001506006986 */ /* 0x0001e8000c10112a */
[----:B------:R4:W-:Y:S01]  /*424e0*/  @P5 STG.E.U8 desc[UR42][R4.64], R25 ;  /* 0x0000001904005986 */ /* 0x0009e2000c10112a */
[----:B------:R-:W-:-:S02]  /*424f0*/  ISETP.LT.AND P1, PT, R28, UR14, !P1 ;  /* 0x0000000e1c007c0c */ /* 0x000fc4000cf21270 */
[----:B0-----:R-:W-:Y:S02]  /*42500*/  IADD3 R6, P6, PT, R22, R19, RZ ;  /* 0x0000001316067210 */ /* 0x001fe40007fde0ff */
[----:B------:R-:W-:Y:S02]  /*42510*/  PRMT R21, R8, 0x7772, RZ ;  /* 0x0000777208157816 */ /* 0x000fe400000000ff */
[----:B----4-:R-:W-:Y:S01]  /*42520*/  IADD3 R4, P5, PT, R22, R17, RZ ;  /* 0x0000001116047210 */ /* 0x010fe20007fbe0ff */
[----:B------:R-:W-:Y:S02]  /*42530*/  IMAD.X R7, R20, 0x1, R18, P6 ;  /* 0x0000000114077824 */ /* 0x000fe400030e0612 */
[----:B------:R-:W-:Y:S01]  /*42540*/  VIADD R22, R22, UR5 ;  /* 0x0000000516167c36 */ /* 0x000fe20008000000 */
[----:B------:R-:W-:Y:S01]  /*42550*/  ISETP.LT.AND P6, PT, R11, UR14, !P0 ;  /* 0x0000000e0b007c0c */ /* 0x000fe2000c7c1270 */
[----:B------:R-:W-:Y:S01]  /*42560*/  IMAD.X R5, R20, 0x1, R2, P5 ;  /* 0x0000000114057824 */ /* 0x000fe200028e0602 */
[----:B------:R-:W-:Y:S01]  /*42570*/  PRMT R20, R8, 0x7773, RZ ;  /* 0x0000777308147816 */ /* 0x000fe200000000ff */
[----:B------:R0:W-:Y:S01]  /*42580*/  @P4 STG.E.U8 desc[UR42][R6.64], R21 ;  /* 0x0000001506004986 */ /* 0x0001e2000c10112a */
[----:B------:R-:W-:-:S02]  /*42590*/  SHF.R.S32.HI R8, RZ, 0x1f, R22 ;  /* 0x0000001fff087819 */ /* 0x000fc40000011416 */
[----:B-1----:R-:W-:Y:S02]  /*425a0*/  PRMT R27, R12, 0x7770, RZ ;  /* 0x000077700c1b7816 */ /* 0x002fe400000000ff */
[----:B0-----:R-:W-:Y:S01]  /*425b0*/  IADD3 R6, P5, PT, R22, R16, RZ ;  /* 0x0000001016067210 */ /* 0x001fe20007fbe0ff */
[----:B------:R-:W-:Y:S04]  /*425c0*/  @P1 STG.E.U8 desc[UR42][R4.64], R20 ;  /* 0x0000001404001986 */ /* 0x000fe8000c10112a */
[----:B------:R-:W-:Y:S02]  /*425d0*/  IMAD.X R7, R8, 0x1, R26, P5 ;  /* 0x0000000108077824 */ /* 0x000fe400028e061a */
[----:B------:R-:W-:Y:S02]  /*425e0*/  VIADD R23, R10, 0xc ;  /* 0x0000000c0a177836 */ /* 0x000fe40000000000 */
[----:B------:R-:W4:Y:S04]  /*425f0*/  LDL.LU R10, [R1+0x1a6c] ;  /* 0x001a6c00010a7983 */ /* 0x000f280000300800 */
[----:B------:R0:W-:Y:S04]  /*42600*/  @P6 STG.E.U8 desc[UR42][R6.64], R27 ;  /* 0x0000001b06006986 */ /* 0x0001e8000c10112a */
[----:B0-----:R-:W5:Y:S01]  /*42610*/  LDL.LU R27, [R1+0x1a54] ;  /* 0x001a5400011b7983 */ /* 0x001f620000300800 */
[----:B------:R-:W-:-:S02]  /*42620*/  ISETP.LT.AND P4, PT, R29, UR14, !P0 ;  /* 0x0000000e1d007c0c */ /* 0x000fc4000c781270 */
[C---:B------:R-:W-:Y:S02]  /*42630*/  IADD3 R4, P5, PT, R22.reuse, R0, RZ ;  /* 0x0000000016047210 */ /* 0x040fe40007fbe0ff */
[----:B------:R-:W-:Y:S02]  /*42640*/  IADD3 R6, P6, PT, R22, R19, RZ ;  /* 0x0000001316067210 */ /* 0x000fe40007fde0ff */
[----:B------:R-:W-:Y:S01]  /*42650*/  PRMT R25, R12, 0x7771, RZ ;  /* 0x000077710c197816 */ /* 0x000fe200000000ff */
[----:B------:R-:W-:Y:S01]  /*42660*/  IMAD.X R5, R8, 0x1, R3, P5 ;  /* 0x0000000108057824 */ /* 0x000fe200028e0603 */
[----:B------:R-:W-:Y:S01]  /*42670*/  PRMT R21, R12, 0x7772, RZ ;  /* 0x000077720c157816 */ /* 0x000fe200000000ff */
[----:B------:R-:W-:-:S04]  /*42680*/  IMAD.X R7, R8, 0x1, R18, P6 ;  /* 0x0000000108077824 */ /* 0x000fc800030e0612 */
[----:B------:R0:W-:Y:S01]  /*42690*/  @P4 STG.E.U8 desc[UR42][R4.64], R25 ;  /* 0x0000001904004986 */ /* 0x0001e2000c10112a */
[----:B------:R-:W-:Y:S02]  /*426a0*/  ISETP.LT.AND P4, PT, R11, UR14, !P2 ;  /* 0x0000000e0b007c0c */ /* 0x000fe4000d781270 */
[----:B------:R-:W-:Y:S02]  /*426b0*/  ISETP.GE.AND P5, PT, R23, UR15, PT ;  /* 0x0000000f17007c0c */ /* 0x000fe4000bfa6270 */
[----:B------:R-:W-:Y:S02]  /*426c0*/  PRMT R23, R12, 0x7773, RZ ;  /* 0x000077730c177816 */ /* 0x000fe400000000ff */
[C---:B0-----:R-:W-:Y:S01]  /*426d0*/  IADD3 R4, P6, PT, R22.reuse, R17, RZ ;  /* 0x0000001116047210 */ /* 0x041fe20007fde0ff */
[----:B------:R-:W-:-:S04]  /*426e0*/  VIADD R22, R22, UR5 ;  /* 0x0000000516167c36 */ /* 0x000fc80008000000 */
[----:B------:R-:W-:Y:S01]  /*426f0*/  IMAD.X R5, R8, 0x1, R2, P6 ;  /* 0x0000000108057824 */ /* 0x000fe200030e0602 */
[----:B------:R-:W-:Y:S02]  /*42700*/  SHF.R.S32.HI R8, RZ, 0x1f, R22 ;  /* 0x0000001fff087819 */ /* 0x000fe40000011416 */
[----:B---3--:R-:W-:Y:S02]  /*42710*/  ISETP.LT.AND P1, PT, R24, UR14, !P0 ;  /* 0x0000000e18007c0c */ /* 0x008fe4000c721270 */
[----:B------:R-:W-:Y:S02]  /*42720*/  ISETP.LT.AND P0, PT, R28, UR14, !P0 ;  /* 0x0000000e1c007c0c */ /* 0x000fe4000c701270 */
[----:B--2---:R-:W-:-:S09]  /*42730*/  PRMT R25, R9, 0x7770, RZ ;  /* 0x0000777009197816 */ /* 0x004fd200000000ff */
[----:B------:R0:W-:Y:S01]  /*42740*/  @P1 STG.E.U8 desc[UR42][R6.64], R21 ;  /* 0x0000001506001986 */ /* 0x0001e2000c10112a */
[----:B------:R-:W-:-:S03]  /*42750*/  ISETP.LT.AND P1, PT, R29, UR14, !P2 ;  /* 0x0000000e1d007c0c */ /* 0x000fc6000d721270 */
[----:B------:R1:W-:Y:S01]  /*42760*/  @P0 STG.E.U8 desc[UR42][R4.64], R23 ;  /* 0x0000001704000986 */ /* 0x0003e2000c10112a */
[C---:B0-----:R-:W-:Y:S02]  /*42770*/  IADD3 R6, P6, PT, R22.reuse, R16, RZ ;  /* 0x0000001016067210 */ /* 0x041fe40007fde0ff */
[----:B-1----:R-:W-:-:S03]  /*42780*/  IADD3 R4, P0, PT, R22, R0, RZ ;  /* 0x0000000016047210 */ /* 0x002fc60007f1e0ff */
[----:B------:R-:W-:Y:S01]  /*42790*/  IMAD.X R7, R8, 0x1, R26, P6 ;  /* 0x0000000108077824 */ /* 0x000fe200030e061a */
[----:B------:R-:W-:Y:S02]  /*427a0*/  ISETP.LT.AND P6, PT, R24, UR14, !P2 ;  /* 0x0000000e18007c0c */ /* 0x000fe4000d7c1270 */
[C---:B------:R-:W-:Y:S01]  /*427b0*/  PRMT R21, R9.reuse, 0x7771, RZ ;  /* 0x0000777109157816 */ /* 0x040fe200000000ff */
[----:B------:R-:W-:Y:S01]  /*427c0*/  IMAD.X R5, R8, 0x1, R3, P0 ;  /* 0x0000000108057824 */ /* 0x000fe200000e0603 */
[----:B------:R0:W-:Y:S01]  /*427d0*/  @P4 STG.E.U8 desc[UR42][R6.64], R25 ;  /* 0x0000001906004986 */ /* 0x0001e2000c10112a */
[----:B------:R-:W-:Y:S02]  /*427e0*/  ISETP.LT.AND P2, PT, R28, UR14, !P2 ;  /* 0x0000000e1c007c0c */ /* 0x000fe4000d741270 */
[----:B------:R-:W-:Y:S01]  /*427f0*/  PRMT R23, R9, 0x7772, RZ ;  /* 0x0000777209177816 */ /* 0x000fe200000000ff */
[----:B------:R1:W-:Y:S01]  /*42800*/  @P1 STG.E.U8 desc[UR42][R4.64], R21 ;  /* 0x0000001504001986 */ /* 0x0003e2000c10112a */
[----:B0-----:R-:W-:-:S05]  /*42810*/  IADD3 R6, P4, PT, R22, R19, RZ ;  /* 0x0000001316067210 */ /* 0x001fca0007f9e0ff */
[----:B------:R-:W-:Y:S01]  /*42820*/  IMAD.X R7, R8, 0x1, R18, P4 ;  /* 0x0000000108077824 */ /* 0x000fe200020e0612 */
[----:B-1----:R-:W-:Y:S01]  /*42830*/  IADD3 R4, P4, PT, R22, R17, RZ ;  /* 0x0000001116047210 */ /* 0x002fe20007f9e0ff */
[----:B-----5:R-:W-:-:S05]  /*42840*/  VIADD R12, R27, 0xd ;  /* 0x0000000d1b0c7836 */ /* 0x020fca0000000000 */
[----:B------:R-:W-:Y:S01]  /*42850*/  ISETP.GE.AND P0, PT, R12, UR15, PT ;  /* 0x0000000f0c007c0c */ /* 0x000fe2000bf06270 */
[----:B------:R-:W-:Y:S01]  /*42860*/  VIADD R12, R22, UR5 ;  /* 0x00000005160c7c36 */ /* 0x000fe20008000000 */
[----:B------:R0:W-:Y:S01]  /*42870*/  @P6 STG.E.U8 desc[UR42][R6.64], R23 ;  /* 0x0000001706006986 */ /* 0x0001e2000c10112a */
[----:B------:R-:W-:Y:S01]  /*42880*/  ISETP.LT.AND P1, PT, R11, UR14, !P3 ;  /* 0x0000000e0b007c0c */ /* 0x000fe2000df21270 */
[----:B------:R-:W-:Y:S01]  /*42890*/  IMAD.X R5, R8, 0x1, R2, P4 ;  /* 0x0000000108057824 */ /* 0x000fe200020e0602 */
[----:B------:R-:W-:Y:S02]  /*428a0*/  PRMT R9, R9, 0x7773, RZ ;  /* 0x0000777309097816 */ /* 0x000fe400000000ff */
[----:B------:R-:W-:Y:S02]  /*428b0*/  SHF.R.S32.HI R20, RZ, 0x1f, R12 ;  /* 0x0000001fff147819 */ /* 0x000fe4000001140c */
[----:B------:R-:W-:Y:S02]  /*428c0*/  ISETP.LT.AND P4, PT, R29, UR14, !P3 ;  /* 0x0000000e1d007c0c */ /* 0x000fe4000df81270 */
[----:B0-----:R-:W-:Y:S01]  /*428d0*/  IADD3 R6, P6, PT, R12, R16, RZ ;  /* 0x000000100c067210 */ /* 0x001fe20007fde0ff */
[----:B------:R0:W-:Y:S01]  /*428e0*/  @P2 STG.E.U8 desc[UR42][R4.64], R9 ;  /* 0x0000000904002986 */ /* 0x0001e2000c10112a */
[----:B------:R-:W-:-:S03]  /*428f0*/  PRMT R21, R13, 0x7770, RZ ;  /* 0x000077700d157816 */ /* 0x000fc600000000ff */
[----:B------:R-:W-:Y:S01]  /*42900*/  IMAD.X R7, R20, 0x1, R26, P6 ;  /* 0x0000000114077824 */ /* 0x000fe200030e061a */
[----:B------:R-:W-:Y:S02]  /*42910*/  ISETP.LT.AND P2, PT, R24, UR14, !P3 ;  /* 0x0000000e18007c0c */ /* 0x000fe4000df41270 */
[----:B------:R-:W-:Y:S02]  /*42920*/  PRMT R25, R13, 0x7771, RZ ;  /* 0x000077710d197816 */ /* 0x000fe400000000ff */
[----:B0-----:R-:W-:Y:S01]  /*42930*/  IADD3 R4, P6, PT, R12, R0, RZ ;  /* 0x000000000c047210 */ /* 0x001fe20007fde0ff */
[----:B------:R0:W-:Y:S01]  /*42940*/  @P1 STG.E.U8 desc[UR42][R6.64], R21 ;  /* 0x0000001506001986 */ /* 0x0001e2000c10112a */
[----:B------:R-:W-:-:S03]  /*42950*/  ISETP.LT.AND P3, PT, R28, UR14, !P3 ;  /* 0x0000000e1c007c0c */ /* 0x000fc6000df61270 */
[----:B------:R-:W-:Y:S01]  /*42960*/  IMAD.X R5, R20, 0x1, R3, P6 ;  /* 0x0000000114057824 */ /* 0x000fe200030e0603 */
[----:B------:R-:W-:-:S04]  /*42970*/  PRMT R23, R13, 0x7772, RZ ;  /* 0x000077720d177816 */ /* 0x000fc800000000ff */
[----:B------:R1:W-:Y:S01]  /*42980*/  @P4 STG.E.U8 desc[UR42][R4.64], R25 ;  /* 0x0000001904004986 */ /* 0x0003e2000c10112a */
[----:B0-----:R-:W-:Y:S02]  /*42990*/  IADD3 R6, P6, PT, R12, R19, RZ ;  /* 0x000000130c067210 */ /* 0x001fe40007fde0ff */
[----:B------:R-:W-:-:S03]  /*429a0*/  PRMT R21, R13, 0x7773, RZ ;  /* 0x000077730d157816 */ /* 0x000fc600000000ff */
[----:B------:R-:W-:Y:S01]  /*429b0*/  IMAD.X R7, R20, 0x1, R18, P6 ;  /* 0x0000000114077824 */ /* 0x000fe200030e0612 */
[C---:B-1----:R-:W-:Y:S01]  /*429c0*/  IADD3 R4, P4, PT, R12.reuse, R17, RZ ;  /* 0x000000110c047210 */ /* 0x042fe20007f9e0ff */
[----:B------:R-:W-:Y:S01]  /*429d0*/  VIADD R12, R12, UR5 ;  /* 0x000000050c0c7c36 */ /* 0x000fe20008000000 */
[----:B------:R-:W-:Y:S02]  /*429e0*/  ISETP.LT.AND P6, PT, R11, UR14, !P5 ;  /* 0x0000000e0b007c0c */ /* 0x000fe4000efc1270 */
[----:B------:R0:W-:Y:S01]  /*429f0*/  @P2 STG.E.U8 desc[UR42][R6.64], R23 ;  /* 0x0000001706002986 */ /* 0x0001e2000c10112a */
[----:B------:R-:W-:Y:S01]  /*42a00*/  IMAD.X R5, R20, 0x1, R2, P4 ;  /* 0x0000000114057824 */ /* 0x000fe200020e0602 */
[----:B------:R-:W-:-:S04]  /*42a10*/  SHF.R.S32.HI R9, RZ, 0x1f, R12 ;  /* 0x0000001fff097819 */ /* 0x000fc8000001140c */
[----:B------:R1:W-:Y:S01]  /*42a20*/  @P3 STG.E.U8 desc[UR42][R4.64], R21 ;  /* 0x0000001504003986 */ /* 0x0003e2000c10112a */
[----:B------:R-:W-:Y:S02]  /*42a30*/  ISETP.LT.AND P3, PT, R29, UR14, !P5 ;  /* 0x0000000e1d007c0c */ /* 0x000fe4000ef61270 */
[----:B0-----:R-:W-:Y:S02]  /*42a40*/  IADD3 R6, P2, PT, R12, R16, RZ ;  /* 0x000000100c067210 */ /* 0x001fe40007f5e0ff */
[----:B----4-:R-:W-:-:S03]  /*42a50*/  PRMT R13, R10, 0x7770, RZ ;  /* 0x000077700a0d7816 */ /* 0x010fc600000000ff */
[C---:B------:R-:W-:Y:S01]  /*42a60*/  IMAD.X R7, R9.reuse, 0x1, R26, P2 ;  /* 0x0000000109077824 */ /* 0x040fe200010e061a */
[----:B-1----:R-:W-:Y:S02]  /*42a70*/  IADD3 R4, P4, PT, R12, R0, RZ ;  /* 0x000000000c047210 */ /* 0x002fe40007f9e0ff */
[----:B------:R-:W-:Y:S02]  /*42a80*/  ISETP.LT.AND P2, PT, R24, UR14, !P5 ;  /* 0x0000000e18007c0c */ /* 0x000fe4000ef41270 */
[----:B------:R0:W-:Y:S01]  /*42a90*/  @P6 STG.E.U8 desc[UR42][R6.64], R13 ;  /* 0x0000000d06006986 */ /* 0x0001e2000c10112a */
[----:B------:R-:W-:Y:S01]  /*42aa0*/  PRMT R23, R10, 0x7771, RZ ;  /* 0x000077710a177816 */ /* 0x000fe200000000ff */
[----:B------:R-:W-:Y:S01]  /*42ab0*/  IMAD.X R5, R9, 0x1, R3, P4 ;  /* 0x0000000109057824 */ /* 0x000fe200020e0603 */
[----:B------:R-:W-:Y:S02]  /*42ac0*/  ISETP.LT.AND P5, PT, R28, UR14, !P5 ;  /* 0x0000000e1c007c0c */ /* 0x000fe4000efa1270 */
[----:B------:R-:W-:-:S02]  /*42ad0*/  PRMT R21, R10, 0x7772, RZ ;  /* 0x000077720a157816 */ /* 0x000fc400000000ff */
[----:B------:R1:W-:Y:S01]  /*42ae0*/  @P3 STG.E.U8 desc[UR42][R4.64], R23 ;  /* 0x0000001704003986 */ /* 0x0003e2000c10112a */
[----:B0-----:R-:W-:-:S05]  /*42af0*/  IADD3 R6, P6, PT, R12, R19, RZ ;  /* 0x000000130c067210 */ /* 0x001fca0007fde0ff */
[----:B------:R-:W-:Y:S01]  /*42b00*/  IMAD.X R7, R9, 0x1, R18, P6 ;  /* 0x0000000109077824 */ /* 0x000fe200030e0612 */
[C---:B-1----:R-:W-:Y:S01]  /*42b10*/  IADD3 R4, P6, PT, R12.reuse, R17, RZ ;  /* 0x000000110c047210 */ /* 0x042fe20007fde0ff */
[----:B------:R-:W-:Y:S01]  /*42b20*/  VIADD R12, R12, UR5 ;  /* 0x000000050c0c7c36 */ /* 0x000fe20008000000 */
[----:B------:R-:W-:Y:S02]  /*42b30*/  ISETP.LT.AND P3, PT, R11, UR14, !P0 ;  /* 0x0000000e0b007c0c */ /* 0x000fe4000c761270 */
[----:B------:R0:W-:Y:S01]  /*42b40*/  @P2 STG.E.U8 desc[UR42][R6.64], R21 ;  /* 0x0000001506002986 */ /* 0x0001e2000c10112a */
[----:B------:R-:W-:Y:S01]  /*42b50*/  PRMT R13, R10, 0x7773, RZ ;  /* 0x000077730a0d7816 */ /* 0x000fe200000000ff */
[----:B------:R-:W-:Y:S01]  /*42b60*/  IMAD.X R5, R9, 0x1, R2, P6 ;  /* 0x0000000109057824 */ /* 0x000fe200030e0602 */
[----:B------:R-:W-:Y:S01]  /*42b70*/  SHF.R.S32.HI R9, RZ, 0x1f, R12 ;  /* 0x0000001fff097819 */ /* 0x000fe2000001140c */
[----:B------:R-:W-:Y:S01]  /*42b80*/  VIADD R8, R27, 0xe ;  /* 0x0000000e1b087836 */ /* 0x000fe20000000000 */
[----:B------:R-:W-:-:S02]  /*42b90*/  ISETP.LT.AND P2, PT, R29, UR14, !P0 ;  /* 0x0000000e1d007c0c */ /* 0x000fc4000c741270 */
[----:B------:R1:W-:Y:S01]  /*42ba0*/  @P5 STG.E.U8 desc[UR42][R4.64], R13 ;  /* 0x0000000d04005986 */ /* 0x0003e2000c10112a */
[----:B0-----:R-:W-:Y:S02]  /*42bb0*/  IADD3 R6, P6, PT, R12, R16, RZ ;  /* 0x000000100c067210 */ /* 0x001fe40007fde0ff */
[----:B------:R-:W-:-:S03]  /*42bc0*/  PRMT R21, R14, 0x7770, RZ ;  /* 0x000077700e157816 */ /* 0x000fc600000000ff */
[----:B------:R-:W-:Y:S01]  /*42bd0*/  IMAD.X R7, R9, 0x1, R26, P6 ;  /* 0x0000000109077824 */ /* 0x000fe200030e061a */
[----:B------:R-:W-:Y:S02]  /*42be0*/  ISETP.GE.AND P1, PT, R8, UR15, PT ;  /* 0x0000000f08007c0c */ /* 0x000fe4000bf26270 */
[----:B-1----:R-:W-:Y:S01]  /*42bf0*/  IADD3 R4, P5, PT, R12, R0, RZ ;  /* 0x000000000c047210 */ /* 0x002fe20007fbe0ff */
[----:B------:R-:W-:Y:S01]  /*42c00*/  VIADD R8, R27, 0xf ;  /* 0x0000000f1b087836 */ /* 0x000fe20000000000 */
[----:B------:R0:W-:Y:S01]  /*42c10*/  @P3 STG.E.U8 desc[UR42][R6.64], R21 ;  /* 0x0000001506003986 */ /* 0x0001e2000c10112a */
[----:B------:R-:W-:Y:S02]  /*42c20*/  PRMT R23, R14, 0x7771, RZ ;  /* 0x000077710e177816 */ /* 0x000fe400000000ff */
[----:B------:R-:W-:Y:S01]  /*42c30*/  IMAD.X R5, R9, 0x1, R3, P5 ;  /* 0x0000000109057824 */ /* 0x000fe200028e0603 */
[----:B------:R-:W-:Y:S02]  /*42c40*/  ISETP.GE.AND P4, PT, R8, UR15, PT ;  /* 0x0000000f08007c0c */ /* 0x000fe4000bf86270 */
[----:B0-----:R-:W-:-:S02]  /*42c50*/  IADD3 R6, P3, PT, R12, R19, RZ ;  /* 0x000000130c067210 */ /* 0x001fc40007f7e0ff */
[----:B------:R0:W-:Y:S01]  /*42c60*/  @P2 STG.E.U8 desc[UR42][R4.64], R23 ;  /* 0x0000001704002986 */ /* 0x0001e2000c10112a */
[----:B------:R-:W-:Y:S02]  /*42c70*/  ISETP.LT.AND P2, PT, R11, UR14, !P4 ;  /* 0x0000000e0b007c0c */ /* 0x000fe4000e741270 */
[----:B------:R-:W-:Y:S01]  /*42c80*/  IMAD.X R7, R9, 0x1, R18, P3 ;  /* 0x0000000109077824 */ /* 0x000fe200018e0612 */
[----:B------:R-:W-:Y:S02]  /*42c90*/  ISETP.LT.AND P3, PT, R11, UR14, !P1 ;  /* 0x0000000e0b007c0c */ /* 0x000fe4000cf61270 */
[----:B------:R-:W2:Y:S01]  /*42ca0*/  LDL.LU R11, [R1+0x1a68] ;  /* 0x001a6800010b7983 */ /* 0x000ea20000300800 */
[----:B------:R-:W-:Y:S02]  /*42cb0*/  ISETP.LT.AND P6, PT, R24, UR14, !P0 ;  /* 0x0000000e18007c0c */ /* 0x000fe4000c7c1270 */
[----:B------:R-:W-:Y:S02]  /*42cc0*/  ISETP.LT.AND P0, PT, R28, UR14, !P0 ;  /* 0x0000000e1c007c0c */ /* 0x000fe4000c701270 */
[C---:B0-----:R-:W-:Y:S01]  /*42cd0*/  IADD3 R4, P5, PT, R12.reuse, R17, RZ ;  /* 0x000000110c047210 */ /* 0x041fe20007fbe0ff */
[----:B------:R-:W-:Y:S01]  /*42ce0*/  VIADD R8, R12, UR5 ;  /* 0x000000050c087c36 */ /* 0x000fe20008000000 */
[----:B------:R-:W-:-:S02]  /*42cf0*/  PRMT R13, R14, 0x7772, RZ ;  /* 0x000077720e0d7816 */ /* 0x000fc400000000ff */
[----:B------:R-:W-:Y:S01]  /*42d00*/  PRMT R21, R14, 0x7773, RZ ;  /* 0x000077730e157816 */ /* 0x000fe200000000ff */
[----:B------:R-:W-:Y:S01]  /*42d10*/  IMAD.X R5, R9, 0x1, R2, P5 ;  /* 0x0000000109057824 */ /* 0x000fe200028e0602 */
[----:B------:R-:W-:Y:S02]  /*42d20*/  ISETP.LT.AND P5, PT, R29, UR14, !P1 ;  /* 0x0000000e1d007c0c */ /* 0x000fe4000cfa1270 */
[----:B------:R-:W-:Y:S01]  /*42d30*/  SHF.R.S32.HI R9, RZ, 0x1f, R8 ;  /* 0x0000001fff097819 */ /* 0x000fe20000011408 */
[----:B------:R0:W-:Y:S04]  /*42d40*/  @P6 STG.E.U8 desc[UR42][R6.64], R13 ;  /* 0x0000000d06006986 */ /* 0x0001e8000c10112a */
[----:B------:R1:W-:Y:S01]  /*42d50*/  @P0 STG.E.U8 desc[UR42][R4.64], R21 ;  /* 0x0000001504000986 */ /* 0x0003e2000c10112a */
[----:B0-----:R-:W-:-:S02]  /*42d60*/  IADD3 R6, P6, PT, R8, R16, RZ ;  /* 0x0000001008067210 */ /* 0x001fc40007fde0ff */
[----:B-1----:R-:W-:-:S03]  /*42d70*/  IADD3 R4, P0, PT, R8, R0, RZ ;  /* 0x0000000008047210 */ /* 0x002fc60007f1e0ff */
[C---:B------:R-:W-:Y:S02]  /*42d80*/  IMAD.X R7, R9.reuse, 0x1, R26, P6 ;  /* 0x0000000109077824 */ /* 0x040fe400030e061a */
[C---:B------:R-:W-:Y:S02]  /*42d90*/  VIADD R10, R8.reuse, UR5 ;  /* 0x00000005080a7c36 */ /* 0x040fe40008000000 */
[----:B------:R-:W-:Y:S01]  /*42da0*/  IMAD.X R5, R9, 0x1, R3, P0 ;  /* 0x0000000109057824 */ /* 0x000fe200000e0603 */
[----:B------:R-:W-:Y:S02]  /*42db0*/  IADD3 R12, P0, PT, R8, R19, RZ ;  /* 0x00000013080c7210 */ /* 0x000fe40007f1e0ff */
[----:B------:R-:W-:Y:S02]  /*42dc0*/  ISETP.LT.AND P6, PT, R29, UR14, !P4 ;  /* 0x0000000e1d007c0c */ /* 0x000fe4000e7c1270 */
[----:B------:R-:W-:Y:S01]  /*42dd0*/  SHF.R.S32.HI R29, RZ, 0x1f, R10 ;  /* 0x0000001fff1d7819 */ /* 0x000fe2000001140a */
[----:B------:R-:W-:Y:S01]  /*42de0*/  IMAD.X R13, R9, 0x1, R18, P0 ;  /* 0x00000001090d7824 */ /* 0x000fe200000e0612 */
[----:B------:R-:W-:-:S05]  /*42df0*/  IADD3 R22, P0, PT, R10, R0, RZ ;  /* 0x000000000a167210 */ /* 0x000fca0007f1e0ff */
[----:B------:R-:W-:Y:S01]  /*42e00*/  IMAD.X R23, R29, 0x1, R3, P0 ;  /* 0x000000011d177824 */ /* 0x000fe200000e0603 */
[----:B------:R-:W-:Y:S02]  /*42e10*/  ISETP.LT.AND P0, PT, R24, UR14, !P4 ;  /* 0x0000000e18007c0c */ /* 0x000fe4000e701270 */
[----:B------:R-:W-:Y:S02]  /*42e20*/  ISETP.LT.AND P4, PT, R28, UR14, !P4 ;  /* 0x0000000e1c007c0c */ /* 0x000fe4000e781270 */
[C---:B--2---:R-:W-:Y:S02]  /*42e30*/  PRMT R27, R11.reuse, 0x7770, RZ ;  /* 0x000077700b1b7816 */ /* 0x044fe400000000ff */
[----:B------:R-:W-:-:S03]  /*42e40*/  PRMT R25, R11, 0x7771, RZ ;  /* 0x000077710b197816 */ /* 0x000fc600000000ff */
[----:B------:R0:W-:Y:S01]  /*42e50*/  @P3 STG.E.U8 desc[UR42][R6.64], R27 ;  /* 0x0000001b06003986 */ /* 0x0001e2000c10112a */
[----:B------:R-:W-:-:S03]  /*42e60*/  IADD3 R8, P3, PT, R8, R17, RZ ;  /* 0x0000001108087210 */ /* 0x000fc60007f7e0ff */
[----:B------:R1:W-:Y:S01]  /*42e70*/  @P5 STG.E.U8 desc[UR42][R4.64], R25 ;  /* 0x0000001904005986 */ /* 0x0003e2000c10112a */
[----:B------:R-:W-:Y:S01]  /*42e80*/  IADD3 R20, P5, PT, R10, R16, RZ ;  /* 0x000000100a147210 */ /* 0x000fe20007fbe0ff */
[----:B------:R-:W-:Y:S01]  /*42e90*/  IMAD.X R9, R9, 0x1, R2, P3 ;  /* 0x0000000109097824 */ /* 0x000fe200018e0602 */
[----:B------:R-:W-:Y:S02]  /*42ea0*/  ISETP.LT.AND P3, PT, R24, UR14, !P1 ;  /* 0x0000000e18007c0c */ /* 0x000fe4000cf61270 */
[----:B------:R-:W-:Y:S01]  /*42eb0*/  ISETP.LT.AND P1, PT, R28, UR14, !P1 ;  /* 0x0000000e1c007c0c */ /* 0x000fe2000cf21270 */
[----:B------:R-:W-:Y:S01]  /*42ec0*/  IMAD.X R21, R29, 0x1, R26, P5 ;  /* 0x000000011d157824 */ /* 0x000fe200028e061a */
[C---:B0-----:R-:W-:Y:S02]  /*42ed0*/  IADD3 R6, P5, PT, R10.reuse, R19, RZ ;  /* 0x000000130a067210 */ /* 0x041fe40007fbe0ff */
[C---:B------:R-:W-:Y:S02]  /*42ee0*/  PRMT R3, R11.reuse, 0x7773, RZ ;  /* 0x000077730b037816 */ /* 0x040fe400000000ff */
[----:B------:R-:W-:Y:S01]  /*42ef0*/  PRMT R11, R11, 0x7772, RZ ;  /* 0x000077720b0b7816 */ /* 0x000fe200000000ff */
[----:B------:R-:W-:Y:S01]  /*42f00*/  IMAD.X R7, R29, 0x1, R18, P5 ;  /* 0x000000011d077824 */ /* 0x000fe200028e0612 */
[----:B-1----:R-:W-:-:S02]  /*42f10*/  IADD3 R4, P5, PT, R10, R17, RZ ;  /* 0x000000110a047210 */ /* 0x002fc40007fbe0ff */
[C---:B------:R-:W-:Y:S02]  /*42f20*/  PRMT R17, R15.reuse, 0x7773, RZ ;  /* 0x000077730f117816 */ /* 0x040fe400000000ff */
[C---:B------:R-:W-:Y:S02]  /*42f30*/  PRMT R19, R15.reuse, 0x7772, RZ ;  /* 0x000077720f137816 */ /* 0x040fe400000000ff */
[C---:B------:R-:W-:Y:S02]  /*42f40*/  PRMT R25, R15.reuse, 0x7771, RZ ;  /* 0x000077710f197816 */ /* 0x040fe400000000ff */
[----:B------:R-:W-:Y:S01]  /*42f50*/  PRMT R15, R15, 0x7770, RZ ;  /* 0x000077700f0f7816 */ /* 0x000fe200000000ff */
[----:B------:R0:W-:Y:S04]  /*42f60*/  @P3 STG.E.U8 desc[UR42][R12.64], R11 ;  /* 0x0000000b0c003986 */ /* 0x0001e8000c10112a */
[----:B------:R0:W-:Y:S04]  /*42f70*/  @P1 STG.E.U8 desc[UR42][R8.64], R3 ;  /* 0x0000000308001986 */ /* 0x0001e8000c10112a */
[----:B------:R0:W-:Y:S04]  /*42f80*/  @P2 STG.E.U8 desc[UR42][R20.64], R15 ;  /* 0x0000000f14002986 */ /* 0x0001e8000c10112a */
[----:B------:R0:W-:Y:S01]  /*42f90*/  @P6 STG.E.U8 desc[UR42][R22.64], R25 ;  /* 0x0000001916006986 */ /* 0x0001e2000c10112a */
[----:B------:R-:W-:-:S03]  /*42fa0*/  IMAD.X R5, R29, 0x1, R2, P5 ;  /* 0x000000011d057824 */ /* 0x000fc600028e0602 */
[----:B------:R0:W-:Y:S01]  /*42fb0*/  @P0 STG.E.U8 desc[UR42][R6.64], R19 ;  /* 0x0000001306000986 */ /* 0x0001e2000c10112a */
[----:B------:R-:W-:Y:S05]  /*42fc0*/  @!P4 EXIT ;  /* 0x000000000000c94d */ /* 0x000fea0003800000 */
[----:B------:R-:W-:Y:S01]  /*42fd0*/  STG.E.U8 desc[UR42][R4.64], R17 ;  /* 0x0000001104007986 */ /* 0x000fe2000c10112a */
[----:B------:R-:W-:Y:S05]  /*42fe0*/  EXIT ;  /* 0x000000000000794d */ /* 0x000fea0003800000 */
.L_x_2:
[----:B------:R-:W-:-:S00]  /*42ff0*/  BRA `(.L_x_2) ;  /* 0xfffffffc00fc7947 */ /* 0x000fc0000383ffff */
[----:B------:R-:W-:-:S00]  /*43000*/  NOP ;  /* 0x0000000000007918 */ /* 0x000fc00000000000 */
[----:B------:R-:W-:-:S00]  /*43010*/  NOP ;  /* 0x0000000000007918 */ /* 0x000fc00000000000 */
[----:B------:R-:W-:-:S00]  /*43020*/  NOP ;  /* 0x0000000000007918 */ /* 0x000fc00000000000 */
[----:B------:R-:W-:-:S00]  /*43030*/  NOP ;  /* 0x0000000000007918 */ /* 0x000fc00000000000 */
[----:B------:R-:W-:-:S00]  /*43040*/  NOP ;  /* 0x0000000000007918 */ /* 0x000fc00000000000 */
[----:B------:R-:W-:-:S00]  /*43050*/  NOP ;  /* 0x0000000000007918 */ /* 0x000fc00000000000 */
[----:B------:R-:W-:-:S00]  /*43060*/  NOP ;  /* 0x0000000000007918 */ /* 0x000fc00000000000 */
[----:B------:R-:W-:-:S00]  /*43070*/  NOP ;  /* 0x0000000000007918 */ /* 0x000fc00000000000 */
.L_x_3:


//--------------------- .nv.shared.matmul_kernel  --------------------------
	.section	.nv.shared.matmul_kernel,"aw",@nobits
	.sectionflags	@""
	.align	16
	.zero		1024


//--------------------- .nv.shared.reserved.0     --------------------------
	.section	.nv.shared.reserved.0,"aw",@nobits
	.weak		__nv_reservedSMEM_offset_0_alias
	.size		__nv_reservedSMEM_offset_0_alias, 0, 64
	.other		__nv_reservedSMEM_offset_0_alias,@"STO_CUDA_RESERVED_SHARED STV_DEFAULT"
__nv_reservedSMEM_offset_0_alias:
	.zero		0
	.zero		64


//--------------------- .nv.constant0.matmul_kernel --------------------------
	.section	.nv.constant0.matmul_kernel,"a",@progbits
	.sectionflags	@""
	.align	4
.nv.constant0.matmul_kernel:
	.zero		976


//--------------------- SYMBOLS --------------------------

	.type		.nv.reservedSmem.offset0,@object
	.size		.nv.reservedSmem.offset0,0x4
	.type		.nv.reservedSmem.cap,@object
	.size		.nv.reservedSmem.cap,0x4
